//
// Generated by NVIDIA NVVM Compiler
//
// Compiler Build ID: CL-36424714
// Cuda compilation tools, release 13.0, V13.0.88
// Based on NVVM 20.0.0
//

.version 9.0
.target sm_100
.address_size 64

	// .globl	_Z10joinGroupsPjS_j
.extern .func  (.param .b32 func_retval0) vprintf
(
	.param .b64 vprintf_param_0,
	.param .b64 vprintf_param_1
)
;
// _ZZN3cub18CUB_300001_SM_10006detail4scan16DeviceScanKernelINS2_10policy_hubIjjjjN4cuda3std3__44plusIvEEE10Policy1000EN6thrust24THRUST_300001_SM_1000_NS6detail15normal_iteratorINSD_10device_ptrIjEEEESI_NS0_13ScanTileStateIjLb1EEES9_NS0_8NullTypeEjjLb0ESL_EEvT0_T1_T2_iT3_T4_T5_E12temp_storage has been demoted
// _ZZN3cub18CUB_300001_SM_10006detail4scan16DeviceScanKernelINS2_10policy_hubIjjjmN4cuda3std3__44plusIvEEE10Policy1000EN6thrust24THRUST_300001_SM_1000_NS6detail15normal_iteratorINSD_10device_ptrIjEEEESI_NS0_13ScanTileStateIjLb1EEES9_NS0_8NullTypeEmjLb0ESL_EEvT0_T1_T2_iT3_T4_T5_E12temp_storage has been demoted
.global .align 1 .b8 _ZN34_INTERNAL_0cf4d930_4_k_cu_200a8e4d4cuda3std3__45__cpo5beginE[1];
.global .align 1 .b8 _ZN34_INTERNAL_0cf4d930_4_k_cu_200a8e4d4cuda3std3__45__cpo3endE[1];
.global .align 1 .b8 _ZN34_INTERNAL_0cf4d930_4_k_cu_200a8e4d4cuda3std3__45__cpo6cbeginE[1];
.global .align 1 .b8 _ZN34_INTERNAL_0cf4d930_4_k_cu_200a8e4d4cuda3std3__45__cpo4cendE[1];
.global .align 1 .b8 _ZN34_INTERNAL_0cf4d930_4_k_cu_200a8e4d4cuda3std3__45__cpo6rbeginE[1];
.global .align 1 .b8 _ZN34_INTERNAL_0cf4d930_4_k_cu_200a8e4d4cuda3std3__45__cpo4rendE[1];
.global .align 1 .b8 _ZN34_INTERNAL_0cf4d930_4_k_cu_200a8e4d4cuda3std3__45__cpo7crbeginE[1];
.global .align 1 .b8 _ZN34_INTERNAL_0cf4d930_4_k_cu_200a8e4d4cuda3std3__45__cpo5crendE[1];
.global .align 1 .b8 _ZN34_INTERNAL_0cf4d930_4_k_cu_200a8e4d4cuda3std3__436_GLOBAL__N__0cf4d930_4_k_cu_200a8e4d6ignoreE[1];
.global .align 1 .b8 _ZN34_INTERNAL_0cf4d930_4_k_cu_200a8e4d4cuda3std3__419piecewise_constructE[1];
.global .align 1 .b8 _ZN34_INTERNAL_0cf4d930_4_k_cu_200a8e4d4cuda3std3__48in_placeE[1];
.global .align 1 .b8 _ZN34_INTERNAL_0cf4d930_4_k_cu_200a8e4d4cuda3std3__420unreachable_sentinelE[1];
.global .align 1 .b8 _ZN34_INTERNAL_0cf4d930_4_k_cu_200a8e4d4cuda3std3__47nulloptE[1];
.global .align 1 .b8 _ZN34_INTERNAL_0cf4d930_4_k_cu_200a8e4d4cuda3std3__48unexpectE[1];
.global .align 1 .b8 _ZN34_INTERNAL_0cf4d930_4_k_cu_200a8e4d4cuda3std6ranges3__45__cpo4swapE[1];
.global .align 1 .b8 _ZN34_INTERNAL_0cf4d930_4_k_cu_200a8e4d4cuda3std6ranges3__45__cpo9iter_moveE[1];
.global .align 1 .b8 _ZN34_INTERNAL_0cf4d930_4_k_cu_200a8e4d4cuda3std6ranges3__45__cpo5beginE[1];
.global .align 1 .b8 _ZN34_INTERNAL_0cf4d930_4_k_cu_200a8e4d4cuda3std6ranges3__45__cpo3endE[1];
.global .align 1 .b8 _ZN34_INTERNAL_0cf4d930_4_k_cu_200a8e4d4cuda3std6ranges3__45__cpo6cbeginE[1];
.global .align 1 .b8 _ZN34_INTERNAL_0cf4d930_4_k_cu_200a8e4d4cuda3std6ranges3__45__cpo4cendE[1];
.global .align 1 .b8 _ZN34_INTERNAL_0cf4d930_4_k_cu_200a8e4d4cuda3std6ranges3__45__cpo7advanceE[1];
.global .align 1 .b8 _ZN34_INTERNAL_0cf4d930_4_k_cu_200a8e4d4cuda3std6ranges3__45__cpo9iter_swapE[1];
.global .align 1 .b8 _ZN34_INTERNAL_0cf4d930_4_k_cu_200a8e4d4cuda3std6ranges3__45__cpo4nextE[1];
.global .align 1 .b8 _ZN34_INTERNAL_0cf4d930_4_k_cu_200a8e4d4cuda3std6ranges3__45__cpo4prevE[1];
.global .align 1 .b8 _ZN34_INTERNAL_0cf4d930_4_k_cu_200a8e4d4cuda3std6ranges3__45__cpo4dataE[1];
.global .align 1 .b8 _ZN34_INTERNAL_0cf4d930_4_k_cu_200a8e4d4cuda3std6ranges3__45__cpo5cdataE[1];
.global .align 1 .b8 _ZN34_INTERNAL_0cf4d930_4_k_cu_200a8e4d4cuda3std6ranges3__45__cpo4sizeE[1];
.global .align 1 .b8 _ZN34_INTERNAL_0cf4d930_4_k_cu_200a8e4d4cuda3std6ranges3__45__cpo5ssizeE[1];
.global .align 1 .b8 _ZN34_INTERNAL_0cf4d930_4_k_cu_200a8e4d4cuda3std6ranges3__45__cpo8distanceE[1];
.global .align 1 .b8 _ZN34_INTERNAL_0cf4d930_4_k_cu_200a8e4d6thrust24THRUST_300001_SM_1000_NS8cuda_cub3parE[1];
.global .align 1 .b8 _ZN34_INTERNAL_0cf4d930_4_k_cu_200a8e4d6thrust24THRUST_300001_SM_1000_NS8cuda_cub10par_nosyncE[1];
.global .align 1 .b8 _ZN34_INTERNAL_0cf4d930_4_k_cu_200a8e4d6thrust24THRUST_300001_SM_1000_NS6system6detail10sequential3seqE[1];
.global .align 1 .b8 _ZN34_INTERNAL_0cf4d930_4_k_cu_200a8e4d6thrust24THRUST_300001_SM_1000_NS6system3cpp3parE[1];
.global .align 1 .b8 _ZN34_INTERNAL_0cf4d930_4_k_cu_200a8e4d6thrust24THRUST_300001_SM_1000_NS12placeholders2_1E[1];
.global .align 1 .b8 _ZN34_INTERNAL_0cf4d930_4_k_cu_200a8e4d6thrust24THRUST_300001_SM_1000_NS12placeholders2_2E[1];
.global .align 1 .b8 _ZN34_INTERNAL_0cf4d930_4_k_cu_200a8e4d6thrust24THRUST_300001_SM_1000_NS12placeholders2_3E[1];
.global .align 1 .b8 _ZN34_INTERNAL_0cf4d930_4_k_cu_200a8e4d6thrust24THRUST_300001_SM_1000_NS12placeholders2_4E[1];
.global .align 1 .b8 _ZN34_INTERNAL_0cf4d930_4_k_cu_200a8e4d6thrust24THRUST_300001_SM_1000_NS12placeholders2_5E[1];
.global .align 1 .b8 _ZN34_INTERNAL_0cf4d930_4_k_cu_200a8e4d6thrust24THRUST_300001_SM_1000_NS12placeholders2_6E[1];
.global .align 1 .b8 _ZN34_INTERNAL_0cf4d930_4_k_cu_200a8e4d6thrust24THRUST_300001_SM_1000_NS12placeholders2_7E[1];
.global .align 1 .b8 _ZN34_INTERNAL_0cf4d930_4_k_cu_200a8e4d6thrust24THRUST_300001_SM_1000_NS12placeholders2_8E[1];
.global .align 1 .b8 _ZN34_INTERNAL_0cf4d930_4_k_cu_200a8e4d6thrust24THRUST_300001_SM_1000_NS12placeholders2_9E[1];
.global .align 1 .b8 _ZN34_INTERNAL_0cf4d930_4_k_cu_200a8e4d6thrust24THRUST_300001_SM_1000_NS12placeholders3_10E[1];
.global .align 1 .b8 _ZN34_INTERNAL_0cf4d930_4_k_cu_200a8e4d6thrust24THRUST_300001_SM_1000_NS3seqE[1];
.global .align 1 .b8 _ZN34_INTERNAL_0cf4d930_4_k_cu_200a8e4d6thrust24THRUST_300001_SM_1000_NS6deviceE[1];
.extern .shared .align 16 .b8 tab[];
.global .align 1 .b8 $str[13] = {37, 100, 32, 37, 120, 32, 37, 120, 32, 37, 120, 10};
.extern .shared .align 16 .b8 _ZN6thrust24THRUST_300001_SM_1000_NS8cuda_cub4core6detail5shmemE[];

.visible .entry _Z10joinGroupsPjS_j(
	.param .u64 .ptr .align 1 _Z10joinGroupsPjS_j_param_0,
	.param .u64 .ptr .align 1 _Z10joinGroupsPjS_j_param_1,
	.param .u32 _Z10joinGroupsPjS_j_param_2
)
{
	.local .align 16 .b8 	__local_depot0[16];
	.reg .b64 	%SP;
	.reg .b64 	%SPL;
	.reg .pred 	%p<9>;
	.reg .b32 	%r<26>;
	.reg .b64 	%rd<17>;

	mov.u64 	%SPL, __local_depot0;
	cvta.local.u64 	%SP, %SPL;
	ld.param.u64 	%rd3, [_Z10joinGroupsPjS_j_param_0];
	ld.param.u64 	%rd4, [_Z10joinGroupsPjS_j_param_1];
	ld.param.u32 	%r10, [_Z10joinGroupsPjS_j_param_2];
	cvta.to.global.u64 	%rd1, %rd4;
	cvta.to.global.u64 	%rd2, %rd3;
	mov.u32 	%r11, %ctaid.x;
	mov.u32 	%r12, %ntid.x;
	mov.u32 	%r1, %tid.x;
	mad.lo.s32 	%r2, %r11, %r12, %r1;
	setp.ge.u32 	%p1, %r2, %r10;
	shl.b32 	%r13, %r1, 2;
	mov.u32 	%r14, tab;
	add.s32 	%r3, %r14, %r13;
	@%p1 bra 	$L__BB0_2;
	mul.wide.s32 	%rd5, %r2, 4;
	add.s64 	%rd6, %rd2, %rd5;
	ld.global.u32 	%r15, [%rd6];
	st.shared.u32 	[%r3], %r15;
$L__BB0_2:
	setp.ge.u32 	%p2, %r2, %r10;
	bar.sync 	0;
	@%p2 bra 	$L__BB0_10;
	setp.ne.s32 	%p3, %r1, 0;
	@%p3 bra 	$L__BB0_6;
	setp.lt.s32 	%p5, %r2, 1;
	@%p5 bra 	$L__BB0_10;
	add.s32 	%r16, %r2, -1;
	mul.wide.u32 	%rd7, %r16, 4;
	add.s64 	%rd8, %rd2, %rd7;
	ld.global.u32 	%r25, [%rd8];
	ld.shared.u32 	%r24, [tab];
	bra.uni 	$L__BB0_7;
$L__BB0_6:
	ld.shared.u32 	%r25, [%r3+-4];
	ld.shared.u32 	%r24, [%r3];
	setp.lt.s32 	%p4, %r2, 1;
	@%p4 bra 	$L__BB0_10;
$L__BB0_7:
	xor.b32  	%r17, %r25, %r24;
	add.u64 	%rd9, %SP, 0;
	add.u64 	%rd10, %SPL, 0;
	st.local.v4.u32 	[%rd10], {%r2, %r25, %r24, %r17};
	mov.u64 	%rd11, $str;
	cvta.global.u64 	%rd12, %rd11;
	{ // callseq 0, 0
	.param .b64 param0;
	st.param.b64 	[param0], %rd12;
	.param .b64 param1;
	st.param.b64 	[param1], %rd9;
	.param .b32 retval0;
	call.uni (retval0), 
	vprintf, 
	(
	param0, 
	param1
	);
	ld.param.b32 	%r18, [retval0];
	} // callseq 0
	popc.b32 	%r20, %r17;
	setp.ne.s32 	%p6, %r20, 2;
	max.u32 	%r21, %r25, %r24;
	setp.ge.u32 	%p7, %r21, %r17;
	or.pred  	%p8, %p6, %p7;
	@%p8 bra 	$L__BB0_9;
	mul.wide.u32 	%rd15, %r2, 4;
	add.s64 	%rd16, %rd1, %rd15;
	mov.b32 	%r23, 0;
	st.global.u32 	[%rd16], %r23;
	bra.uni 	$L__BB0_10;
$L__BB0_9:
	mul.wide.u32 	%rd13, %r2, 4;
	add.s64 	%rd14, %rd1, %rd13;
	mov.b32 	%r22, 1;
	st.global.u32 	[%rd14], %r22;
$L__BB0_10:
	ret;

}
	// .globl	_ZN6thrust24THRUST_300001_SM_1000_NS8cuda_cub4core6detail13_kernel_agentINS1_15__reduce_by_key9InitAgentIN3cub18CUB_300001_SM_100024ReduceByKeyScanTileStateIiiLb1EEEiPiEEJSA_iSB_EEEvDpT0_
.visible .entry _ZN6thrust24THRUST_300001_SM_1000_NS8cuda_cub4core6detail13_kernel_agentINS1_15__reduce_by_key9InitAgentIN3cub18CUB_300001_SM_100024ReduceByKeyScanTileStateIiiLb1EEEiPiEEJSA_iSB_EEEvDpT0_(
	.param .align 8 .b8 _ZN6thrust24THRUST_300001_SM_1000_NS8cuda_cub4core6detail13_kernel_agentINS1_15__reduce_by_key9InitAgentIN3cub18CUB_300001_SM_100024ReduceByKeyScanTileStateIiiLb1EEEiPiEEJSA_iSB_EEEvDpT0__param_0[8],
	.param .u32 _ZN6thrust24THRUST_300001_SM_1000_NS8cuda_cub4core6detail13_kernel_agentINS1_15__reduce_by_key9InitAgentIN3cub18CUB_300001_SM_100024ReduceByKeyScanTileStateIiiLb1EEEiPiEEJSA_iSB_EEEvDpT0__param_1,
	.param .u64 .ptr .align 1 _ZN6thrust24THRUST_300001_SM_1000_NS8cuda_cub4core6detail13_kernel_agentINS1_15__reduce_by_key9InitAgentIN3cub18CUB_300001_SM_100024ReduceByKeyScanTileStateIiiLb1EEEiPiEEJSA_iSB_EEEvDpT0__param_2
)
.maxntid 128
{
	.reg .pred 	%p<6>;
	.reg .b32 	%r<9>;
	.reg .b64 	%rd<12>;

	ld.param.u64 	%rd3, [_ZN6thrust24THRUST_300001_SM_1000_NS8cuda_cub4core6detail13_kernel_agentINS1_15__reduce_by_key9InitAgentIN3cub18CUB_300001_SM_100024ReduceByKeyScanTileStateIiiLb1EEEiPiEEJSA_iSB_EEEvDpT0__param_0];
	ld.param.u32 	%r4, [_ZN6thrust24THRUST_300001_SM_1000_NS8cuda_cub4core6detail13_kernel_agentINS1_15__reduce_by_key9InitAgentIN3cub18CUB_300001_SM_100024ReduceByKeyScanTileStateIiiLb1EEEiPiEEJSA_iSB_EEEvDpT0__param_1];
	ld.param.u64 	%rd2, [_ZN6thrust24THRUST_300001_SM_1000_NS8cuda_cub4core6detail13_kernel_agentINS1_15__reduce_by_key9InitAgentIN3cub18CUB_300001_SM_100024ReduceByKeyScanTileStateIiiLb1EEEiPiEEJSA_iSB_EEEvDpT0__param_2];
	cvta.to.global.u64 	%rd1, %rd3;
	mov.u32 	%r1, %ctaid.x;
	mov.u32 	%r5, %ntid.x;
	mov.u32 	%r2, %tid.x;
	mad.lo.s32 	%r3, %r1, %r5, %r2;
	setp.ge.s32 	%p1, %r3, %r4;
	@%p1 bra 	$L__BB1_2;
	mul.wide.s32 	%rd4, %r3, 16;
	add.s64 	%rd5, %rd1, %rd4;
	mov.b64 	%rd6, 99;
	mov.b64 	%rd7, 0;
	st.global.v2.u64 	[%rd5+512], {%rd7, %rd6};
$L__BB1_2:
	setp.ne.s32 	%p2, %r1, 0;
	setp.gt.u32 	%p3, %r2, 31;
	or.pred  	%p4, %p2, %p3;
	@%p4 bra 	$L__BB1_4;
	mul.wide.u32 	%rd8, %r2, 16;
	add.s64 	%rd9, %rd1, %rd8;
	mov.b64 	%rd10, 0;
	st.global.v2.u64 	[%rd9], {%rd10, %rd10};
$L__BB1_4:
	or.b32  	%r7, %r1, %r2;
	setp.ne.s32 	%p5, %r7, 0;
	@%p5 bra 	$L__BB1_6;
	cvta.to.global.u64 	%rd11, %rd2;
	mov.b32 	%r8, 0;
	st.global.u32 	[%rd11], %r8;
$L__BB1_6:
	ret;

}
	// .globl	_ZN6thrust24THRUST_300001_SM_1000_NS8cuda_cub4core6detail13_kernel_agentINS1_15__reduce_by_key16ReduceByKeyAgentINS0_6detail15normal_iteratorINS0_10device_ptrIjEEEENS0_17constant_iteratorIiNS0_11use_defaultESD_EESB_SB_N4cuda3std3__48equal_toIjEENSH_4plusIjEEPiiEEJSB_SE_SB_SB_SM_N3cub18CUB_300001_SM_100024ReduceByKeyScanTileStateIiiLb1EEESJ_SL_iiEEEvDpT0_
.visible .entry _ZN6thrust24THRUST_300001_SM_1000_NS8cuda_cub4core6detail13_kernel_agentINS1_15__reduce_by_key16ReduceByKeyAgentINS0_6detail15normal_iteratorINS0_10device_ptrIjEEEENS0_17constant_iteratorIiNS0_11use_defaultESD_EESB_SB_N4cuda3std3__48equal_toIjEENSH_4plusIjEEPiiEEJSB_SE_SB_SB_SM_N3cub18CUB_300001_SM_100024ReduceByKeyScanTileStateIiiLb1EEESJ_SL_iiEEEvDpT0_(
	.param .align 8 .b8 _ZN6thrust24THRUST_300001_SM_1000_NS8cuda_cub4core6detail13_kernel_agentINS1_15__reduce_by_key16ReduceByKeyAgentINS0_6detail15normal_iteratorINS0_10device_ptrIjEEEENS0_17constant_iteratorIiNS0_11use_defaultESD_EESB_SB_N4cuda3std3__48equal_toIjEENSH_4plusIjEEPiiEEJSB_SE_SB_SB_SM_N3cub18CUB_300001_SM_100024ReduceByKeyScanTileStateIiiLb1EEESJ_SL_iiEEEvDpT0__param_0[8],
	.param .align 8 .b8 _ZN6thrust24THRUST_300001_SM_1000_NS8cuda_cub4core6detail13_kernel_agentINS1_15__reduce_by_key16ReduceByKeyAgentINS0_6detail15normal_iteratorINS0_10device_ptrIjEEEENS0_17constant_iteratorIiNS0_11use_defaultESD_EESB_SB_N4cuda3std3__48equal_toIjEENSH_4plusIjEEPiiEEJSB_SE_SB_SB_SM_N3cub18CUB_300001_SM_100024ReduceByKeyScanTileStateIiiLb1EEESJ_SL_iiEEEvDpT0__param_1[16],
	.param .align 8 .b8 _ZN6thrust24THRUST_300001_SM_1000_NS8cuda_cub4core6detail13_kernel_agentINS1_15__reduce_by_key16ReduceByKeyAgentINS0_6detail15normal_iteratorINS0_10device_ptrIjEEEENS0_17constant_iteratorIiNS0_11use_defaultESD_EESB_SB_N4cuda3std3__48equal_toIjEENSH_4plusIjEEPiiEEJSB_SE_SB_SB_SM_N3cub18CUB_300001_SM_100024ReduceByKeyScanTileStateIiiLb1EEESJ_SL_iiEEEvDpT0__param_2[8],
	.param .align 8 .b8 _ZN6thrust24THRUST_300001_SM_1000_NS8cuda_cub4core6detail13_kernel_agentINS1_15__reduce_by_key16ReduceByKeyAgentINS0_6detail15normal_iteratorINS0_10device_ptrIjEEEENS0_17constant_iteratorIiNS0_11use_defaultESD_EESB_SB_N4cuda3std3__48equal_toIjEENSH_4plusIjEEPiiEEJSB_SE_SB_SB_SM_N3cub18CUB_300001_SM_100024ReduceByKeyScanTileStateIiiLb1EEESJ_SL_iiEEEvDpT0__param_3[8],
	.param .u64 .ptr .align 1 _ZN6thrust24THRUST_300001_SM_1000_NS8cuda_cub4core6detail13_kernel_agentINS1_15__reduce_by_key16ReduceByKeyAgentINS0_6detail15normal_iteratorINS0_10device_ptrIjEEEENS0_17constant_iteratorIiNS0_11use_defaultESD_EESB_SB_N4cuda3std3__48equal_toIjEENSH_4plusIjEEPiiEEJSB_SE_SB_SB_SM_N3cub18CUB_300001_SM_100024ReduceByKeyScanTileStateIiiLb1EEESJ_SL_iiEEEvDpT0__param_4,
	.param .align 8 .b8 _ZN6thrust24THRUST_300001_SM_1000_NS8cuda_cub4core6detail13_kernel_agentINS1_15__reduce_by_key16ReduceByKeyAgentINS0_6detail15normal_iteratorINS0_10device_ptrIjEEEENS0_17constant_iteratorIiNS0_11use_defaultESD_EESB_SB_N4cuda3std3__48equal_toIjEENSH_4plusIjEEPiiEEJSB_SE_SB_SB_SM_N3cub18CUB_300001_SM_100024ReduceByKeyScanTileStateIiiLb1EEESJ_SL_iiEEEvDpT0__param_5[8],
	.param .align 1 .b8 _ZN6thrust24THRUST_300001_SM_1000_NS8cuda_cub4core6detail13_kernel_agentINS1_15__reduce_by_key16ReduceByKeyAgentINS0_6detail15normal_iteratorINS0_10device_ptrIjEEEENS0_17constant_iteratorIiNS0_11use_defaultESD_EESB_SB_N4cuda3std3__48equal_toIjEENSH_4plusIjEEPiiEEJSB_SE_SB_SB_SM_N3cub18CUB_300001_SM_100024ReduceByKeyScanTileStateIiiLb1EEESJ_SL_iiEEEvDpT0__param_6[1],
	.param .align 1 .b8 _ZN6thrust24THRUST_300001_SM_1000_NS8cuda_cub4core6detail13_kernel_agentINS1_15__reduce_by_key16ReduceByKeyAgentINS0_6detail15normal_iteratorINS0_10device_ptrIjEEEENS0_17constant_iteratorIiNS0_11use_defaultESD_EESB_SB_N4cuda3std3__48equal_toIjEENSH_4plusIjEEPiiEEJSB_SE_SB_SB_SM_N3cub18CUB_300001_SM_100024ReduceByKeyScanTileStateIiiLb1EEESJ_SL_iiEEEvDpT0__param_7[1],
	.param .u32 _ZN6thrust24THRUST_300001_SM_1000_NS8cuda_cub4core6detail13_kernel_agentINS1_15__reduce_by_key16ReduceByKeyAgentINS0_6detail15normal_iteratorINS0_10device_ptrIjEEEENS0_17constant_iteratorIiNS0_11use_defaultESD_EESB_SB_N4cuda3std3__48equal_toIjEENSH_4plusIjEEPiiEEJSB_SE_SB_SB_SM_N3cub18CUB_300001_SM_100024ReduceByKeyScanTileStateIiiLb1EEESJ_SL_iiEEEvDpT0__param_8,
	.param .u32 _ZN6thrust24THRUST_300001_SM_1000_NS8cuda_cub4core6detail13_kernel_agentINS1_15__reduce_by_key16ReduceByKeyAgentINS0_6detail15normal_iteratorINS0_10device_ptrIjEEEENS0_17constant_iteratorIiNS0_11use_defaultESD_EESB_SB_N4cuda3std3__48equal_toIjEENSH_4plusIjEEPiiEEJSB_SE_SB_SB_SM_N3cub18CUB_300001_SM_100024ReduceByKeyScanTileStateIiiLb1EEESJ_SL_iiEEEvDpT0__param_9
)
.maxntid 256
{
	.reg .pred 	%p<467>;
	.reg .b32 	%r<1878>;
	.reg .b64 	%rd<290>;

	ld.param.u64 	%rd1, [_ZN6thrust24THRUST_300001_SM_1000_NS8cuda_cub4core6detail13_kernel_agentINS1_15__reduce_by_key16ReduceByKeyAgentINS0_6detail15normal_iteratorINS0_10device_ptrIjEEEENS0_17constant_iteratorIiNS0_11use_defaultESD_EESB_SB_N4cuda3std3__48equal_toIjEENSH_4plusIjEEPiiEEJSB_SE_SB_SB_SM_N3cub18CUB_300001_SM_100024ReduceByKeyScanTileStateIiiLb1EEESJ_SL_iiEEEvDpT0__param_5];
	ld.param.u64 	%rd2, [_ZN6thrust24THRUST_300001_SM_1000_NS8cuda_cub4core6detail13_kernel_agentINS1_15__reduce_by_key16ReduceByKeyAgentINS0_6detail15normal_iteratorINS0_10device_ptrIjEEEENS0_17constant_iteratorIiNS0_11use_defaultESD_EESB_SB_N4cuda3std3__48equal_toIjEENSH_4plusIjEEPiiEEJSB_SE_SB_SB_SM_N3cub18CUB_300001_SM_100024ReduceByKeyScanTileStateIiiLb1EEESJ_SL_iiEEEvDpT0__param_0];
	ld.param.u32 	%r1, [_ZN6thrust24THRUST_300001_SM_1000_NS8cuda_cub4core6detail13_kernel_agentINS1_15__reduce_by_key16ReduceByKeyAgentINS0_6detail15normal_iteratorINS0_10device_ptrIjEEEENS0_17constant_iteratorIiNS0_11use_defaultESD_EESB_SB_N4cuda3std3__48equal_toIjEENSH_4plusIjEEPiiEEJSB_SE_SB_SB_SM_N3cub18CUB_300001_SM_100024ReduceByKeyScanTileStateIiiLb1EEESJ_SL_iiEEEvDpT0__param_1+8];
	ld.param.u64 	%rd53, [_ZN6thrust24THRUST_300001_SM_1000_NS8cuda_cub4core6detail13_kernel_agentINS1_15__reduce_by_key16ReduceByKeyAgentINS0_6detail15normal_iteratorINS0_10device_ptrIjEEEENS0_17constant_iteratorIiNS0_11use_defaultESD_EESB_SB_N4cuda3std3__48equal_toIjEENSH_4plusIjEEPiiEEJSB_SE_SB_SB_SM_N3cub18CUB_300001_SM_100024ReduceByKeyScanTileStateIiiLb1EEESJ_SL_iiEEEvDpT0__param_3];
	ld.param.u64 	%rd54, [_ZN6thrust24THRUST_300001_SM_1000_NS8cuda_cub4core6detail13_kernel_agentINS1_15__reduce_by_key16ReduceByKeyAgentINS0_6detail15normal_iteratorINS0_10device_ptrIjEEEENS0_17constant_iteratorIiNS0_11use_defaultESD_EESB_SB_N4cuda3std3__48equal_toIjEENSH_4plusIjEEPiiEEJSB_SE_SB_SB_SM_N3cub18CUB_300001_SM_100024ReduceByKeyScanTileStateIiiLb1EEESJ_SL_iiEEEvDpT0__param_2];
	ld.param.u32 	%r391, [_ZN6thrust24THRUST_300001_SM_1000_NS8cuda_cub4core6detail13_kernel_agentINS1_15__reduce_by_key16ReduceByKeyAgentINS0_6detail15normal_iteratorINS0_10device_ptrIjEEEENS0_17constant_iteratorIiNS0_11use_defaultESD_EESB_SB_N4cuda3std3__48equal_toIjEENSH_4plusIjEEPiiEEJSB_SE_SB_SB_SM_N3cub18CUB_300001_SM_100024ReduceByKeyScanTileStateIiiLb1EEESJ_SL_iiEEEvDpT0__param_8];
	cvta.to.global.u64 	%rd3, %rd54;
	cvta.to.global.u64 	%rd4, %rd53;
	mov.u32 	%r2, %ctaid.x;
	mul.lo.s32 	%r3, %r2, 2304;
	sub.s32 	%r4, %r391, %r3;
	setp.lt.s32 	%p12, %r4, 2305;
	@%p12 bra 	$L__BB2_124;
	setp.ne.s32 	%p280, %r2, 0;
	@%p280 bra 	$L__BB2_54;
	mov.u32 	%r1816, %tid.x;
	and.b32  	%r1564, %r1816, 31;
	and.b32  	%r1565, %r1816, 992;
	add.s32 	%r1566, %r3, %r1564;
	mad.lo.s32 	%r1567, %r1565, 9, %r1566;
	mul.wide.u32 	%rd244, %r1567, 4;
	add.s64 	%rd235, %rd2, %rd244;
	// begin inline asm
	ld.global.nc.u32 %r1552, [%rd235];
	// end inline asm
	add.s64 	%rd236, %rd235, 128;
	// begin inline asm
	ld.global.nc.u32 %r1553, [%rd236];
	// end inline asm
	add.s64 	%rd237, %rd235, 256;
	// begin inline asm
	ld.global.nc.u32 %r1554, [%rd237];
	// end inline asm
	add.s64 	%rd238, %rd235, 384;
	// begin inline asm
	ld.global.nc.u32 %r1555, [%rd238];
	// end inline asm
	add.s64 	%rd239, %rd235, 512;
	// begin inline asm
	ld.global.nc.u32 %r1556, [%rd239];
	// end inline asm
	add.s64 	%rd240, %rd235, 640;
	// begin inline asm
	ld.global.nc.u32 %r1557, [%rd240];
	// end inline asm
	add.s64 	%rd241, %rd235, 768;
	// begin inline asm
	ld.global.nc.u32 %r1558, [%rd241];
	// end inline asm
	add.s64 	%rd242, %rd235, 896;
	// begin inline asm
	ld.global.nc.u32 %r1559, [%rd242];
	// end inline asm
	add.s64 	%rd243, %rd235, 1024;
	// begin inline asm
	ld.global.nc.u32 %r1560, [%rd243];
	// end inline asm
	// begin inline asm
	mov.u32 %r1561, %laneid;
	// end inline asm
	shr.u32 	%r7, %r1816, 5;
	mad.lo.s32 	%r1568, %r7, 288, %r1561;
	shl.b32 	%r1569, %r1568, 2;
	mov.u32 	%r1570, _ZN6thrust24THRUST_300001_SM_1000_NS8cuda_cub4core6detail5shmemE;
	add.s32 	%r1571, %r1570, %r1569;
	st.shared.u32 	[%r1571], %r1552;
	st.shared.u32 	[%r1571+128], %r1553;
	st.shared.u32 	[%r1571+256], %r1554;
	st.shared.u32 	[%r1571+384], %r1555;
	st.shared.u32 	[%r1571+512], %r1556;
	st.shared.u32 	[%r1571+640], %r1557;
	st.shared.u32 	[%r1571+768], %r1558;
	st.shared.u32 	[%r1571+896], %r1559;
	st.shared.u32 	[%r1571+1024], %r1560;
	bar.warp.sync 	-1;
	shl.b32 	%r1572, %r1561, 5;
	add.s32 	%r1573, %r1571, %r1572;
	ld.shared.u32 	%r8, [%r1573];
	ld.shared.u32 	%r9, [%r1573+4];
	ld.shared.u32 	%r10, [%r1573+8];
	ld.shared.u32 	%r11, [%r1573+12];
	ld.shared.u32 	%r12, [%r1573+16];
	ld.shared.u32 	%r13, [%r1573+20];
	ld.shared.u32 	%r14, [%r1573+24];
	ld.shared.u32 	%r15, [%r1573+28];
	ld.shared.u32 	%r16, [%r1573+32];
	bar.sync 	0;
	st.shared.u32 	[%r1571], %r1;
	st.shared.u32 	[%r1571+128], %r1;
	st.shared.u32 	[%r1571+256], %r1;
	st.shared.u32 	[%r1571+384], %r1;
	st.shared.u32 	[%r1571+512], %r1;
	st.shared.u32 	[%r1571+640], %r1;
	st.shared.u32 	[%r1571+768], %r1;
	st.shared.u32 	[%r1571+896], %r1;
	st.shared.u32 	[%r1571+1024], %r1;
	bar.warp.sync 	-1;
	ld.shared.u32 	%r17, [%r1573];
	ld.shared.u32 	%r18, [%r1573+4];
	ld.shared.u32 	%r19, [%r1573+8];
	ld.shared.u32 	%r20, [%r1573+12];
	ld.shared.u32 	%r21, [%r1573+16];
	ld.shared.u32 	%r22, [%r1573+20];
	ld.shared.u32 	%r23, [%r1573+24];
	ld.shared.u32 	%r24, [%r1573+28];
	ld.shared.u32 	%r25, [%r1573+32];
	bar.sync 	0;
	shl.b32 	%r1574, %r1816, 2;
	add.s32 	%r1575, %r1570, %r1574;
	add.s32 	%r26, %r1575, 1148;
	st.shared.u32 	[%r1575+1148], %r16;
	bar.sync 	0;
	setp.eq.s32 	%p390, %r1816, 0;
	mov.b32 	%r1807, 0;
	@%p390 bra 	$L__BB2_4;
	ld.shared.u32 	%r1808, [%r26+-4];
	setp.ne.s32 	%p391, %r1808, %r8;
	selp.u32 	%r1807, 1, 0, %p391;
$L__BB2_4:
	setp.ne.s32 	%p392, %r8, %r9;
	selp.u32 	%r1636, 1, 0, %p392;
	setp.ne.s32 	%p393, %r9, %r10;
	selp.u32 	%r1637, 1, 0, %p393;
	setp.ne.s32 	%p394, %r10, %r11;
	selp.u32 	%r1638, 1, 0, %p394;
	setp.ne.s32 	%p395, %r11, %r12;
	selp.u32 	%r1639, 1, 0, %p395;
	setp.ne.s32 	%p396, %r12, %r13;
	selp.u32 	%r1640, 1, 0, %p396;
	setp.ne.s32 	%p397, %r13, %r14;
	selp.u32 	%r1641, 1, 0, %p397;
	setp.ne.s32 	%p398, %r14, %r15;
	selp.u32 	%r1642, 1, 0, %p398;
	setp.ne.s32 	%p399, %r15, %r16;
	selp.u32 	%r1643, 1, 0, %p399;
	add.s32 	%r1644, %r1807, %r1636;
	selp.b32 	%r1645, 0, %r17, %p392;
	add.s32 	%r1646, %r18, %r1645;
	add.s32 	%r1647, %r1644, %r1637;
	selp.b32 	%r1648, 0, %r1646, %p393;
	add.s32 	%r1649, %r19, %r1648;
	add.s32 	%r31, %r1647, %r1638;
	selp.b32 	%r1650, 0, %r1649, %p394;
	add.s32 	%r1651, %r20, %r1650;
	add.s32 	%r1652, %r31, %r1639;
	selp.b32 	%r1653, 0, %r1651, %p395;
	add.s32 	%r1654, %r21, %r1653;
	add.s32 	%r32, %r1652, %r1640;
	selp.b32 	%r1655, 0, %r1654, %p396;
	add.s32 	%r1656, %r22, %r1655;
	add.s32 	%r1657, %r32, %r1641;
	selp.b32 	%r1658, 0, %r1656, %p397;
	add.s32 	%r1659, %r23, %r1658;
	add.s32 	%r33, %r1657, %r1642;
	selp.b32 	%r1660, 0, %r1659, %p398;
	add.s32 	%r1661, %r24, %r1660;
	add.s32 	%r1577, %r33, %r1643;
	selp.b32 	%r1662, 0, %r1661, %p399;
	add.s32 	%r1582, %r25, %r1662;
	mov.b32 	%r1633, 1;
	mov.b32 	%r1634, 0;
	mov.b32 	%r1635, -1;
	// begin inline asm
	shfl.sync.up.b32 %r1576, %r1577, %r1633, %r1634, %r1635;
	// end inline asm
	// begin inline asm
	shfl.sync.up.b32 %r1581, %r1582, %r1633, %r1634, %r1635;
	// end inline asm
	setp.eq.s32 	%p400, %r1577, 0;
	selp.b32 	%r1663, %r1581, 0, %p400;
	setp.lt.s32 	%p401, %r1561, 1;
	selp.b32 	%r1664, 0, %r1663, %p401;
	add.s32 	%r1592, %r1664, %r1582;
	selp.b32 	%r1665, 0, %r1576, %p401;
	add.s32 	%r1587, %r1665, %r1577;
	mov.b32 	%r1593, 2;
	// begin inline asm
	shfl.sync.up.b32 %r1586, %r1587, %r1593, %r1634, %r1635;
	// end inline asm
	// begin inline asm
	shfl.sync.up.b32 %r1591, %r1592, %r1593, %r1634, %r1635;
	// end inline asm
	setp.eq.s32 	%p402, %r1587, 0;
	selp.b32 	%r1666, %r1591, 0, %p402;
	setp.lt.s32 	%p403, %r1561, 2;
	selp.b32 	%r1667, 0, %r1666, %p403;
	add.s32 	%r1602, %r1667, %r1592;
	selp.b32 	%r1668, 0, %r1586, %p403;
	add.s32 	%r1597, %r1668, %r1587;
	mov.b32 	%r1603, 4;
	// begin inline asm
	shfl.sync.up.b32 %r1596, %r1597, %r1603, %r1634, %r1635;
	// end inline asm
	// begin inline asm
	shfl.sync.up.b32 %r1601, %r1602, %r1603, %r1634, %r1635;
	// end inline asm
	setp.eq.s32 	%p404, %r1597, 0;
	selp.b32 	%r1669, %r1601, 0, %p404;
	setp.lt.s32 	%p405, %r1561, 4;
	selp.b32 	%r1670, 0, %r1669, %p405;
	add.s32 	%r1612, %r1670, %r1602;
	selp.b32 	%r1671, 0, %r1596, %p405;
	add.s32 	%r1607, %r1671, %r1597;
	mov.b32 	%r1613, 8;
	// begin inline asm
	shfl.sync.up.b32 %r1606, %r1607, %r1613, %r1634, %r1635;
	// end inline asm
	// begin inline asm
	shfl.sync.up.b32 %r1611, %r1612, %r1613, %r1634, %r1635;
	// end inline asm
	setp.eq.s32 	%p406, %r1607, 0;
	selp.b32 	%r1672, %r1611, 0, %p406;
	setp.lt.s32 	%p407, %r1561, 8;
	selp.b32 	%r1673, 0, %r1672, %p407;
	add.s32 	%r1622, %r1673, %r1612;
	selp.b32 	%r1674, 0, %r1606, %p407;
	add.s32 	%r1617, %r1674, %r1607;
	mov.b32 	%r1623, 16;
	// begin inline asm
	shfl.sync.up.b32 %r1616, %r1617, %r1623, %r1634, %r1635;
	// end inline asm
	// begin inline asm
	shfl.sync.up.b32 %r1621, %r1622, %r1623, %r1634, %r1635;
	// end inline asm
	setp.eq.s32 	%p408, %r1617, 0;
	selp.b32 	%r1675, %r1621, 0, %p408;
	setp.lt.s32 	%p409, %r1561, 16;
	selp.b32 	%r1676, 0, %r1675, %p409;
	add.s32 	%r1632, %r1676, %r1622;
	selp.b32 	%r1677, 0, %r1616, %p409;
	add.s32 	%r1627, %r1677, %r1617;
	// begin inline asm
	shfl.sync.up.b32 %r1811, %r1627, %r1633, %r1634, %r1635;
	// end inline asm
	// begin inline asm
	shfl.sync.up.b32 %r1809, %r1632, %r1633, %r1634, %r1635;
	// end inline asm
	setp.ne.s32 	%p410, %r1561, 31;
	@%p410 bra 	$L__BB2_6;
	shl.b32 	%r1678, %r7, 3;
	mov.u32 	%r1679, _ZN6thrust24THRUST_300001_SM_1000_NS8cuda_cub4core6detail5shmemE;
	add.s32 	%r1680, %r1679, %r1678;
	st.shared.v2.u32 	[%r1680], {%r1627, %r1632};
$L__BB2_6:
	bar.sync 	0;
	ld.shared.v4.u32 	{%r38, %r1681, %r39, %r1682}, [_ZN6thrust24THRUST_300001_SM_1000_NS8cuda_cub4core6detail5shmemE];
	setp.eq.s32 	%p411, %r39, 0;
	selp.b32 	%r1683, %r1681, 0, %p411;
	add.s32 	%r1684, %r1683, %r1682;
	setp.eq.s32 	%p412, %r7, 2;
	selp.b32 	%r1685, %r1684, %r1681, %p412;
	ld.shared.v4.u32 	{%r40, %r1686, %r41, %r1687}, [_ZN6thrust24THRUST_300001_SM_1000_NS8cuda_cub4core6detail5shmemE+16];
	setp.eq.s32 	%p413, %r40, 0;
	selp.b32 	%r1688, %r1684, 0, %p413;
	add.s32 	%r1689, %r1688, %r1686;
	setp.eq.s32 	%p414, %r7, 3;
	selp.b32 	%r1690, %r1689, %r1685, %p414;
	setp.eq.s32 	%p415, %r41, 0;
	selp.b32 	%r1691, %r1689, 0, %p415;
	add.s32 	%r1692, %r1691, %r1687;
	setp.eq.s32 	%p416, %r7, 4;
	selp.b32 	%r1693, %r1692, %r1690, %p416;
	ld.shared.v4.u32 	{%r42, %r1694, %r43, %r1695}, [_ZN6thrust24THRUST_300001_SM_1000_NS8cuda_cub4core6detail5shmemE+32];
	setp.eq.s32 	%p417, %r42, 0;
	selp.b32 	%r1696, %r1692, 0, %p417;
	add.s32 	%r1697, %r1696, %r1694;
	setp.eq.s32 	%p418, %r7, 5;
	selp.b32 	%r1698, %r1697, %r1693, %p418;
	setp.eq.s32 	%p419, %r43, 0;
	selp.b32 	%r1699, %r1697, 0, %p419;
	add.s32 	%r1700, %r1699, %r1695;
	setp.eq.s32 	%p420, %r7, 6;
	selp.b32 	%r1701, %r1700, %r1698, %p420;
	ld.shared.v4.u32 	{%r44, %r1702, %r45, %r1703}, [_ZN6thrust24THRUST_300001_SM_1000_NS8cuda_cub4core6detail5shmemE+48];
	setp.eq.s32 	%p421, %r44, 0;
	selp.b32 	%r1704, %r1700, 0, %p421;
	add.s32 	%r1705, %r1704, %r1702;
	setp.eq.s32 	%p422, %r7, 7;
	selp.b32 	%r46, %r1705, %r1701, %p422;
	setp.eq.s32 	%p423, %r45, 0;
	selp.b32 	%r1706, %r1705, 0, %p423;
	add.s32 	%r47, %r1706, %r1703;
	setp.lt.u32 	%p424, %r1816, 32;
	@%p424 bra 	$L__BB2_8;
	setp.eq.s32 	%p425, %r1811, 0;
	selp.b32 	%r1707, %r46, 0, %p425;
	add.s32 	%r1708, %r1707, %r1809;
	setp.eq.s32 	%p426, %r1561, 0;
	selp.b32 	%r1809, %r46, %r1708, %p426;
	selp.b32 	%r1709, 0, %r1811, %p426;
	shr.u32 	%r1710, %r1816, 5;
	setp.eq.s32 	%p427, %r1710, 7;
	add.s32 	%r1711, %r39, %r38;
	add.s32 	%r1712, %r40, %r1711;
	add.s32 	%r1713, %r41, %r1712;
	add.s32 	%r1714, %r42, %r1713;
	add.s32 	%r1715, %r43, %r1714;
	add.s32 	%r1716, %r44, %r1715;
	setp.eq.s32 	%p428, %r1710, 6;
	setp.eq.s32 	%p429, %r1710, 5;
	setp.eq.s32 	%p430, %r1710, 4;
	setp.eq.s32 	%p431, %r1710, 3;
	setp.eq.s32 	%p432, %r1710, 2;
	selp.b32 	%r1717, %r1711, %r38, %p432;
	selp.b32 	%r1718, %r1712, %r1717, %p431;
	selp.b32 	%r1719, %r1713, %r1718, %p430;
	selp.b32 	%r1720, %r1714, %r1719, %p429;
	selp.b32 	%r1721, %r1715, %r1720, %p428;
	selp.b32 	%r1722, %r1716, %r1721, %p427;
	add.s32 	%r1811, %r1722, %r1709;
$L__BB2_8:
	setp.ne.s32 	%p433, %r14, %r15;
	setp.ne.s32 	%p434, %r13, %r14;
	setp.ne.s32 	%p435, %r12, %r13;
	setp.ne.s32 	%p436, %r11, %r12;
	setp.ne.s32 	%p437, %r10, %r11;
	setp.ne.s32 	%p438, %r9, %r10;
	setp.ne.s32 	%p439, %r8, %r9;
	setp.ne.s32 	%p440, %r1816, 0;
	setp.eq.s32 	%p441, %r1816, 0;
	setp.eq.s32 	%p442, %r1807, 0;
	selp.b32 	%r1723, %r1809, 0, %p442;
	selp.b32 	%r1724, 0, %r1811, %p441;
	add.s32 	%r52, %r1807, %r1724;
	selp.b32 	%r1725, 0, %r1723, %p441;
	add.s32 	%r53, %r1725, %r17;
	selp.u32 	%r1726, 1, 0, %p439;
	add.s32 	%r54, %r52, %r1726;
	selp.b32 	%r1727, 0, %r53, %p439;
	add.s32 	%r55, %r18, %r1727;
	selp.u32 	%r1728, 1, 0, %p438;
	add.s32 	%r56, %r54, %r1728;
	selp.b32 	%r1729, 0, %r55, %p438;
	add.s32 	%r57, %r19, %r1729;
	add.s32 	%r58, %r31, %r1724;
	selp.b32 	%r1730, 0, %r57, %p437;
	add.s32 	%r59, %r20, %r1730;
	selp.u32 	%r1731, 1, 0, %p436;
	add.s32 	%r60, %r58, %r1731;
	selp.b32 	%r1732, 0, %r59, %p436;
	add.s32 	%r61, %r21, %r1732;
	add.s32 	%r62, %r32, %r1724;
	selp.b32 	%r1733, 0, %r61, %p435;
	add.s32 	%r63, %r22, %r1733;
	selp.u32 	%r1734, 1, 0, %p434;
	add.s32 	%r64, %r62, %r1734;
	selp.b32 	%r1735, 0, %r63, %p434;
	add.s32 	%r65, %r23, %r1735;
	add.s32 	%r66, %r33, %r1724;
	selp.b32 	%r1736, 0, %r65, %p433;
	add.s32 	%r67, %r24, %r1736;
	@%p440 bra 	$L__BB2_10;
	add.s32 	%r1738, %r39, %r38;
	add.s32 	%r1739, %r40, %r1738;
	add.s32 	%r1740, %r41, %r1739;
	add.s32 	%r1741, %r42, %r1740;
	add.s32 	%r1742, %r43, %r1741;
	add.s32 	%r1743, %r44, %r1742;
	add.s32 	%r1744, %r45, %r1743;
	mov.b64 	%rd246, {%r1744, %r47};
	add.s64 	%rd245, %rd1, 512;
	mov.b64 	%rd247, 101;
	// begin inline asm
	st.relaxed.gpu.v2.u64 [%rd245], {%rd246, %rd247};
	// end inline asm
	mov.b32 	%r1811, 0;
$L__BB2_10:
	add.s32 	%r1745, %r39, %r38;
	add.s32 	%r1746, %r40, %r1745;
	add.s32 	%r1747, %r41, %r1746;
	add.s32 	%r1748, %r42, %r1747;
	add.s32 	%r1749, %r43, %r1748;
	add.s32 	%r1750, %r44, %r1749;
	add.s32 	%r69, %r45, %r1750;
	setp.lt.s32 	%p443, %r69, 257;
	@%p443 bra 	$L__BB2_36;
	bar.sync 	0;
	@%p442 bra 	$L__BB2_13;
	shl.b32 	%r1751, %r1811, 3;
	mov.u32 	%r1752, _ZN6thrust24THRUST_300001_SM_1000_NS8cuda_cub4core6detail5shmemE;
	add.s32 	%r1753, %r1752, %r1751;
	st.shared.v2.u32 	[%r1753], {%r1808, %r1809};
$L__BB2_13:
	setp.eq.s32 	%p454, %r8, %r9;
	@%p454 bra 	$L__BB2_15;
	shl.b32 	%r1754, %r52, 3;
	mov.u32 	%r1755, _ZN6thrust24THRUST_300001_SM_1000_NS8cuda_cub4core6detail5shmemE;
	add.s32 	%r1756, %r1755, %r1754;
	st.shared.v2.u32 	[%r1756], {%r8, %r53};
$L__BB2_15:
	setp.eq.s32 	%p455, %r9, %r10;
	@%p455 bra 	$L__BB2_17;
	shl.b32 	%r1757, %r54, 3;
	mov.u32 	%r1758, _ZN6thrust24THRUST_300001_SM_1000_NS8cuda_cub4core6detail5shmemE;
	add.s32 	%r1759, %r1758, %r1757;
	st.shared.v2.u32 	[%r1759], {%r9, %r55};
$L__BB2_17:
	setp.eq.s32 	%p456, %r10, %r11;
	@%p456 bra 	$L__BB2_19;
	shl.b32 	%r1760, %r56, 3;
	mov.u32 	%r1761, _ZN6thrust24THRUST_300001_SM_1000_NS8cuda_cub4core6detail5shmemE;
	add.s32 	%r1762, %r1761, %r1760;
	st.shared.v2.u32 	[%r1762], {%r10, %r57};
$L__BB2_19:
	setp.eq.s32 	%p457, %r11, %r12;
	@%p457 bra 	$L__BB2_21;
	shl.b32 	%r1763, %r58, 3;
	mov.u32 	%r1764, _ZN6thrust24THRUST_300001_SM_1000_NS8cuda_cub4core6detail5shmemE;
	add.s32 	%r1765, %r1764, %r1763;
	st.shared.v2.u32 	[%r1765], {%r11, %r59};
$L__BB2_21:
	setp.eq.s32 	%p458, %r12, %r13;
	@%p458 bra 	$L__BB2_23;
	shl.b32 	%r1766, %r60, 3;
	mov.u32 	%r1767, _ZN6thrust24THRUST_300001_SM_1000_NS8cuda_cub4core6detail5shmemE;
	add.s32 	%r1768, %r1767, %r1766;
	st.shared.v2.u32 	[%r1768], {%r12, %r61};
$L__BB2_23:
	setp.eq.s32 	%p459, %r13, %r14;
	@%p459 bra 	$L__BB2_25;
	shl.b32 	%r1769, %r62, 3;
	mov.u32 	%r1770, _ZN6thrust24THRUST_300001_SM_1000_NS8cuda_cub4core6detail5shmemE;
	add.s32 	%r1771, %r1770, %r1769;
	st.shared.v2.u32 	[%r1771], {%r13, %r63};
$L__BB2_25:
	setp.eq.s32 	%p460, %r14, %r15;
	@%p460 bra 	$L__BB2_27;
	shl.b32 	%r1772, %r64, 3;
	mov.u32 	%r1773, _ZN6thrust24THRUST_300001_SM_1000_NS8cuda_cub4core6detail5shmemE;
	add.s32 	%r1774, %r1773, %r1772;
	st.shared.v2.u32 	[%r1774], {%r14, %r65};
$L__BB2_27:
	setp.eq.s32 	%p461, %r15, %r16;
	@%p461 bra 	$L__BB2_29;
	shl.b32 	%r1775, %r66, 3;
	mov.u32 	%r1776, _ZN6thrust24THRUST_300001_SM_1000_NS8cuda_cub4core6detail5shmemE;
	add.s32 	%r1777, %r1776, %r1775;
	st.shared.v2.u32 	[%r1777], {%r15, %r67};
$L__BB2_29:
	bar.sync 	0;
	setp.ge.u32 	%p462, %r1816, %r69;
	@%p462 bra 	$L__BB2_290;
	add.s32 	%r1778, %r39, %r40;
	add.s32 	%r1779, %r1778, %r41;
	add.s32 	%r1780, %r1779, %r42;
	add.s32 	%r1781, %r1780, %r43;
	add.s32 	%r1782, %r1781, %r44;
	add.s32 	%r1783, %r1782, %r45;
	add.s32 	%r1784, %r1783, %r38;
	not.b32 	%r1785, %r1816;
	add.s32 	%r70, %r1784, %r1785;
	and.b32  	%r1786, %r70, 768;
	setp.eq.s32 	%p463, %r1786, 768;
	@%p463 bra 	$L__BB2_33;
	shr.u32 	%r1787, %r70, 8;
	add.s32 	%r1788, %r1787, 1;
	and.b32  	%r1789, %r1788, 3;
	mul.wide.u32 	%rd275, %r1816, 4;
	add.s64 	%rd281, %rd4, %rd275;
	add.s64 	%rd280, %rd3, %rd275;
	shl.b32 	%r1790, %r1816, 3;
	mov.u32 	%r1791, _ZN6thrust24THRUST_300001_SM_1000_NS8cuda_cub4core6detail5shmemE;
	add.s32 	%r1813, %r1791, %r1790;
	neg.s32 	%r1812, %r1789;
	shl.b32 	%r1792, %r1788, 8;
	and.b32  	%r1793, %r1792, 768;
	add.s32 	%r1816, %r1816, %r1793;
$L__BB2_32:
	.pragma "nounroll";
	ld.shared.v2.u32 	{%r1794, %r1795}, [%r1813];
	st.global.u32 	[%rd280], %r1794;
	st.global.u32 	[%rd281], %r1795;
	add.s64 	%rd281, %rd281, 1024;
	add.s64 	%rd280, %rd280, 1024;
	add.s32 	%r1813, %r1813, 2048;
	add.s32 	%r1812, %r1812, 1;
	setp.ne.s32 	%p464, %r1812, 0;
	@%p464 bra 	$L__BB2_32;
$L__BB2_33:
	setp.lt.u32 	%p465, %r70, 768;
	@%p465 bra 	$L__BB2_290;
	mul.wide.u32 	%rd276, %r1816, 4;
	add.s64 	%rd277, %rd276, 2048;
	add.s64 	%rd283, %rd3, %rd277;
	add.s64 	%rd282, %rd4, %rd277;
	shl.b32 	%r1796, %r1816, 3;
	mov.u32 	%r1797, _ZN6thrust24THRUST_300001_SM_1000_NS8cuda_cub4core6detail5shmemE;
	add.s32 	%r1798, %r1796, %r1797;
	add.s32 	%r1815, %r1798, 4096;
$L__BB2_35:
	ld.shared.v2.u32 	{%r1799, %r1800}, [%r1815+-4096];
	st.global.u32 	[%rd283+-2048], %r1799;
	st.global.u32 	[%rd282+-2048], %r1800;
	ld.shared.v2.u32 	{%r1801, %r1802}, [%r1815+-2048];
	st.global.u32 	[%rd283+-1024], %r1801;
	st.global.u32 	[%rd282+-1024], %r1802;
	ld.shared.v2.u32 	{%r1803, %r1804}, [%r1815];
	st.global.u32 	[%rd283], %r1803;
	st.global.u32 	[%rd282], %r1804;
	ld.shared.v2.u32 	{%r1805, %r1806}, [%r1815+2048];
	st.global.u32 	[%rd283+1024], %r1805;
	st.global.u32 	[%rd282+1024], %r1806;
	add.s32 	%r1816, %r1816, 1024;
	add.s64 	%rd283, %rd283, 4096;
	add.s64 	%rd282, %rd282, 4096;
	add.s32 	%r1815, %r1815, 8192;
	setp.lt.s32 	%p466, %r1816, %r69;
	@%p466 bra 	$L__BB2_35;
	bra.uni 	$L__BB2_290;
$L__BB2_36:
	@%p442 bra 	$L__BB2_38;
	mul.wide.s32 	%rd248, %r1811, 4;
	add.s64 	%rd249, %rd3, %rd248;
	st.global.u32 	[%rd249], %r1808;
	add.s64 	%rd250, %rd4, %rd248;
	st.global.u32 	[%rd250], %r1809;
$L__BB2_38:
	setp.eq.s32 	%p445, %r8, %r9;
	@%p445 bra 	$L__BB2_40;
	mul.wide.s32 	%rd251, %r52, 4;
	add.s64 	%rd252, %rd3, %rd251;
	st.global.u32 	[%rd252], %r8;
	add.s64 	%rd253, %rd4, %rd251;
	st.global.u32 	[%rd253], %r53;
$L__BB2_40:
	setp.eq.s32 	%p446, %r9, %r10;
	@%p446 bra 	$L__BB2_42;
	mul.wide.s32 	%rd254, %r54, 4;
	add.s64 	%rd255, %rd3, %rd254;
	st.global.u32 	[%rd255], %r9;
	add.s64 	%rd256, %rd4, %rd254;
	st.global.u32 	[%rd256], %r55;
$L__BB2_42:
	setp.eq.s32 	%p447, %r10, %r11;
	@%p447 bra 	$L__BB2_44;
	mul.wide.s32 	%rd257, %r56, 4;
	add.s64 	%rd258, %rd3, %rd257;
	st.global.u32 	[%rd258], %r10;
	add.s64 	%rd259, %rd4, %rd257;
	st.global.u32 	[%rd259], %r57;
$L__BB2_44:
	setp.eq.s32 	%p448, %r11, %r12;
	@%p448 bra 	$L__BB2_46;
	mul.wide.s32 	%rd260, %r58, 4;
	add.s64 	%rd261, %rd3, %rd260;
	st.global.u32 	[%rd261], %r11;
	add.s64 	%rd262, %rd4, %rd260;
	st.global.u32 	[%rd262], %r59;
$L__BB2_46:
	setp.eq.s32 	%p449, %r12, %r13;
	@%p449 bra 	$L__BB2_48;
	mul.wide.s32 	%rd263, %r60, 4;
	add.s64 	%rd264, %rd3, %rd263;
	st.global.u32 	[%rd264], %r12;
	add.s64 	%rd265, %rd4, %rd263;
	st.global.u32 	[%rd265], %r61;
$L__BB2_48:
	setp.eq.s32 	%p450, %r13, %r14;
	@%p450 bra 	$L__BB2_50;
	mul.wide.s32 	%rd266, %r62, 4;
	add.s64 	%rd267, %rd3, %rd266;
	st.global.u32 	[%rd267], %r13;
	add.s64 	%rd268, %rd4, %rd266;
	st.global.u32 	[%rd268], %r63;
$L__BB2_50:
	setp.eq.s32 	%p451, %r14, %r15;
	@%p451 bra 	$L__BB2_52;
	mul.wide.s32 	%rd269, %r64, 4;
	add.s64 	%rd270, %rd3, %rd269;
	st.global.u32 	[%rd270], %r14;
	add.s64 	%rd271, %rd4, %rd269;
	st.global.u32 	[%rd271], %r65;
$L__BB2_52:
	setp.eq.s32 	%p452, %r15, %r16;
	@%p452 bra 	$L__BB2_290;
	mul.wide.s32 	%rd272, %r66, 4;
	add.s64 	%rd273, %rd3, %rd272;
	st.global.u32 	[%rd273], %r15;
	add.s64 	%rd274, %rd4, %rd272;
	st.global.u32 	[%rd274], %r67;
	bra.uni 	$L__BB2_290;
$L__BB2_54:
	mov.u32 	%r1832, %tid.x;
	and.b32  	%r1139, %r1832, 31;
	and.b32  	%r1140, %r1832, 992;
	add.s32 	%r1141, %r3, %r1139;
	mad.lo.s32 	%r1142, %r1140, 9, %r1141;
	mul.wide.u32 	%rd180, %r1142, 4;
	add.s64 	%rd171, %rd2, %rd180;
	// begin inline asm
	ld.global.nc.u32 %r1128, [%rd171];
	// end inline asm
	add.s64 	%rd172, %rd171, 128;
	// begin inline asm
	ld.global.nc.u32 %r1129, [%rd172];
	// end inline asm
	add.s64 	%rd173, %rd171, 256;
	// begin inline asm
	ld.global.nc.u32 %r1130, [%rd173];
	// end inline asm
	add.s64 	%rd174, %rd171, 384;
	// begin inline asm
	ld.global.nc.u32 %r1131, [%rd174];
	// end inline asm
	add.s64 	%rd175, %rd171, 512;
	// begin inline asm
	ld.global.nc.u32 %r1132, [%rd175];
	// end inline asm
	add.s64 	%rd176, %rd171, 640;
	// begin inline asm
	ld.global.nc.u32 %r1133, [%rd176];
	// end inline asm
	add.s64 	%rd177, %rd171, 768;
	// begin inline asm
	ld.global.nc.u32 %r1134, [%rd177];
	// end inline asm
	add.s64 	%rd178, %rd171, 896;
	// begin inline asm
	ld.global.nc.u32 %r1135, [%rd178];
	// end inline asm
	add.s64 	%rd179, %rd171, 1024;
	// begin inline asm
	ld.global.nc.u32 %r1136, [%rd179];
	// end inline asm
	// begin inline asm
	mov.u32 %r1137, %laneid;
	// end inline asm
	shr.u32 	%r86, %r1832, 5;
	mad.lo.s32 	%r1143, %r86, 288, %r1137;
	shl.b32 	%r1144, %r1143, 2;
	mov.u32 	%r1145, _ZN6thrust24THRUST_300001_SM_1000_NS8cuda_cub4core6detail5shmemE;
	add.s32 	%r87, %r1145, %r1144;
	st.shared.u32 	[%r87], %r1128;
	st.shared.u32 	[%r87+128], %r1129;
	st.shared.u32 	[%r87+256], %r1130;
	st.shared.u32 	[%r87+384], %r1131;
	st.shared.u32 	[%r87+512], %r1132;
	st.shared.u32 	[%r87+640], %r1133;
	st.shared.u32 	[%r87+768], %r1134;
	st.shared.u32 	[%r87+896], %r1135;
	st.shared.u32 	[%r87+1024], %r1136;
	bar.warp.sync 	-1;
	shl.b32 	%r1146, %r1137, 5;
	add.s32 	%r88, %r87, %r1146;
	ld.shared.u32 	%r89, [%r88];
	ld.shared.u32 	%r90, [%r88+4];
	ld.shared.u32 	%r91, [%r88+8];
	ld.shared.u32 	%r92, [%r88+12];
	ld.shared.u32 	%r93, [%r88+16];
	ld.shared.u32 	%r94, [%r88+20];
	ld.shared.u32 	%r95, [%r88+24];
	ld.shared.u32 	%r96, [%r88+28];
	ld.shared.u32 	%r97, [%r88+32];
	setp.ne.s32 	%p281, %r1832, 0;
	mov.b32 	%r1818, 0;
	@%p281 bra 	$L__BB2_56;
	mul.wide.u32 	%rd182, %r3, 4;
	add.s64 	%rd183, %rd2, %rd182;
	add.s64 	%rd181, %rd183, -4;
	// begin inline asm
	ld.global.nc.u32 %r1818, [%rd181];
	// end inline asm
$L__BB2_56:
	setp.eq.s32 	%p282, %r1832, 0;
	bar.sync 	0;
	st.shared.u32 	[%r87], %r1;
	st.shared.u32 	[%r87+128], %r1;
	st.shared.u32 	[%r87+256], %r1;
	st.shared.u32 	[%r87+384], %r1;
	st.shared.u32 	[%r87+512], %r1;
	st.shared.u32 	[%r87+640], %r1;
	st.shared.u32 	[%r87+768], %r1;
	st.shared.u32 	[%r87+896], %r1;
	st.shared.u32 	[%r87+1024], %r1;
	bar.warp.sync 	-1;
	ld.shared.u32 	%r100, [%r88];
	ld.shared.u32 	%r101, [%r88+4];
	ld.shared.u32 	%r102, [%r88+8];
	ld.shared.u32 	%r103, [%r88+12];
	ld.shared.u32 	%r104, [%r88+16];
	ld.shared.u32 	%r105, [%r88+20];
	ld.shared.u32 	%r106, [%r88+24];
	ld.shared.u32 	%r107, [%r88+28];
	ld.shared.u32 	%r108, [%r88+32];
	bar.sync 	0;
	shl.b32 	%r1148, %r1832, 2;
	add.s32 	%r1150, %r1145, %r1148;
	add.s32 	%r109, %r1150, 1148;
	st.shared.u32 	[%r1150+1148], %r97;
	bar.sync 	0;
	@%p282 bra 	$L__BB2_58;
	ld.shared.u32 	%r1818, [%r109+-4];
$L__BB2_58:
	setp.ne.s32 	%p283, %r1818, %r89;
	selp.u32 	%r1211, 1, 0, %p283;
	setp.ne.s32 	%p284, %r89, %r90;
	selp.u32 	%r1212, 1, 0, %p284;
	setp.ne.s32 	%p285, %r90, %r91;
	selp.u32 	%r1213, 1, 0, %p285;
	setp.ne.s32 	%p286, %r91, %r92;
	selp.u32 	%r1214, 1, 0, %p286;
	setp.ne.s32 	%p287, %r92, %r93;
	selp.u32 	%r1215, 1, 0, %p287;
	setp.ne.s32 	%p288, %r93, %r94;
	selp.u32 	%r1216, 1, 0, %p288;
	setp.ne.s32 	%p289, %r94, %r95;
	selp.u32 	%r1217, 1, 0, %p289;
	setp.ne.s32 	%p290, %r95, %r96;
	selp.u32 	%r1218, 1, 0, %p290;
	setp.ne.s32 	%p291, %r96, %r97;
	selp.u32 	%r1219, 1, 0, %p291;
	add.s32 	%r1220, %r1212, %r1211;
	selp.b32 	%r1221, 0, %r100, %p284;
	add.s32 	%r1222, %r101, %r1221;
	add.s32 	%r1223, %r1220, %r1213;
	selp.b32 	%r1224, 0, %r1222, %p285;
	add.s32 	%r1225, %r102, %r1224;
	add.s32 	%r1226, %r1223, %r1214;
	selp.b32 	%r1227, 0, %r1225, %p286;
	add.s32 	%r1228, %r103, %r1227;
	add.s32 	%r1229, %r1226, %r1215;
	selp.b32 	%r1230, 0, %r1228, %p287;
	add.s32 	%r1231, %r104, %r1230;
	add.s32 	%r1232, %r1229, %r1216;
	selp.b32 	%r1233, 0, %r1231, %p288;
	add.s32 	%r1234, %r105, %r1233;
	add.s32 	%r1235, %r1232, %r1217;
	selp.b32 	%r1236, 0, %r1234, %p289;
	add.s32 	%r1237, %r106, %r1236;
	add.s32 	%r1238, %r1235, %r1218;
	selp.b32 	%r1239, 0, %r1237, %p290;
	add.s32 	%r1240, %r107, %r1239;
	add.s32 	%r1152, %r1238, %r1219;
	selp.b32 	%r1241, 0, %r1240, %p291;
	add.s32 	%r1157, %r108, %r1241;
	mov.b32 	%r1208, 1;
	mov.b32 	%r1209, 0;
	mov.b32 	%r1210, -1;
	// begin inline asm
	shfl.sync.up.b32 %r1151, %r1152, %r1208, %r1209, %r1210;
	// end inline asm
	// begin inline asm
	shfl.sync.up.b32 %r1156, %r1157, %r1208, %r1209, %r1210;
	// end inline asm
	setp.eq.s32 	%p292, %r1152, 0;
	selp.b32 	%r1242, %r1156, 0, %p292;
	setp.lt.s32 	%p293, %r1137, 1;
	selp.b32 	%r1243, 0, %r1151, %p293;
	add.s32 	%r1162, %r1243, %r1152;
	selp.b32 	%r1244, 0, %r1242, %p293;
	add.s32 	%r1167, %r1244, %r1157;
	mov.b32 	%r1168, 2;
	// begin inline asm
	shfl.sync.up.b32 %r1161, %r1162, %r1168, %r1209, %r1210;
	// end inline asm
	// begin inline asm
	shfl.sync.up.b32 %r1166, %r1167, %r1168, %r1209, %r1210;
	// end inline asm
	setp.eq.s32 	%p294, %r1162, 0;
	selp.b32 	%r1245, %r1166, 0, %p294;
	setp.lt.s32 	%p295, %r1137, 2;
	selp.b32 	%r1246, 0, %r1161, %p295;
	add.s32 	%r1172, %r1246, %r1162;
	selp.b32 	%r1247, 0, %r1245, %p295;
	add.s32 	%r1177, %r1247, %r1167;
	mov.b32 	%r1178, 4;
	// begin inline asm
	shfl.sync.up.b32 %r1171, %r1172, %r1178, %r1209, %r1210;
	// end inline asm
	// begin inline asm
	shfl.sync.up.b32 %r1176, %r1177, %r1178, %r1209, %r1210;
	// end inline asm
	setp.eq.s32 	%p296, %r1172, 0;
	selp.b32 	%r1248, %r1176, 0, %p296;
	setp.lt.s32 	%p297, %r1137, 4;
	selp.b32 	%r1249, 0, %r1171, %p297;
	add.s32 	%r1182, %r1249, %r1172;
	selp.b32 	%r1250, 0, %r1248, %p297;
	add.s32 	%r1187, %r1250, %r1177;
	mov.b32 	%r1188, 8;
	// begin inline asm
	shfl.sync.up.b32 %r1181, %r1182, %r1188, %r1209, %r1210;
	// end inline asm
	// begin inline asm
	shfl.sync.up.b32 %r1186, %r1187, %r1188, %r1209, %r1210;
	// end inline asm
	setp.eq.s32 	%p298, %r1182, 0;
	selp.b32 	%r1251, %r1186, 0, %p298;
	setp.lt.s32 	%p299, %r1137, 8;
	selp.b32 	%r1252, 0, %r1181, %p299;
	add.s32 	%r1192, %r1252, %r1182;
	selp.b32 	%r1253, 0, %r1251, %p299;
	add.s32 	%r1197, %r1253, %r1187;
	mov.b32 	%r1198, 16;
	// begin inline asm
	shfl.sync.up.b32 %r1191, %r1192, %r1198, %r1209, %r1210;
	// end inline asm
	// begin inline asm
	shfl.sync.up.b32 %r1196, %r1197, %r1198, %r1209, %r1210;
	// end inline asm
	setp.eq.s32 	%p300, %r1192, 0;
	selp.b32 	%r1254, %r1196, 0, %p300;
	setp.lt.s32 	%p301, %r1137, 16;
	selp.b32 	%r1255, 0, %r1191, %p301;
	add.s32 	%r1202, %r1255, %r1192;
	selp.b32 	%r1256, 0, %r1254, %p301;
	add.s32 	%r1207, %r1256, %r1197;
	// begin inline asm
	shfl.sync.up.b32 %r1822, %r1202, %r1208, %r1209, %r1210;
	// end inline asm
	// begin inline asm
	shfl.sync.up.b32 %r1823, %r1207, %r1208, %r1209, %r1210;
	// end inline asm
	setp.ne.s32 	%p302, %r1137, 31;
	@%p302 bra 	$L__BB2_60;
	shl.b32 	%r1257, %r86, 3;
	mov.u32 	%r1258, _ZN6thrust24THRUST_300001_SM_1000_NS8cuda_cub4core6detail5shmemE;
	add.s32 	%r1259, %r1258, %r1257;
	st.shared.v2.u32 	[%r1259], {%r1202, %r1207};
$L__BB2_60:
	bar.sync 	0;
	ld.shared.v4.u32 	{%r1260, %r1261, %r1262, %r1263}, [_ZN6thrust24THRUST_300001_SM_1000_NS8cuda_cub4core6detail5shmemE];
	add.s32 	%r1264, %r1262, %r1260;
	setp.eq.s32 	%p303, %r1262, 0;
	selp.b32 	%r1265, %r1261, 0, %p303;
	add.s32 	%r1266, %r1265, %r1263;
	setp.eq.s32 	%p304, %r86, 2;
	selp.b32 	%r1267, %r1264, %r1260, %p304;
	selp.b32 	%r1268, %r1266, %r1261, %p304;
	ld.shared.v4.u32 	{%r1269, %r1270, %r1271, %r1272}, [_ZN6thrust24THRUST_300001_SM_1000_NS8cuda_cub4core6detail5shmemE+16];
	add.s32 	%r1273, %r1269, %r1264;
	setp.eq.s32 	%p305, %r1269, 0;
	selp.b32 	%r1274, %r1266, 0, %p305;
	add.s32 	%r1275, %r1274, %r1270;
	setp.eq.s32 	%p306, %r86, 3;
	selp.b32 	%r1276, %r1273, %r1267, %p306;
	selp.b32 	%r1277, %r1275, %r1268, %p306;
	add.s32 	%r1278, %r1271, %r1273;
	setp.eq.s32 	%p307, %r1271, 0;
	selp.b32 	%r1279, %r1275, 0, %p307;
	add.s32 	%r1280, %r1279, %r1272;
	setp.eq.s32 	%p308, %r86, 4;
	selp.b32 	%r1281, %r1278, %r1276, %p308;
	selp.b32 	%r1282, %r1280, %r1277, %p308;
	ld.shared.v4.u32 	{%r1283, %r1284, %r1285, %r1286}, [_ZN6thrust24THRUST_300001_SM_1000_NS8cuda_cub4core6detail5shmemE+32];
	add.s32 	%r1287, %r1283, %r1278;
	setp.eq.s32 	%p309, %r1283, 0;
	selp.b32 	%r1288, %r1280, 0, %p309;
	add.s32 	%r1289, %r1288, %r1284;
	setp.eq.s32 	%p310, %r86, 5;
	selp.b32 	%r1290, %r1287, %r1281, %p310;
	selp.b32 	%r1291, %r1289, %r1282, %p310;
	add.s32 	%r1292, %r1285, %r1287;
	setp.eq.s32 	%p311, %r1285, 0;
	selp.b32 	%r1293, %r1289, 0, %p311;
	add.s32 	%r1294, %r1293, %r1286;
	setp.eq.s32 	%p312, %r86, 6;
	selp.b32 	%r1295, %r1292, %r1290, %p312;
	selp.b32 	%r1296, %r1294, %r1291, %p312;
	ld.shared.v4.u32 	{%r1297, %r1298, %r1299, %r1300}, [_ZN6thrust24THRUST_300001_SM_1000_NS8cuda_cub4core6detail5shmemE+48];
	add.s32 	%r1301, %r1297, %r1292;
	setp.eq.s32 	%p313, %r1297, 0;
	selp.b32 	%r1302, %r1294, 0, %p313;
	add.s32 	%r1303, %r1302, %r1298;
	setp.eq.s32 	%p314, %r86, 7;
	selp.b32 	%r116, %r1301, %r1295, %p314;
	selp.b32 	%r117, %r1303, %r1296, %p314;
	add.s32 	%r118, %r1299, %r1301;
	setp.eq.s32 	%p315, %r1299, 0;
	selp.b32 	%r1304, %r1303, 0, %p315;
	add.s32 	%r119, %r1304, %r1300;
	setp.lt.u32 	%p316, %r1832, 32;
	@%p316 bra 	$L__BB2_62;
	setp.eq.s32 	%p317, %r1822, 0;
	selp.b32 	%r1305, %r117, 0, %p317;
	add.s32 	%r1306, %r1305, %r1823;
	setp.eq.s32 	%p318, %r1137, 0;
	selp.b32 	%r1307, 0, %r1822, %p318;
	add.s32 	%r1822, %r116, %r1307;
	selp.b32 	%r1823, %r117, %r1306, %p318;
	bra.uni 	$L__BB2_78;
$L__BB2_62:
	setp.ne.s32 	%p319, %r1832, 0;
	mul.wide.u32 	%rd184, %r2, 16;
	add.s64 	%rd17, %rd1, %rd184;
	@%p319 bra 	$L__BB2_64;
	st.shared.u32 	[_ZN6thrust24THRUST_300001_SM_1000_NS8cuda_cub4core6detail5shmemE+116], %r118;
	st.shared.u32 	[_ZN6thrust24THRUST_300001_SM_1000_NS8cuda_cub4core6detail5shmemE+120], %r119;
	mov.b64 	%rd186, {%r118, %r119};
	add.s64 	%rd185, %rd17, 512;
	mov.b64 	%rd187, 100;
	// begin inline asm
	st.relaxed.gpu.v2.u64 [%rd185], {%rd186, %rd187};
	// end inline asm
$L__BB2_64:
	mov.u32 	%r1308, %nctaid.x;
	setp.gt.u32 	%p320, %r1308, 499;
	@%p320 bra 	$L__BB2_66;
	membar.cta;
	bra.uni 	$L__BB2_67;
$L__BB2_66:
	mov.b32 	%r1309, 450;
	// begin inline asm
	nanosleep.u32 %r1309;
	// end inline asm
$L__BB2_67:
	mul.wide.u32 	%rd188, %r1832, 16;
	xor.b64  	%rd189, %rd188, -16;
	add.s64 	%rd190, %rd17, %rd189;
	add.s64 	%rd18, %rd190, 512;
$L__BB2_68:
	// begin inline asm
	ld.relaxed.gpu.v2.u64 {%rd191, %rd284}, [%rd18];
	// end inline asm
	setp.eq.s64 	%p321, %rd284, 99;
	mov.b32 	%r1310, -1;
	vote.sync.any.pred 	%p322, %p321, %r1310;
	@%p322 bra 	$L__BB2_68;
	mov.b64 	{%r1314, %r1319}, %rd191;
	setp.eq.s64 	%p323, %rd284, 101;
	mov.b32 	%r1362, -1;
	vote.sync.ballot.b32 	%r1363, %p323, %r1362;
	// begin inline asm
	mov.u32 %r1312, %lanemask_ge;
	// end inline asm
	and.b32  	%r1364, %r1363, %r1312;
	or.b32  	%r1365, %r1364, -2147483648;
	add.s32 	%r1366, %r1365, -1;
	not.b32 	%r1367, %r1365;
	and.b32  	%r1368, %r1367, %r1366;
	popc.b32 	%r1316, %r1368;
	mov.b32 	%r1320, 1;
	// begin inline asm
	shfl.sync.down.b32 %r1313, %r1314, %r1320, %r1316, %r1362;
	// end inline asm
	// begin inline asm
	shfl.sync.down.b32 %r1318, %r1319, %r1320, %r1316, %r1362;
	// end inline asm
	setp.lt.s32 	%p325, %r1137, %r1316;
	setp.eq.s32 	%p326, %r1314, 0;
	selp.b32 	%r1369, %r1313, 0, %p325;
	add.s32 	%r1324, %r1369, %r1314;
	selp.b32 	%r1370, %r1318, 0, %p326;
	selp.b32 	%r1371, %r1370, 0, %p325;
	add.s32 	%r1329, %r1371, %r1319;
	mov.b32 	%r1330, 2;
	// begin inline asm
	shfl.sync.down.b32 %r1323, %r1324, %r1330, %r1316, %r1362;
	// end inline asm
	// begin inline asm
	shfl.sync.down.b32 %r1328, %r1329, %r1330, %r1316, %r1362;
	// end inline asm
	add.s32 	%r1372, %r1137, 2;
	setp.gt.s32 	%p327, %r1372, %r1316;
	setp.eq.s32 	%p328, %r1324, 0;
	selp.b32 	%r1373, %r1328, 0, %p328;
	selp.b32 	%r1374, 0, %r1323, %p327;
	add.s32 	%r1334, %r1324, %r1374;
	selp.b32 	%r1375, 0, %r1373, %p327;
	add.s32 	%r1339, %r1375, %r1329;
	mov.b32 	%r1340, 4;
	// begin inline asm
	shfl.sync.down.b32 %r1333, %r1334, %r1340, %r1316, %r1362;
	// end inline asm
	// begin inline asm
	shfl.sync.down.b32 %r1338, %r1339, %r1340, %r1316, %r1362;
	// end inline asm
	add.s32 	%r1376, %r1137, 4;
	setp.gt.s32 	%p329, %r1376, %r1316;
	setp.eq.s32 	%p330, %r1334, 0;
	selp.b32 	%r1377, %r1338, 0, %p330;
	selp.b32 	%r1378, 0, %r1333, %p329;
	add.s32 	%r1344, %r1334, %r1378;
	selp.b32 	%r1379, 0, %r1377, %p329;
	add.s32 	%r1349, %r1339, %r1379;
	mov.b32 	%r1350, 8;
	// begin inline asm
	shfl.sync.down.b32 %r1343, %r1344, %r1350, %r1316, %r1362;
	// end inline asm
	// begin inline asm
	shfl.sync.down.b32 %r1348, %r1349, %r1350, %r1316, %r1362;
	// end inline asm
	add.s32 	%r1380, %r1137, 8;
	setp.gt.s32 	%p331, %r1380, %r1316;
	setp.eq.s32 	%p332, %r1344, 0;
	selp.b32 	%r1381, %r1348, 0, %p332;
	selp.b32 	%r1382, 0, %r1343, %p331;
	add.s32 	%r1354, %r1344, %r1382;
	selp.b32 	%r1383, 0, %r1381, %p331;
	add.s32 	%r1359, %r1349, %r1383;
	mov.b32 	%r1360, 16;
	// begin inline asm
	shfl.sync.down.b32 %r1353, %r1354, %r1360, %r1316, %r1362;
	// end inline asm
	// begin inline asm
	shfl.sync.down.b32 %r1358, %r1359, %r1360, %r1316, %r1362;
	// end inline asm
	add.s32 	%r1384, %r1137, 16;
	setp.gt.s32 	%p333, %r1384, %r1316;
	setp.eq.s32 	%p334, %r1354, 0;
	selp.b32 	%r1385, %r1358, 0, %p334;
	selp.b32 	%r1386, 0, %r1353, %p333;
	add.s32 	%r1819, %r1386, %r1354;
	selp.b32 	%r1387, 0, %r1385, %p333;
	add.s32 	%r1820, %r1359, %r1387;
	not.b32 	%r1388, %r1832;
	add.s32 	%r1821, %r2, %r1388;
	add.s64 	%rd21, %rd1, 512;
$L__BB2_70:
	setp.ne.s64 	%p335, %rd284, 101;
	mov.b32 	%r1389, -1;
	vote.sync.all.pred 	%p336, %p335, %r1389;
	not.pred 	%p337, %p336;
	@%p337 bra 	$L__BB2_74;
	mul.wide.s32 	%rd233, %r1821, 16;
	add.s64 	%rd234, %rd21, %rd233;
	add.s64 	%rd232, %rd234, -512;
$L__BB2_72:
	// begin inline asm
	ld.relaxed.gpu.v2.u64 {%rd230, %rd284}, [%rd232];
	// end inline asm
	setp.eq.s64 	%p375, %rd284, 99;
	mov.b32 	%r1472, -1;
	vote.sync.any.pred 	%p376, %p375, %r1472;
	@%p376 bra 	$L__BB2_72;
	mov.b64 	{%r1475, %r1480}, %rd230;
	setp.eq.s64 	%p377, %rd284, 101;
	mov.b32 	%r1523, -1;
	vote.sync.ballot.b32 	%r1524, %p377, %r1523;
	and.b32  	%r1525, %r1524, %r1312;
	or.b32  	%r1526, %r1525, -2147483648;
	add.s32 	%r1527, %r1526, -1;
	not.b32 	%r1528, %r1526;
	and.b32  	%r1529, %r1528, %r1527;
	popc.b32 	%r1477, %r1529;
	mov.b32 	%r1481, 1;
	// begin inline asm
	shfl.sync.down.b32 %r1474, %r1475, %r1481, %r1477, %r1523;
	// end inline asm
	// begin inline asm
	shfl.sync.down.b32 %r1479, %r1480, %r1481, %r1477, %r1523;
	// end inline asm
	setp.lt.s32 	%p379, %r1137, %r1477;
	setp.eq.s32 	%p380, %r1475, 0;
	selp.b32 	%r1530, %r1474, 0, %p379;
	add.s32 	%r1485, %r1530, %r1475;
	selp.b32 	%r1531, %r1479, 0, %p380;
	selp.b32 	%r1532, %r1531, 0, %p379;
	add.s32 	%r1490, %r1532, %r1480;
	mov.b32 	%r1491, 2;
	// begin inline asm
	shfl.sync.down.b32 %r1484, %r1485, %r1491, %r1477, %r1523;
	// end inline asm
	// begin inline asm
	shfl.sync.down.b32 %r1489, %r1490, %r1491, %r1477, %r1523;
	// end inline asm
	add.s32 	%r1533, %r1137, 2;
	setp.gt.s32 	%p381, %r1533, %r1477;
	setp.eq.s32 	%p382, %r1485, 0;
	selp.b32 	%r1534, %r1489, 0, %p382;
	selp.b32 	%r1535, 0, %r1484, %p381;
	add.s32 	%r1495, %r1485, %r1535;
	selp.b32 	%r1536, 0, %r1534, %p381;
	add.s32 	%r1500, %r1536, %r1490;
	mov.b32 	%r1501, 4;
	// begin inline asm
	shfl.sync.down.b32 %r1494, %r1495, %r1501, %r1477, %r1523;
	// end inline asm
	// begin inline asm
	shfl.sync.down.b32 %r1499, %r1500, %r1501, %r1477, %r1523;
	// end inline asm
	add.s32 	%r1537, %r1137, 4;
	setp.gt.s32 	%p383, %r1537, %r1477;
	setp.eq.s32 	%p384, %r1495, 0;
	selp.b32 	%r1538, %r1499, 0, %p384;
	selp.b32 	%r1539, 0, %r1494, %p383;
	add.s32 	%r1505, %r1495, %r1539;
	selp.b32 	%r1540, 0, %r1538, %p383;
	add.s32 	%r1510, %r1500, %r1540;
	mov.b32 	%r1511, 8;
	// begin inline asm
	shfl.sync.down.b32 %r1504, %r1505, %r1511, %r1477, %r1523;
	// end inline asm
	// begin inline asm
	shfl.sync.down.b32 %r1509, %r1510, %r1511, %r1477, %r1523;
	// end inline asm
	add.s32 	%r1541, %r1137, 8;
	setp.gt.s32 	%p385, %r1541, %r1477;
	setp.eq.s32 	%p386, %r1505, 0;
	selp.b32 	%r1542, %r1509, 0, %p386;
	selp.b32 	%r1543, 0, %r1504, %p385;
	add.s32 	%r1515, %r1505, %r1543;
	selp.b32 	%r1544, 0, %r1542, %p385;
	add.s32 	%r1520, %r1510, %r1544;
	mov.b32 	%r1521, 16;
	// begin inline asm
	shfl.sync.down.b32 %r1514, %r1515, %r1521, %r1477, %r1523;
	// end inline asm
	// begin inline asm
	shfl.sync.down.b32 %r1519, %r1520, %r1521, %r1477, %r1523;
	// end inline asm
	add.s32 	%r1545, %r1137, 16;
	setp.gt.s32 	%p387, %r1545, %r1477;
	setp.eq.s32 	%p388, %r1515, 0;
	selp.b32 	%r1546, %r1519, 0, %p388;
	selp.b32 	%r1547, 0, %r1514, %p387;
	selp.b32 	%r1548, 0, %r1546, %p387;
	add.s32 	%r1549, %r1520, %r1548;
	add.s32 	%r1550, %r1547, %r1819;
	add.s32 	%r129, %r1550, %r1515;
	setp.eq.s32 	%p389, %r1819, 0;
	selp.b32 	%r1551, %r1549, 0, %p389;
	add.s32 	%r1820, %r1551, %r1820;
	add.s32 	%r1821, %r1821, -32;
	mov.u32 	%r1819, %r129;
	bra.uni 	$L__BB2_70;
$L__BB2_74:
	@%p319 bra 	$L__BB2_76;
	add.s32 	%r1391, %r1819, %r118;
	setp.eq.s32 	%p339, %r118, 0;
	selp.b32 	%r1392, %r1820, 0, %p339;
	add.s32 	%r1393, %r1392, %r119;
	mov.b64 	%rd195, {%r1391, %r1393};
	add.s64 	%rd194, %rd17, 512;
	mov.b64 	%rd196, 101;
	// begin inline asm
	st.relaxed.gpu.v2.u64 [%rd194], {%rd195, %rd196};
	// end inline asm
	st.shared.u32 	[_ZN6thrust24THRUST_300001_SM_1000_NS8cuda_cub4core6detail5shmemE+100], %r1819;
	st.shared.v2.u32 	[_ZN6thrust24THRUST_300001_SM_1000_NS8cuda_cub4core6detail5shmemE+104], {%r1820, %r1391};
	st.shared.u32 	[_ZN6thrust24THRUST_300001_SM_1000_NS8cuda_cub4core6detail5shmemE+112], %r1393;
$L__BB2_76:
	setp.ne.s32 	%p340, %r1137, 0;
	@%p340 bra 	$L__BB2_78;
	st.shared.v2.u32 	[_ZN6thrust24THRUST_300001_SM_1000_NS8cuda_cub4core6detail5shmemE+72], {%r1819, %r1820};
	mov.u32 	%r1822, %r1819;
	mov.u32 	%r1823, %r1820;
$L__BB2_78:
	setp.eq.s32 	%p341, %r1832, 0;
	bar.sync 	0;
	@%p341 bra 	$L__BB2_80;
	ld.shared.v2.u32 	{%r1394, %r1395}, [_ZN6thrust24THRUST_300001_SM_1000_NS8cuda_cub4core6detail5shmemE+72];
	add.s32 	%r134, %r1394, %r1822;
	setp.eq.s32 	%p342, %r1822, 0;
	selp.b32 	%r1396, %r1395, 0, %p342;
	add.s32 	%r1823, %r1396, %r1823;
	mov.u32 	%r1822, %r134;
$L__BB2_80:
	setp.ne.s32 	%p343, %r95, %r96;
	setp.ne.s32 	%p344, %r94, %r95;
	setp.ne.s32 	%p345, %r93, %r94;
	setp.ne.s32 	%p346, %r92, %r93;
	setp.ne.s32 	%p347, %r91, %r92;
	setp.ne.s32 	%p348, %r90, %r91;
	setp.ne.s32 	%p349, %r89, %r90;
	setp.ne.s32 	%p350, %r1818, %r89;
	selp.u32 	%r1397, 1, 0, %p350;
	add.s32 	%r138, %r1822, %r1397;
	selp.b32 	%r1398, 0, %r1823, %p350;
	add.s32 	%r139, %r1398, %r100;
	selp.u32 	%r1399, 1, 0, %p349;
	add.s32 	%r1400, %r1399, %r1397;
	add.s32 	%r140, %r1400, %r1822;
	selp.b32 	%r1401, 0, %r139, %p349;
	add.s32 	%r141, %r101, %r1401;
	selp.u32 	%r1402, 1, 0, %p348;
	add.s32 	%r142, %r140, %r1402;
	selp.b32 	%r1403, 0, %r141, %p348;
	add.s32 	%r143, %r102, %r1403;
	selp.u32 	%r1404, 1, 0, %p347;
	add.s32 	%r144, %r142, %r1404;
	selp.b32 	%r1405, 0, %r143, %p347;
	add.s32 	%r145, %r103, %r1405;
	selp.u32 	%r1406, 1, 0, %p346;
	add.s32 	%r146, %r144, %r1406;
	selp.b32 	%r1407, 0, %r145, %p346;
	add.s32 	%r147, %r104, %r1407;
	selp.u32 	%r1408, 1, 0, %p345;
	add.s32 	%r148, %r146, %r1408;
	selp.b32 	%r1409, 0, %r147, %p345;
	add.s32 	%r149, %r105, %r1409;
	selp.u32 	%r1410, 1, 0, %p344;
	add.s32 	%r150, %r148, %r1410;
	selp.b32 	%r1411, 0, %r149, %p344;
	add.s32 	%r151, %r106, %r1411;
	selp.u32 	%r1412, 1, 0, %p343;
	add.s32 	%r152, %r150, %r1412;
	selp.b32 	%r1413, 0, %r151, %p343;
	add.s32 	%r153, %r107, %r1413;
	ld.shared.u32 	%r154, [_ZN6thrust24THRUST_300001_SM_1000_NS8cuda_cub4core6detail5shmemE+116];
	ld.shared.u32 	%r155, [_ZN6thrust24THRUST_300001_SM_1000_NS8cuda_cub4core6detail5shmemE+100];
	setp.lt.s32 	%p351, %r154, 257;
	@%p351 bra 	$L__BB2_106;
	setp.eq.s32 	%p361, %r1818, %r89;
	bar.sync 	0;
	@%p361 bra 	$L__BB2_83;
	sub.s32 	%r1414, %r1822, %r155;
	shl.b32 	%r1415, %r1414, 3;
	mov.u32 	%r1416, _ZN6thrust24THRUST_300001_SM_1000_NS8cuda_cub4core6detail5shmemE;
	add.s32 	%r1417, %r1416, %r1415;
	st.shared.v2.u32 	[%r1417], {%r1818, %r1823};
$L__BB2_83:
	setp.eq.s32 	%p362, %r89, %r90;
	@%p362 bra 	$L__BB2_85;
	sub.s32 	%r1418, %r138, %r155;
	shl.b32 	%r1419, %r1418, 3;
	mov.u32 	%r1420, _ZN6thrust24THRUST_300001_SM_1000_NS8cuda_cub4core6detail5shmemE;
	add.s32 	%r1421, %r1420, %r1419;
	st.shared.v2.u32 	[%r1421], {%r89, %r139};
$L__BB2_85:
	setp.eq.s32 	%p363, %r90, %r91;
	@%p363 bra 	$L__BB2_87;
	sub.s32 	%r1422, %r140, %r155;
	shl.b32 	%r1423, %r1422, 3;
	mov.u32 	%r1424, _ZN6thrust24THRUST_300001_SM_1000_NS8cuda_cub4core6detail5shmemE;
	add.s32 	%r1425, %r1424, %r1423;
	st.shared.v2.u32 	[%r1425], {%r90, %r141};
$L__BB2_87:
	setp.eq.s32 	%p364, %r91, %r92;
	@%p364 bra 	$L__BB2_89;
	sub.s32 	%r1426, %r142, %r155;
	shl.b32 	%r1427, %r1426, 3;
	mov.u32 	%r1428, _ZN6thrust24THRUST_300001_SM_1000_NS8cuda_cub4core6detail5shmemE;
	add.s32 	%r1429, %r1428, %r1427;
	st.shared.v2.u32 	[%r1429], {%r91, %r143};
$L__BB2_89:
	setp.eq.s32 	%p365, %r92, %r93;
	@%p365 bra 	$L__BB2_91;
	sub.s32 	%r1430, %r144, %r155;
	shl.b32 	%r1431, %r1430, 3;
	mov.u32 	%r1432, _ZN6thrust24THRUST_300001_SM_1000_NS8cuda_cub4core6detail5shmemE;
	add.s32 	%r1433, %r1432, %r1431;
	st.shared.v2.u32 	[%r1433], {%r92, %r145};
$L__BB2_91:
	setp.eq.s32 	%p366, %r93, %r94;
	@%p366 bra 	$L__BB2_93;
	sub.s32 	%r1434, %r146, %r155;
	shl.b32 	%r1435, %r1434, 3;
	mov.u32 	%r1436, _ZN6thrust24THRUST_300001_SM_1000_NS8cuda_cub4core6detail5shmemE;
	add.s32 	%r1437, %r1436, %r1435;
	st.shared.v2.u32 	[%r1437], {%r93, %r147};
$L__BB2_93:
	setp.eq.s32 	%p367, %r94, %r95;
	@%p367 bra 	$L__BB2_95;
	sub.s32 	%r1438, %r148, %r155;
	shl.b32 	%r1439, %r1438, 3;
	mov.u32 	%r1440, _ZN6thrust24THRUST_300001_SM_1000_NS8cuda_cub4core6detail5shmemE;
	add.s32 	%r1441, %r1440, %r1439;
	st.shared.v2.u32 	[%r1441], {%r94, %r149};
$L__BB2_95:
	setp.eq.s32 	%p368, %r95, %r96;
	@%p368 bra 	$L__BB2_97;
	sub.s32 	%r1442, %r150, %r155;
	shl.b32 	%r1443, %r1442, 3;
	mov.u32 	%r1444, _ZN6thrust24THRUST_300001_SM_1000_NS8cuda_cub4core6detail5shmemE;
	add.s32 	%r1445, %r1444, %r1443;
	st.shared.v2.u32 	[%r1445], {%r95, %r151};
$L__BB2_97:
	setp.eq.s32 	%p369, %r96, %r97;
	@%p369 bra 	$L__BB2_99;
	sub.s32 	%r1446, %r152, %r155;
	shl.b32 	%r1447, %r1446, 3;
	mov.u32 	%r1448, _ZN6thrust24THRUST_300001_SM_1000_NS8cuda_cub4core6detail5shmemE;
	add.s32 	%r1449, %r1448, %r1447;
	st.shared.v2.u32 	[%r1449], {%r96, %r153};
$L__BB2_99:
	bar.sync 	0;
	setp.ge.s32 	%p370, %r1832, %r154;
	@%p370 bra 	$L__BB2_290;
	not.b32 	%r1450, %r1832;
	add.s32 	%r156, %r154, %r1450;
	and.b32  	%r1451, %r156, 768;
	setp.eq.s32 	%p371, %r1451, 768;
	@%p371 bra 	$L__BB2_103;
	shr.u32 	%r1452, %r156, 8;
	add.s32 	%r1453, %r1452, 1;
	and.b32  	%r1454, %r1453, 3;
	shl.b32 	%r1455, %r1832, 3;
	mov.u32 	%r1456, _ZN6thrust24THRUST_300001_SM_1000_NS8cuda_cub4core6detail5shmemE;
	add.s32 	%r1828, %r1456, %r1455;
	add.s32 	%r1827, %r1832, %r155;
	neg.s32 	%r1826, %r1454;
	shl.b32 	%r1457, %r1453, 8;
	and.b32  	%r1458, %r1457, 768;
	add.s32 	%r1832, %r1832, %r1458;
$L__BB2_102:
	.pragma "nounroll";
	mul.wide.s32 	%rd224, %r1827, 4;
	add.s64 	%rd225, %rd4, %rd224;
	add.s64 	%rd226, %rd3, %rd224;
	ld.shared.v2.u32 	{%r1459, %r1460}, [%r1828];
	st.global.u32 	[%rd226], %r1459;
	st.global.u32 	[%rd225], %r1460;
	add.s32 	%r1828, %r1828, 2048;
	add.s32 	%r1827, %r1827, 256;
	add.s32 	%r1826, %r1826, 1;
	setp.ne.s32 	%p372, %r1826, 0;
	@%p372 bra 	$L__BB2_102;
$L__BB2_103:
	setp.lt.u32 	%p373, %r156, 768;
	@%p373 bra 	$L__BB2_290;
	add.s64 	%rd25, %rd3, 2048;
	add.s32 	%r1831, %r1832, %r155;
	add.s64 	%rd26, %rd4, 2048;
	shl.b32 	%r1461, %r1832, 3;
	mov.u32 	%r1462, _ZN6thrust24THRUST_300001_SM_1000_NS8cuda_cub4core6detail5shmemE;
	add.s32 	%r1463, %r1461, %r1462;
	add.s32 	%r1830, %r1463, 4096;
$L__BB2_105:
	mul.wide.s32 	%rd227, %r1831, 4;
	add.s64 	%rd228, %rd25, %rd227;
	add.s64 	%rd229, %rd26, %rd227;
	ld.shared.v2.u32 	{%r1464, %r1465}, [%r1830+-4096];
	st.global.u32 	[%rd228+-2048], %r1464;
	st.global.u32 	[%rd229+-2048], %r1465;
	ld.shared.v2.u32 	{%r1466, %r1467}, [%r1830+-2048];
	st.global.u32 	[%rd228+-1024], %r1466;
	st.global.u32 	[%rd229+-1024], %r1467;
	ld.shared.v2.u32 	{%r1468, %r1469}, [%r1830];
	st.global.u32 	[%rd228], %r1468;
	st.global.u32 	[%rd229], %r1469;
	ld.shared.v2.u32 	{%r1470, %r1471}, [%r1830+2048];
	st.global.u32 	[%rd228+1024], %r1470;
	st.global.u32 	[%rd229+1024], %r1471;
	add.s32 	%r1832, %r1832, 1024;
	add.s32 	%r1831, %r1831, 1024;
	add.s32 	%r1830, %r1830, 8192;
	setp.lt.s32 	%p374, %r1832, %r154;
	@%p374 bra 	$L__BB2_105;
	bra.uni 	$L__BB2_290;
$L__BB2_106:
	setp.eq.s32 	%p352, %r1818, %r89;
	@%p352 bra 	$L__BB2_108;
	mul.wide.s32 	%rd197, %r1822, 4;
	add.s64 	%rd198, %rd3, %rd197;
	st.global.u32 	[%rd198], %r1818;
	add.s64 	%rd199, %rd4, %rd197;
	st.global.u32 	[%rd199], %r1823;
$L__BB2_108:
	setp.eq.s32 	%p353, %r89, %r90;
	@%p353 bra 	$L__BB2_110;
	mul.wide.s32 	%rd200, %r138, 4;
	add.s64 	%rd201, %rd3, %rd200;
	st.global.u32 	[%rd201], %r89;
	add.s64 	%rd202, %rd4, %rd200;
	st.global.u32 	[%rd202], %r139;
$L__BB2_110:
	setp.eq.s32 	%p354, %r90, %r91;
	@%p354 bra 	$L__BB2_112;
	mul.wide.s32 	%rd203, %r140, 4;
	add.s64 	%rd204, %rd3, %rd203;
	st.global.u32 	[%rd204], %r90;
	add.s64 	%rd205, %rd4, %rd203;
	st.global.u32 	[%rd205], %r141;
$L__BB2_112:
	setp.eq.s32 	%p355, %r91, %r92;
	@%p355 bra 	$L__BB2_114;
	mul.wide.s32 	%rd206, %r142, 4;
	add.s64 	%rd207, %rd3, %rd206;
	st.global.u32 	[%rd207], %r91;
	add.s64 	%rd208, %rd4, %rd206;
	st.global.u32 	[%rd208], %r143;
$L__BB2_114:
	setp.eq.s32 	%p356, %r92, %r93;
	@%p356 bra 	$L__BB2_116;
	mul.wide.s32 	%rd209, %r144, 4;
	add.s64 	%rd210, %rd3, %rd209;
	st.global.u32 	[%rd210], %r92;
	add.s64 	%rd211, %rd4, %rd209;
	st.global.u32 	[%rd211], %r145;
$L__BB2_116:
	setp.eq.s32 	%p357, %r93, %r94;
	@%p357 bra 	$L__BB2_118;
	mul.wide.s32 	%rd212, %r146, 4;
	add.s64 	%rd213, %rd3, %rd212;
	st.global.u32 	[%rd213], %r93;
	add.s64 	%rd214, %rd4, %rd212;
	st.global.u32 	[%rd214], %r147;
$L__BB2_118:
	setp.eq.s32 	%p358, %r94, %r95;
	@%p358 bra 	$L__BB2_120;
	mul.wide.s32 	%rd215, %r148, 4;
	add.s64 	%rd216, %rd3, %rd215;
	st.global.u32 	[%rd216], %r94;
	add.s64 	%rd217, %rd4, %rd215;
	st.global.u32 	[%rd217], %r149;
$L__BB2_120:
	setp.eq.s32 	%p359, %r95, %r96;
	@%p359 bra 	$L__BB2_122;
	mul.wide.s32 	%rd218, %r150, 4;
	add.s64 	%rd219, %rd3, %rd218;
	st.global.u32 	[%rd219], %r95;
	add.s64 	%rd220, %rd4, %rd218;
	st.global.u32 	[%rd220], %r151;
$L__BB2_122:
	setp.eq.s32 	%p360, %r96, %r97;
	@%p360 bra 	$L__BB2_290;
	mul.wide.s32 	%rd221, %r152, 4;
	add.s64 	%rd222, %rd3, %rd221;
	st.global.u32 	[%rd222], %r96;
	add.s64 	%rd223, %rd4, %rd221;
	st.global.u32 	[%rd223], %r153;
	bra.uni 	$L__BB2_290;
$L__BB2_124:
	setp.lt.s32 	%p13, %r4, 1;
	@%p13 bra 	$L__BB2_290;
	setp.ne.s32 	%p14, %r2, 0;
	@%p14 bra 	$L__BB2_198;
	mul.wide.u32 	%rd125, %r3, 4;
	add.s64 	%rd124, %rd2, %rd125;
	// begin inline asm
	ld.global.nc.u32 %r1841, [%rd124];
	// end inline asm
	mov.u32 	%r177, %tid.x;
	and.b32  	%r847, %r177, 31;
	and.b32  	%r848, %r177, 992;
	mul.lo.s32 	%r849, %r848, 9;
	or.b32  	%r178, %r849, %r847;
	setp.ge.u32 	%p166, %r178, %r4;
	mov.u32 	%r1833, %r1841;
	@%p166 bra 	$L__BB2_128;
	mul.wide.u32 	%rd127, %r178, 4;
	add.s64 	%rd126, %rd124, %rd127;
	// begin inline asm
	ld.global.nc.u32 %r1833, [%rd126];
	// end inline asm
$L__BB2_128:
	add.s32 	%r851, %r178, 32;
	setp.ge.u32 	%p167, %r851, %r4;
	shl.b32 	%r852, %r178, 2;
	cvt.u64.u32 	%rd128, %r852;
	add.s64 	%rd28, %rd124, %rd128;
	mov.u32 	%r1834, %r1841;
	@%p167 bra 	$L__BB2_130;
	add.s64 	%rd129, %rd28, 128;
	// begin inline asm
	ld.global.nc.u32 %r1834, [%rd129];
	// end inline asm
$L__BB2_130:
	add.s32 	%r854, %r178, 64;
	setp.ge.u32 	%p168, %r854, %r4;
	mov.u32 	%r1835, %r1841;
	@%p168 bra 	$L__BB2_132;
	add.s64 	%rd130, %rd28, 256;
	// begin inline asm
	ld.global.nc.u32 %r1835, [%rd130];
	// end inline asm
$L__BB2_132:
	add.s32 	%r856, %r178, 96;
	setp.ge.u32 	%p169, %r856, %r4;
	mov.u32 	%r1836, %r1841;
	@%p169 bra 	$L__BB2_134;
	add.s64 	%rd131, %rd28, 384;
	// begin inline asm
	ld.global.nc.u32 %r1836, [%rd131];
	// end inline asm
$L__BB2_134:
	add.s32 	%r858, %r178, 128;
	setp.ge.u32 	%p170, %r858, %r4;
	mov.u32 	%r1837, %r1841;
	@%p170 bra 	$L__BB2_136;
	add.s64 	%rd132, %rd28, 512;
	// begin inline asm
	ld.global.nc.u32 %r1837, [%rd132];
	// end inline asm
$L__BB2_136:
	add.s32 	%r860, %r178, 160;
	setp.ge.u32 	%p171, %r860, %r4;
	mov.u32 	%r1838, %r1841;
	@%p171 bra 	$L__BB2_138;
	add.s64 	%rd133, %rd28, 640;
	// begin inline asm
	ld.global.nc.u32 %r1838, [%rd133];
	// end inline asm
$L__BB2_138:
	add.s32 	%r862, %r178, 192;
	setp.ge.u32 	%p172, %r862, %r4;
	mov.u32 	%r1839, %r1841;
	@%p172 bra 	$L__BB2_140;
	add.s64 	%rd134, %rd28, 768;
	// begin inline asm
	ld.global.nc.u32 %r1839, [%rd134];
	// end inline asm
$L__BB2_140:
	add.s32 	%r864, %r178, 224;
	setp.ge.u32 	%p173, %r864, %r4;
	mov.u32 	%r1840, %r1841;
	@%p173 bra 	$L__BB2_142;
	add.s64 	%rd135, %rd28, 896;
	// begin inline asm
	ld.global.nc.u32 %r1840, [%rd135];
	// end inline asm
$L__BB2_142:
	add.s32 	%r866, %r178, 256;
	setp.ge.u32 	%p174, %r866, %r4;
	@%p174 bra 	$L__BB2_144;
	add.s64 	%rd136, %rd28, 1024;
	// begin inline asm
	ld.global.nc.u32 %r1841, [%rd136];
	// end inline asm
$L__BB2_144:
	// begin inline asm
	mov.u32 %r868, %laneid;
	// end inline asm
	shr.u32 	%r198, %r177, 5;
	mad.lo.s32 	%r871, %r198, 288, %r868;
	shl.b32 	%r872, %r871, 2;
	mov.u32 	%r873, _ZN6thrust24THRUST_300001_SM_1000_NS8cuda_cub4core6detail5shmemE;
	add.s32 	%r874, %r873, %r872;
	st.shared.u32 	[%r874], %r1833;
	st.shared.u32 	[%r874+128], %r1834;
	st.shared.u32 	[%r874+256], %r1835;
	st.shared.u32 	[%r874+384], %r1836;
	st.shared.u32 	[%r874+512], %r1837;
	st.shared.u32 	[%r874+640], %r1838;
	st.shared.u32 	[%r874+768], %r1839;
	st.shared.u32 	[%r874+896], %r1840;
	st.shared.u32 	[%r874+1024], %r1841;
	bar.warp.sync 	-1;
	shl.b32 	%r875, %r868, 5;
	add.s32 	%r876, %r874, %r875;
	ld.shared.u32 	%r199, [%r876];
	ld.shared.u32 	%r200, [%r876+4];
	ld.shared.u32 	%r201, [%r876+8];
	ld.shared.u32 	%r202, [%r876+12];
	ld.shared.u32 	%r203, [%r876+16];
	ld.shared.u32 	%r204, [%r876+20];
	ld.shared.u32 	%r205, [%r876+24];
	ld.shared.u32 	%r206, [%r876+28];
	ld.shared.u32 	%r207, [%r876+32];
	bar.sync 	0;
	st.shared.u32 	[%r874], %r1;
	st.shared.u32 	[%r874+128], %r1;
	st.shared.u32 	[%r874+256], %r1;
	st.shared.u32 	[%r874+384], %r1;
	st.shared.u32 	[%r874+512], %r1;
	st.shared.u32 	[%r874+640], %r1;
	st.shared.u32 	[%r874+768], %r1;
	st.shared.u32 	[%r874+896], %r1;
	st.shared.u32 	[%r874+1024], %r1;
	bar.warp.sync 	-1;
	ld.shared.u32 	%r208, [%r876];
	ld.shared.u32 	%r209, [%r876+4];
	ld.shared.u32 	%r210, [%r876+8];
	ld.shared.u32 	%r211, [%r876+12];
	ld.shared.u32 	%r212, [%r876+16];
	ld.shared.u32 	%r213, [%r876+20];
	ld.shared.u32 	%r214, [%r876+24];
	ld.shared.u32 	%r215, [%r876+28];
	ld.shared.u32 	%r216, [%r876+32];
	bar.sync 	0;
	shl.b32 	%r877, %r177, 2;
	add.s32 	%r878, %r873, %r877;
	add.s32 	%r217, %r878, 1148;
	st.shared.u32 	[%r878+1148], %r207;
	bar.sync 	0;
	setp.eq.s32 	%p175, %r177, 0;
	mov.b32 	%r1843, 1;
	@%p175 bra 	$L__BB2_146;
	ld.shared.u32 	%r1842, [%r217+-4];
	setp.ne.s32 	%p176, %r1842, %r199;
	selp.u32 	%r1843, 1, 0, %p176;
$L__BB2_146:
	setp.eq.s32 	%p177, %r177, 0;
	setp.ne.s32 	%p178, %r199, %r200;
	setp.ne.s32 	%p179, %r200, %r201;
	setp.ne.s32 	%p180, %r201, %r202;
	setp.ne.s32 	%p181, %r202, %r203;
	setp.ne.s32 	%p182, %r203, %r204;
	setp.ne.s32 	%p183, %r204, %r205;
	setp.ne.s32 	%p184, %r205, %r206;
	setp.ne.s32 	%p185, %r206, %r207;
	mul.lo.s32 	%r939, %r177, 9;
	setp.eq.s32 	%p186, %r939, %r4;
	selp.u32 	%r940, 1, 0, %p186;
	selp.b32 	%r941, %r940, %r1843, %p186;
	selp.b32 	%r222, %r940, %r941, %p177;
	add.s32 	%r942, %r939, 1;
	setp.eq.s32 	%p187, %r942, %r4;
	or.pred  	%p1, %p187, %p178;
	selp.u32 	%r943, 1, 0, %p1;
	add.s32 	%r944, %r939, 2;
	setp.eq.s32 	%p188, %r944, %r4;
	or.pred  	%p2, %p188, %p179;
	selp.u32 	%r945, 1, 0, %p2;
	add.s32 	%r946, %r939, 3;
	setp.eq.s32 	%p189, %r946, %r4;
	or.pred  	%p3, %p189, %p180;
	selp.u32 	%r947, 1, 0, %p3;
	add.s32 	%r948, %r939, 4;
	setp.eq.s32 	%p190, %r948, %r4;
	or.pred  	%p191, %p190, %p181;
	selp.u32 	%r949, 1, 0, %p191;
	add.s32 	%r950, %r939, 5;
	setp.eq.s32 	%p192, %r950, %r4;
	or.pred  	%p4, %p192, %p182;
	selp.u32 	%r951, 1, 0, %p4;
	add.s32 	%r952, %r939, 6;
	setp.eq.s32 	%p193, %r952, %r4;
	or.pred  	%p194, %p193, %p183;
	selp.u32 	%r953, 1, 0, %p194;
	add.s32 	%r954, %r939, 7;
	setp.eq.s32 	%p195, %r954, %r4;
	or.pred  	%p196, %p195, %p184;
	selp.u32 	%r955, 1, 0, %p196;
	add.s32 	%r956, %r939, 8;
	setp.eq.s32 	%p197, %r956, %r4;
	or.pred  	%p198, %p197, %p185;
	selp.u32 	%r957, 1, 0, %p198;
	add.s32 	%r958, %r222, %r943;
	selp.b32 	%r959, 0, %r208, %p1;
	add.s32 	%r960, %r209, %r959;
	add.s32 	%r961, %r958, %r945;
	selp.b32 	%r962, 0, %r960, %p2;
	add.s32 	%r963, %r210, %r962;
	add.s32 	%r964, %r961, %r947;
	selp.b32 	%r965, 0, %r963, %p3;
	add.s32 	%r966, %r211, %r965;
	add.s32 	%r967, %r964, %r949;
	selp.b32 	%r968, 0, %r966, %p191;
	add.s32 	%r969, %r212, %r968;
	add.s32 	%r970, %r967, %r951;
	selp.b32 	%r971, 0, %r969, %p4;
	add.s32 	%r972, %r213, %r971;
	add.s32 	%r973, %r970, %r953;
	selp.b32 	%r974, 0, %r972, %p194;
	add.s32 	%r975, %r214, %r974;
	add.s32 	%r976, %r973, %r955;
	selp.b32 	%r977, 0, %r975, %p196;
	add.s32 	%r978, %r215, %r977;
	add.s32 	%r880, %r976, %r957;
	selp.b32 	%r979, 0, %r978, %p198;
	add.s32 	%r885, %r216, %r979;
	mov.b32 	%r936, 1;
	mov.b32 	%r937, 0;
	mov.b32 	%r938, -1;
	// begin inline asm
	shfl.sync.up.b32 %r879, %r880, %r936, %r937, %r938;
	// end inline asm
	// begin inline asm
	shfl.sync.up.b32 %r884, %r885, %r936, %r937, %r938;
	// end inline asm
	setp.eq.s32 	%p199, %r880, 0;
	selp.b32 	%r980, %r884, 0, %p199;
	setp.lt.s32 	%p200, %r868, 1;
	selp.b32 	%r981, 0, %r879, %p200;
	add.s32 	%r890, %r981, %r880;
	selp.b32 	%r982, 0, %r980, %p200;
	add.s32 	%r895, %r982, %r885;
	mov.b32 	%r896, 2;
	// begin inline asm
	shfl.sync.up.b32 %r889, %r890, %r896, %r937, %r938;
	// end inline asm
	// begin inline asm
	shfl.sync.up.b32 %r894, %r895, %r896, %r937, %r938;
	// end inline asm
	setp.eq.s32 	%p201, %r890, 0;
	selp.b32 	%r983, %r894, 0, %p201;
	setp.lt.s32 	%p202, %r868, 2;
	selp.b32 	%r984, 0, %r889, %p202;
	add.s32 	%r900, %r984, %r890;
	selp.b32 	%r985, 0, %r983, %p202;
	add.s32 	%r905, %r985, %r895;
	mov.b32 	%r906, 4;
	// begin inline asm
	shfl.sync.up.b32 %r899, %r900, %r906, %r937, %r938;
	// end inline asm
	// begin inline asm
	shfl.sync.up.b32 %r904, %r905, %r906, %r937, %r938;
	// end inline asm
	setp.eq.s32 	%p203, %r900, 0;
	selp.b32 	%r986, %r904, 0, %p203;
	setp.lt.s32 	%p204, %r868, 4;
	selp.b32 	%r987, 0, %r899, %p204;
	add.s32 	%r910, %r987, %r900;
	selp.b32 	%r988, 0, %r986, %p204;
	add.s32 	%r915, %r988, %r905;
	mov.b32 	%r916, 8;
	// begin inline asm
	shfl.sync.up.b32 %r909, %r910, %r916, %r937, %r938;
	// end inline asm
	// begin inline asm
	shfl.sync.up.b32 %r914, %r915, %r916, %r937, %r938;
	// end inline asm
	setp.eq.s32 	%p205, %r910, 0;
	selp.b32 	%r989, %r914, 0, %p205;
	setp.lt.s32 	%p206, %r868, 8;
	selp.b32 	%r990, 0, %r909, %p206;
	add.s32 	%r920, %r990, %r910;
	selp.b32 	%r991, 0, %r989, %p206;
	add.s32 	%r925, %r991, %r915;
	mov.b32 	%r926, 16;
	// begin inline asm
	shfl.sync.up.b32 %r919, %r920, %r926, %r937, %r938;
	// end inline asm
	// begin inline asm
	shfl.sync.up.b32 %r924, %r925, %r926, %r937, %r938;
	// end inline asm
	setp.eq.s32 	%p207, %r920, 0;
	selp.b32 	%r992, %r924, 0, %p207;
	setp.lt.s32 	%p208, %r868, 16;
	selp.b32 	%r993, 0, %r919, %p208;
	add.s32 	%r930, %r993, %r920;
	selp.b32 	%r994, 0, %r992, %p208;
	add.s32 	%r935, %r994, %r925;
	// begin inline asm
	shfl.sync.up.b32 %r1844, %r930, %r936, %r937, %r938;
	// end inline asm
	// begin inline asm
	shfl.sync.up.b32 %r1845, %r935, %r936, %r937, %r938;
	// end inline asm
	setp.ne.s32 	%p209, %r868, 31;
	@%p209 bra 	$L__BB2_148;
	shl.b32 	%r995, %r198, 3;
	mov.u32 	%r996, _ZN6thrust24THRUST_300001_SM_1000_NS8cuda_cub4core6detail5shmemE;
	add.s32 	%r997, %r996, %r995;
	st.shared.v2.u32 	[%r997], {%r930, %r935};
$L__BB2_148:
	bar.sync 	0;
	ld.shared.v4.u32 	{%r227, %r998, %r228, %r999}, [_ZN6thrust24THRUST_300001_SM_1000_NS8cuda_cub4core6detail5shmemE];
	add.s32 	%r1000, %r228, %r227;
	setp.eq.s32 	%p210, %r228, 0;
	selp.b32 	%r1001, %r998, 0, %p210;
	add.s32 	%r1002, %r1001, %r999;
	setp.eq.s32 	%p211, %r198, 2;
	selp.b32 	%r1003, %r1002, %r998, %p211;
	ld.shared.v4.u32 	{%r229, %r1004, %r230, %r1005}, [_ZN6thrust24THRUST_300001_SM_1000_NS8cuda_cub4core6detail5shmemE+16];
	add.s32 	%r1006, %r229, %r1000;
	setp.eq.s32 	%p212, %r229, 0;
	selp.b32 	%r1007, %r1002, 0, %p212;
	add.s32 	%r1008, %r1007, %r1004;
	setp.eq.s32 	%p213, %r198, 3;
	selp.b32 	%r1009, %r1008, %r1003, %p213;
	add.s32 	%r1010, %r230, %r1006;
	setp.eq.s32 	%p214, %r230, 0;
	selp.b32 	%r1011, %r1008, 0, %p214;
	add.s32 	%r1012, %r1011, %r1005;
	setp.eq.s32 	%p215, %r198, 4;
	selp.b32 	%r1013, %r1012, %r1009, %p215;
	ld.shared.v4.u32 	{%r231, %r1014, %r232, %r1015}, [_ZN6thrust24THRUST_300001_SM_1000_NS8cuda_cub4core6detail5shmemE+32];
	add.s32 	%r1016, %r231, %r1010;
	setp.eq.s32 	%p216, %r231, 0;
	selp.b32 	%r1017, %r1012, 0, %p216;
	add.s32 	%r1018, %r1017, %r1014;
	setp.eq.s32 	%p217, %r198, 5;
	selp.b32 	%r1019, %r1018, %r1013, %p217;
	add.s32 	%r1020, %r232, %r1016;
	setp.eq.s32 	%p218, %r232, 0;
	selp.b32 	%r1021, %r1018, 0, %p218;
	add.s32 	%r1022, %r1021, %r1015;
	setp.eq.s32 	%p219, %r198, 6;
	selp.b32 	%r1023, %r1022, %r1019, %p219;
	ld.shared.v4.u32 	{%r233, %r1024, %r234, %r1025}, [_ZN6thrust24THRUST_300001_SM_1000_NS8cuda_cub4core6detail5shmemE+48];
	add.s32 	%r1026, %r233, %r1020;
	setp.eq.s32 	%p220, %r233, 0;
	selp.b32 	%r1027, %r1022, 0, %p220;
	add.s32 	%r1028, %r1027, %r1024;
	setp.eq.s32 	%p221, %r198, 7;
	selp.b32 	%r235, %r1028, %r1023, %p221;
	add.s32 	%r1851, %r234, %r1026;
	setp.eq.s32 	%p222, %r234, 0;
	selp.b32 	%r1029, %r1028, 0, %p222;
	add.s32 	%r237, %r1029, %r1025;
	setp.lt.u32 	%p223, %r177, 32;
	@%p223 bra 	$L__BB2_150;
	setp.eq.s32 	%p224, %r1844, 0;
	selp.b32 	%r1030, %r235, 0, %p224;
	add.s32 	%r1031, %r1030, %r1845;
	setp.eq.s32 	%p225, %r868, 0;
	selp.b32 	%r1032, 0, %r1844, %p225;
	shr.u32 	%r1033, %r177, 5;
	setp.eq.s32 	%p226, %r1033, 7;
	add.s32 	%r1034, %r228, %r227;
	add.s32 	%r1035, %r229, %r1034;
	add.s32 	%r1036, %r230, %r1035;
	add.s32 	%r1037, %r231, %r1036;
	add.s32 	%r1038, %r232, %r1037;
	add.s32 	%r1039, %r233, %r1038;
	setp.eq.s32 	%p227, %r1033, 6;
	setp.eq.s32 	%p228, %r1033, 5;
	setp.eq.s32 	%p229, %r1033, 4;
	setp.eq.s32 	%p230, %r1033, 3;
	setp.eq.s32 	%p231, %r1033, 2;
	selp.b32 	%r1040, %r1034, %r227, %p231;
	selp.b32 	%r1041, %r1035, %r1040, %p230;
	selp.b32 	%r1042, %r1036, %r1041, %p229;
	selp.b32 	%r1043, %r1037, %r1042, %p228;
	selp.b32 	%r1044, %r1038, %r1043, %p227;
	selp.b32 	%r1045, %r1039, %r1044, %p226;
	add.s32 	%r1844, %r1045, %r1032;
	selp.b32 	%r1845, %r235, %r1031, %p225;
$L__BB2_150:
	setp.eq.s32 	%p232, %r177, 0;
	setp.eq.s32 	%p233, %r222, 0;
	selp.b32 	%r1046, %r1845, 0, %p233;
	selp.b32 	%r242, 0, %r1844, %p232;
	add.s32 	%r243, %r222, %r242;
	selp.b32 	%r1047, 0, %r1046, %p232;
	add.s32 	%r244, %r1047, %r208;
	selp.u32 	%r1048, 1, 0, %p1;
	add.s32 	%r245, %r243, %r1048;
	selp.b32 	%r1049, 0, %r244, %p1;
	add.s32 	%r246, %r209, %r1049;
	selp.u32 	%r1050, 1, 0, %p2;
	add.s32 	%r247, %r245, %r1050;
	selp.b32 	%r1051, 0, %r246, %p2;
	add.s32 	%r248, %r210, %r1051;
	selp.u32 	%r1052, 1, 0, %p3;
	add.s32 	%r249, %r247, %r1052;
	selp.b32 	%r1053, 0, %r248, %p3;
	add.s32 	%r250, %r211, %r1053;
	mul.lo.s32 	%r1054, %r177, 9;
	add.s32 	%r1055, %r1054, 4;
	setp.eq.s32 	%p234, %r1055, %r4;
	setp.ne.s32 	%p235, %r202, %r203;
	or.pred  	%p5, %p234, %p235;
	selp.u32 	%r1056, 1, 0, %p5;
	add.s32 	%r251, %r249, %r1056;
	selp.b32 	%r1057, 0, %r250, %p5;
	add.s32 	%r252, %r212, %r1057;
	selp.u32 	%r1058, 1, 0, %p4;
	add.s32 	%r253, %r251, %r1058;
	selp.b32 	%r1059, 0, %r252, %p4;
	add.s32 	%r254, %r213, %r1059;
	add.s32 	%r1060, %r1054, 6;
	setp.eq.s32 	%p236, %r1060, %r4;
	setp.ne.s32 	%p237, %r204, %r205;
	or.pred  	%p238, %p236, %p237;
	selp.u32 	%r1061, 1, 0, %p238;
	add.s32 	%r255, %r253, %r1061;
	selp.b32 	%r1062, 0, %r254, %p238;
	add.s32 	%r256, %r214, %r1062;
	add.s32 	%r1063, %r1054, 7;
	setp.eq.s32 	%p239, %r1063, %r4;
	setp.ne.s32 	%p240, %r205, %r206;
	or.pred  	%p241, %p239, %p240;
	selp.u32 	%r1064, 1, 0, %p241;
	add.s32 	%r257, %r255, %r1064;
	selp.b32 	%r1065, 0, %r256, %p241;
	add.s32 	%r258, %r215, %r1065;
	setp.lt.s32 	%p242, %r1851, 257;
	@%p242 bra 	$L__BB2_176;
	bar.sync 	0;
	@%p233 bra 	$L__BB2_153;
	shl.b32 	%r1069, %r242, 3;
	mov.u32 	%r1070, _ZN6thrust24THRUST_300001_SM_1000_NS8cuda_cub4core6detail5shmemE;
	add.s32 	%r1071, %r1070, %r1069;
	st.shared.v2.u32 	[%r1071], {%r1842, %r1845};
$L__BB2_153:
	not.pred 	%p259, %p1;
	@%p259 bra 	$L__BB2_155;
	shl.b32 	%r1072, %r243, 3;
	mov.u32 	%r1073, _ZN6thrust24THRUST_300001_SM_1000_NS8cuda_cub4core6detail5shmemE;
	add.s32 	%r1074, %r1073, %r1072;
	st.shared.v2.u32 	[%r1074], {%r199, %r244};
$L__BB2_155:
	not.pred 	%p260, %p2;
	@%p260 bra 	$L__BB2_157;
	shl.b32 	%r1075, %r245, 3;
	mov.u32 	%r1076, _ZN6thrust24THRUST_300001_SM_1000_NS8cuda_cub4core6detail5shmemE;
	add.s32 	%r1077, %r1076, %r1075;
	st.shared.v2.u32 	[%r1077], {%r200, %r246};
$L__BB2_157:
	not.pred 	%p261, %p3;
	@%p261 bra 	$L__BB2_159;
	shl.b32 	%r1078, %r247, 3;
	mov.u32 	%r1079, _ZN6thrust24THRUST_300001_SM_1000_NS8cuda_cub4core6detail5shmemE;
	add.s32 	%r1080, %r1079, %r1078;
	st.shared.v2.u32 	[%r1080], {%r201, %r248};
$L__BB2_159:
	not.pred 	%p262, %p5;
	@%p262 bra 	$L__BB2_161;
	shl.b32 	%r1081, %r249, 3;
	mov.u32 	%r1082, _ZN6thrust24THRUST_300001_SM_1000_NS8cuda_cub4core6detail5shmemE;
	add.s32 	%r1083, %r1082, %r1081;
	st.shared.v2.u32 	[%r1083], {%r202, %r250};
$L__BB2_161:
	not.pred 	%p263, %p4;
	@%p263 bra 	$L__BB2_163;
	shl.b32 	%r1084, %r251, 3;
	mov.u32 	%r1085, _ZN6thrust24THRUST_300001_SM_1000_NS8cuda_cub4core6detail5shmemE;
	add.s32 	%r1086, %r1085, %r1084;
	st.shared.v2.u32 	[%r1086], {%r203, %r252};
$L__BB2_163:
	mad.lo.s32 	%r1087, %r177, 9, 6;
	setp.ne.s32 	%p264, %r1087, %r4;
	setp.eq.s32 	%p265, %r204, %r205;
	and.pred  	%p266, %p264, %p265;
	@%p266 bra 	$L__BB2_165;
	shl.b32 	%r1088, %r253, 3;
	mov.u32 	%r1089, _ZN6thrust24THRUST_300001_SM_1000_NS8cuda_cub4core6detail5shmemE;
	add.s32 	%r1090, %r1089, %r1088;
	st.shared.v2.u32 	[%r1090], {%r204, %r254};
$L__BB2_165:
	mad.lo.s32 	%r1091, %r177, 9, 7;
	setp.ne.s32 	%p267, %r1091, %r4;
	setp.eq.s32 	%p268, %r205, %r206;
	and.pred  	%p269, %p267, %p268;
	@%p269 bra 	$L__BB2_167;
	shl.b32 	%r1092, %r255, 3;
	mov.u32 	%r1093, _ZN6thrust24THRUST_300001_SM_1000_NS8cuda_cub4core6detail5shmemE;
	add.s32 	%r1094, %r1093, %r1092;
	st.shared.v2.u32 	[%r1094], {%r205, %r256};
$L__BB2_167:
	mad.lo.s32 	%r1095, %r177, 9, 8;
	setp.ne.s32 	%p270, %r1095, %r4;
	setp.eq.s32 	%p271, %r206, %r207;
	and.pred  	%p272, %p270, %p271;
	@%p272 bra 	$L__BB2_169;
	shl.b32 	%r1096, %r257, 3;
	mov.u32 	%r1097, _ZN6thrust24THRUST_300001_SM_1000_NS8cuda_cub4core6detail5shmemE;
	add.s32 	%r1098, %r1097, %r1096;
	st.shared.v2.u32 	[%r1098], {%r206, %r258};
$L__BB2_169:
	bar.sync 	0;
	setp.ge.u32 	%p273, %r177, %r1851;
	@%p273 bra 	$L__BB2_194;
	add.s32 	%r1099, %r228, %r229;
	add.s32 	%r1100, %r1099, %r230;
	add.s32 	%r1101, %r1100, %r231;
	add.s32 	%r1102, %r1101, %r232;
	add.s32 	%r1103, %r1102, %r233;
	add.s32 	%r1104, %r1103, %r234;
	add.s32 	%r1105, %r1104, %r227;
	not.b32 	%r1106, %r177;
	add.s32 	%r259, %r1105, %r1106;
	and.b32  	%r1107, %r259, 768;
	setp.eq.s32 	%p274, %r1107, 768;
	mov.u32 	%r1850, %r177;
	@%p274 bra 	$L__BB2_173;
	shr.u32 	%r1108, %r259, 8;
	add.s32 	%r1109, %r1108, 1;
	and.b32  	%r1110, %r1109, 3;
	mul.wide.u32 	%rd164, %r177, 4;
	add.s64 	%rd286, %rd4, %rd164;
	add.s64 	%rd285, %rd3, %rd164;
	shl.b32 	%r1111, %r177, 3;
	mov.u32 	%r1112, _ZN6thrust24THRUST_300001_SM_1000_NS8cuda_cub4core6detail5shmemE;
	add.s32 	%r1847, %r1112, %r1111;
	neg.s32 	%r1846, %r1110;
	shl.b32 	%r1113, %r1109, 8;
	and.b32  	%r1114, %r1113, 768;
	add.s32 	%r1850, %r177, %r1114;
$L__BB2_172:
	.pragma "nounroll";
	ld.shared.v2.u32 	{%r1115, %r1116}, [%r1847];
	st.global.u32 	[%rd285], %r1115;
	st.global.u32 	[%rd286], %r1116;
	add.s64 	%rd286, %rd286, 1024;
	add.s64 	%rd285, %rd285, 1024;
	add.s32 	%r1847, %r1847, 2048;
	add.s32 	%r1846, %r1846, 1;
	setp.ne.s32 	%p275, %r1846, 0;
	@%p275 bra 	$L__BB2_172;
$L__BB2_173:
	setp.lt.u32 	%p276, %r259, 768;
	@%p276 bra 	$L__BB2_194;
	mul.wide.u32 	%rd165, %r1850, 4;
	add.s64 	%rd166, %rd165, 2048;
	add.s64 	%rd288, %rd3, %rd166;
	add.s64 	%rd287, %rd4, %rd166;
	shl.b32 	%r1117, %r1850, 3;
	mov.u32 	%r1118, _ZN6thrust24THRUST_300001_SM_1000_NS8cuda_cub4core6detail5shmemE;
	add.s32 	%r1119, %r1117, %r1118;
	add.s32 	%r1849, %r1119, 4096;
$L__BB2_175:
	ld.shared.v2.u32 	{%r1120, %r1121}, [%r1849+-4096];
	st.global.u32 	[%rd288+-2048], %r1120;
	st.global.u32 	[%rd287+-2048], %r1121;
	ld.shared.v2.u32 	{%r1122, %r1123}, [%r1849+-2048];
	st.global.u32 	[%rd288+-1024], %r1122;
	st.global.u32 	[%rd287+-1024], %r1123;
	ld.shared.v2.u32 	{%r1124, %r1125}, [%r1849];
	st.global.u32 	[%rd288], %r1124;
	st.global.u32 	[%rd287], %r1125;
	ld.shared.v2.u32 	{%r1126, %r1127}, [%r1849+2048];
	st.global.u32 	[%rd288+1024], %r1126;
	st.global.u32 	[%rd287+1024], %r1127;
	add.s32 	%r1850, %r1850, 1024;
	add.s64 	%rd288, %rd288, 4096;
	add.s64 	%rd287, %rd287, 4096;
	add.s32 	%r1849, %r1849, 8192;
	setp.lt.s32 	%p277, %r1850, %r1851;
	@%p277 bra 	$L__BB2_175;
	bra.uni 	$L__BB2_194;
$L__BB2_176:
	@%p233 bra 	$L__BB2_178;
	mul.wide.s32 	%rd137, %r242, 4;
	add.s64 	%rd138, %rd3, %rd137;
	st.global.u32 	[%rd138], %r1842;
	add.s64 	%rd139, %rd4, %rd137;
	st.global.u32 	[%rd139], %r1845;
$L__BB2_178:
	not.pred 	%p244, %p1;
	@%p244 bra 	$L__BB2_180;
	mul.wide.s32 	%rd140, %r243, 4;
	add.s64 	%rd141, %rd3, %rd140;
	st.global.u32 	[%rd141], %r199;
	add.s64 	%rd142, %rd4, %rd140;
	st.global.u32 	[%rd142], %r244;
$L__BB2_180:
	not.pred 	%p245, %p2;
	@%p245 bra 	$L__BB2_182;
	mul.wide.s32 	%rd143, %r245, 4;
	add.s64 	%rd144, %rd3, %rd143;
	st.global.u32 	[%rd144], %r200;
	add.s64 	%rd145, %rd4, %rd143;
	st.global.u32 	[%rd145], %r246;
$L__BB2_182:
	not.pred 	%p246, %p3;
	@%p246 bra 	$L__BB2_184;
	mul.wide.s32 	%rd146, %r247, 4;
	add.s64 	%rd147, %rd3, %rd146;
	st.global.u32 	[%rd147], %r201;
	add.s64 	%rd148, %rd4, %rd146;
	st.global.u32 	[%rd148], %r248;
$L__BB2_184:
	not.pred 	%p247, %p5;
	@%p247 bra 	$L__BB2_186;
	mul.wide.s32 	%rd149, %r249, 4;
	add.s64 	%rd150, %rd3, %rd149;
	st.global.u32 	[%rd150], %r202;
	add.s64 	%rd151, %rd4, %rd149;
	st.global.u32 	[%rd151], %r250;
$L__BB2_186:
	not.pred 	%p248, %p4;
	@%p248 bra 	$L__BB2_188;
	mul.wide.s32 	%rd152, %r251, 4;
	add.s64 	%rd153, %rd3, %rd152;
	st.global.u32 	[%rd153], %r203;
	add.s64 	%rd154, %rd4, %rd152;
	st.global.u32 	[%rd154], %r252;
$L__BB2_188:
	mad.lo.s32 	%r1066, %r177, 9, 6;
	setp.ne.s32 	%p249, %r1066, %r4;
	setp.eq.s32 	%p250, %r204, %r205;
	and.pred  	%p251, %p249, %p250;
	@%p251 bra 	$L__BB2_190;
	mul.wide.s32 	%rd155, %r253, 4;
	add.s64 	%rd156, %rd3, %rd155;
	st.global.u32 	[%rd156], %r204;
	add.s64 	%rd157, %rd4, %rd155;
	st.global.u32 	[%rd157], %r254;
$L__BB2_190:
	mad.lo.s32 	%r1067, %r177, 9, 7;
	setp.ne.s32 	%p252, %r1067, %r4;
	setp.eq.s32 	%p253, %r205, %r206;
	and.pred  	%p254, %p252, %p253;
	@%p254 bra 	$L__BB2_192;
	mul.wide.s32 	%rd158, %r255, 4;
	add.s64 	%rd159, %rd3, %rd158;
	st.global.u32 	[%rd159], %r205;
	add.s64 	%rd160, %rd4, %rd158;
	st.global.u32 	[%rd160], %r256;
$L__BB2_192:
	mad.lo.s32 	%r1068, %r177, 9, 8;
	setp.ne.s32 	%p255, %r1068, %r4;
	setp.eq.s32 	%p256, %r206, %r207;
	and.pred  	%p257, %p255, %p256;
	@%p257 bra 	$L__BB2_194;
	mul.wide.s32 	%rd161, %r257, 4;
	add.s64 	%rd162, %rd3, %rd161;
	st.global.u32 	[%rd162], %r206;
	add.s64 	%rd163, %rd4, %rd161;
	st.global.u32 	[%rd163], %r258;
$L__BB2_194:
	setp.ne.s32 	%p278, %r177, 255;
	@%p278 bra 	$L__BB2_290;
	setp.ne.s32 	%p279, %r4, 2304;
	@%p279 bra 	$L__BB2_197;
	mul.wide.s32 	%rd167, %r1851, 4;
	add.s64 	%rd168, %rd3, %rd167;
	st.global.u32 	[%rd168], %r207;
	add.s64 	%rd169, %rd4, %rd167;
	st.global.u32 	[%rd169], %r237;
	add.s32 	%r1851, %r1851, 1;
$L__BB2_197:
	ld.param.u64 	%rd279, [_ZN6thrust24THRUST_300001_SM_1000_NS8cuda_cub4core6detail13_kernel_agentINS1_15__reduce_by_key16ReduceByKeyAgentINS0_6detail15normal_iteratorINS0_10device_ptrIjEEEENS0_17constant_iteratorIiNS0_11use_defaultESD_EESB_SB_N4cuda3std3__48equal_toIjEENSH_4plusIjEEPiiEEJSB_SE_SB_SB_SM_N3cub18CUB_300001_SM_100024ReduceByKeyScanTileStateIiiLb1EEESJ_SL_iiEEEvDpT0__param_4];
	cvta.to.global.u64 	%rd170, %rd279;
	st.global.u32 	[%rd170], %r1851;
	bra.uni 	$L__BB2_290;
$L__BB2_198:
	mul.wide.u32 	%rd56, %r3, 4;
	add.s64 	%rd55, %rd2, %rd56;
	// begin inline asm
	ld.global.nc.u32 %r1860, [%rd55];
	// end inline asm
	mov.u32 	%r276, %tid.x;
	and.b32  	%r393, %r276, 31;
	and.b32  	%r394, %r276, 992;
	mul.lo.s32 	%r395, %r394, 9;
	or.b32  	%r277, %r395, %r393;
	setp.ge.u32 	%p15, %r277, %r4;
	mov.u32 	%r1852, %r1860;
	@%p15 bra 	$L__BB2_200;
	add.s32 	%r397, %r277, %r3;
	mul.wide.u32 	%rd58, %r397, 4;
	add.s64 	%rd57, %rd2, %rd58;
	// begin inline asm
	ld.global.nc.u32 %r1852, [%rd57];
	// end inline asm
$L__BB2_200:
	add.s32 	%r398, %r277, 32;
	setp.ge.u32 	%p16, %r398, %r4;
	shl.b32 	%r399, %r277, 2;
	cvt.u64.u32 	%rd59, %r399;
	add.s64 	%rd42, %rd55, %rd59;
	mov.u32 	%r1853, %r1860;
	@%p16 bra 	$L__BB2_202;
	add.s64 	%rd60, %rd42, 128;
	// begin inline asm
	ld.global.nc.u32 %r1853, [%rd60];
	// end inline asm
$L__BB2_202:
	add.s32 	%r401, %r277, 64;
	setp.ge.u32 	%p17, %r401, %r4;
	mov.u32 	%r1854, %r1860;
	@%p17 bra 	$L__BB2_204;
	add.s64 	%rd61, %rd42, 256;
	// begin inline asm
	ld.global.nc.u32 %r1854, [%rd61];
	// end inline asm
$L__BB2_204:
	add.s32 	%r403, %r277, 96;
	setp.ge.u32 	%p18, %r403, %r4;
	mov.u32 	%r1855, %r1860;
	@%p18 bra 	$L__BB2_206;
	add.s64 	%rd62, %rd42, 384;
	// begin inline asm
	ld.global.nc.u32 %r1855, [%rd62];
	// end inline asm
$L__BB2_206:
	add.s32 	%r405, %r277, 128;
	setp.ge.u32 	%p19, %r405, %r4;
	mov.u32 	%r1856, %r1860;
	@%p19 bra 	$L__BB2_208;
	add.s64 	%rd63, %rd42, 512;
	// begin inline asm
	ld.global.nc.u32 %r1856, [%rd63];
	// end inline asm
$L__BB2_208:
	add.s32 	%r407, %r277, 160;
	setp.ge.u32 	%p20, %r407, %r4;
	mov.u32 	%r1857, %r1860;
	@%p20 bra 	$L__BB2_210;
	add.s64 	%rd64, %rd42, 640;
	// begin inline asm
	ld.global.nc.u32 %r1857, [%rd64];
	// end inline asm
$L__BB2_210:
	add.s32 	%r409, %r277, 192;
	setp.ge.u32 	%p21, %r409, %r4;
	mov.u32 	%r1858, %r1860;
	@%p21 bra 	$L__BB2_212;
	add.s64 	%rd65, %rd42, 768;
	// begin inline asm
	ld.global.nc.u32 %r1858, [%rd65];
	// end inline asm
$L__BB2_212:
	add.s32 	%r411, %r277, 224;
	setp.ge.u32 	%p22, %r411, %r4;
	mov.u32 	%r1859, %r1860;
	@%p22 bra 	$L__BB2_214;
	add.s64 	%rd66, %rd42, 896;
	// begin inline asm
	ld.global.nc.u32 %r1859, [%rd66];
	// end inline asm
$L__BB2_214:
	add.s32 	%r413, %r277, 256;
	setp.ge.u32 	%p23, %r413, %r4;
	@%p23 bra 	$L__BB2_216;
	add.s64 	%rd67, %rd42, 1024;
	// begin inline asm
	ld.global.nc.u32 %r1860, [%rd67];
	// end inline asm
$L__BB2_216:
	// begin inline asm
	mov.u32 %r415, %laneid;
	// end inline asm
	shr.u32 	%r297, %r276, 5;
	mad.lo.s32 	%r417, %r297, 288, %r415;
	shl.b32 	%r418, %r417, 2;
	mov.u32 	%r419, _ZN6thrust24THRUST_300001_SM_1000_NS8cuda_cub4core6detail5shmemE;
	add.s32 	%r298, %r419, %r418;
	st.shared.u32 	[%r298], %r1852;
	st.shared.u32 	[%r298+128], %r1853;
	st.shared.u32 	[%r298+256], %r1854;
	st.shared.u32 	[%r298+384], %r1855;
	st.shared.u32 	[%r298+512], %r1856;
	st.shared.u32 	[%r298+640], %r1857;
	st.shared.u32 	[%r298+768], %r1858;
	st.shared.u32 	[%r298+896], %r1859;
	st.shared.u32 	[%r298+1024], %r1860;
	bar.warp.sync 	-1;
	shl.b32 	%r420, %r415, 5;
	add.s32 	%r299, %r298, %r420;
	ld.shared.u32 	%r300, [%r299];
	ld.shared.u32 	%r301, [%r299+4];
	ld.shared.u32 	%r302, [%r299+8];
	ld.shared.u32 	%r303, [%r299+12];
	ld.shared.u32 	%r304, [%r299+16];
	ld.shared.u32 	%r305, [%r299+20];
	ld.shared.u32 	%r306, [%r299+24];
	ld.shared.u32 	%r307, [%r299+28];
	ld.shared.u32 	%r308, [%r299+32];
	setp.ne.s32 	%p24, %r276, 0;
	mov.b32 	%r1862, 0;
	@%p24 bra 	$L__BB2_218;
	add.s64 	%rd68, %rd55, -4;
	// begin inline asm
	ld.global.nc.u32 %r1862, [%rd68];
	// end inline asm
$L__BB2_218:
	setp.eq.s32 	%p25, %r276, 0;
	bar.sync 	0;
	st.shared.u32 	[%r298], %r1;
	st.shared.u32 	[%r298+128], %r1;
	st.shared.u32 	[%r298+256], %r1;
	st.shared.u32 	[%r298+384], %r1;
	st.shared.u32 	[%r298+512], %r1;
	st.shared.u32 	[%r298+640], %r1;
	st.shared.u32 	[%r298+768], %r1;
	st.shared.u32 	[%r298+896], %r1;
	st.shared.u32 	[%r298+1024], %r1;
	bar.warp.sync 	-1;
	ld.shared.u32 	%r311, [%r299];
	ld.shared.u32 	%r312, [%r299+4];
	ld.shared.u32 	%r313, [%r299+8];
	ld.shared.u32 	%r314, [%r299+12];
	ld.shared.u32 	%r315, [%r299+16];
	ld.shared.u32 	%r316, [%r299+20];
	ld.shared.u32 	%r317, [%r299+24];
	ld.shared.u32 	%r318, [%r299+28];
	ld.shared.u32 	%r319, [%r299+32];
	bar.sync 	0;
	shl.b32 	%r422, %r276, 2;
	add.s32 	%r424, %r419, %r422;
	add.s32 	%r320, %r424, 1148;
	st.shared.u32 	[%r424+1148], %r308;
	bar.sync 	0;
	@%p25 bra 	$L__BB2_220;
	ld.shared.u32 	%r1862, [%r320+-4];
$L__BB2_220:
	setp.ne.s32 	%p26, %r1862, %r300;
	setp.ne.s32 	%p27, %r300, %r301;
	setp.ne.s32 	%p28, %r301, %r302;
	setp.ne.s32 	%p29, %r302, %r303;
	setp.ne.s32 	%p30, %r303, %r304;
	setp.ne.s32 	%p31, %r304, %r305;
	setp.ne.s32 	%p32, %r305, %r306;
	setp.ne.s32 	%p33, %r306, %r307;
	setp.ne.s32 	%p34, %r307, %r308;
	mul.lo.s32 	%r485, %r276, 9;
	setp.eq.s32 	%p35, %r485, %r4;
	or.pred  	%p36, %p35, %p26;
	selp.u32 	%r486, 1, 0, %p36;
	add.s32 	%r487, %r485, 1;
	setp.eq.s32 	%p37, %r487, %r4;
	or.pred  	%p6, %p37, %p27;
	selp.u32 	%r488, 1, 0, %p6;
	add.s32 	%r489, %r485, 2;
	setp.eq.s32 	%p38, %r489, %r4;
	or.pred  	%p7, %p38, %p28;
	selp.u32 	%r490, 1, 0, %p7;
	add.s32 	%r491, %r485, 3;
	setp.eq.s32 	%p39, %r491, %r4;
	or.pred  	%p40, %p39, %p29;
	selp.u32 	%r492, 1, 0, %p40;
	add.s32 	%r493, %r485, 4;
	setp.eq.s32 	%p41, %r493, %r4;
	or.pred  	%p8, %p41, %p30;
	selp.u32 	%r494, 1, 0, %p8;
	add.s32 	%r495, %r485, 5;
	setp.eq.s32 	%p42, %r495, %r4;
	or.pred  	%p43, %p42, %p31;
	selp.u32 	%r496, 1, 0, %p43;
	add.s32 	%r497, %r485, 6;
	setp.eq.s32 	%p44, %r497, %r4;
	or.pred  	%p45, %p44, %p32;
	selp.u32 	%r498, 1, 0, %p45;
	add.s32 	%r499, %r485, 7;
	setp.eq.s32 	%p46, %r499, %r4;
	or.pred  	%p47, %p46, %p33;
	selp.u32 	%r500, 1, 0, %p47;
	add.s32 	%r501, %r485, 8;
	setp.eq.s32 	%p48, %r501, %r4;
	or.pred  	%p49, %p48, %p34;
	selp.u32 	%r502, 1, 0, %p49;
	add.s32 	%r503, %r488, %r486;
	selp.b32 	%r504, 0, %r311, %p6;
	add.s32 	%r505, %r312, %r504;
	add.s32 	%r506, %r503, %r490;
	selp.b32 	%r507, 0, %r505, %p7;
	add.s32 	%r508, %r313, %r507;
	add.s32 	%r509, %r506, %r492;
	selp.b32 	%r510, 0, %r508, %p40;
	add.s32 	%r511, %r314, %r510;
	add.s32 	%r512, %r509, %r494;
	selp.b32 	%r513, 0, %r511, %p8;
	add.s32 	%r514, %r315, %r513;
	add.s32 	%r515, %r512, %r496;
	selp.b32 	%r516, 0, %r514, %p43;
	add.s32 	%r517, %r316, %r516;
	add.s32 	%r518, %r515, %r498;
	selp.b32 	%r519, 0, %r517, %p45;
	add.s32 	%r520, %r317, %r519;
	add.s32 	%r521, %r518, %r500;
	selp.b32 	%r522, 0, %r520, %p47;
	add.s32 	%r523, %r318, %r522;
	add.s32 	%r426, %r521, %r502;
	selp.b32 	%r524, 0, %r523, %p49;
	add.s32 	%r431, %r319, %r524;
	mov.b32 	%r482, 1;
	mov.b32 	%r483, 0;
	mov.b32 	%r484, -1;
	// begin inline asm
	shfl.sync.up.b32 %r425, %r426, %r482, %r483, %r484;
	// end inline asm
	// begin inline asm
	shfl.sync.up.b32 %r430, %r431, %r482, %r483, %r484;
	// end inline asm
	setp.eq.s32 	%p50, %r426, 0;
	selp.b32 	%r525, %r430, 0, %p50;
	setp.lt.s32 	%p51, %r415, 1;
	selp.b32 	%r526, 0, %r425, %p51;
	add.s32 	%r436, %r526, %r426;
	selp.b32 	%r527, 0, %r525, %p51;
	add.s32 	%r441, %r527, %r431;
	mov.b32 	%r442, 2;
	// begin inline asm
	shfl.sync.up.b32 %r435, %r436, %r442, %r483, %r484;
	// end inline asm
	// begin inline asm
	shfl.sync.up.b32 %r440, %r441, %r442, %r483, %r484;
	// end inline asm
	setp.eq.s32 	%p52, %r436, 0;
	selp.b32 	%r528, %r440, 0, %p52;
	setp.lt.s32 	%p53, %r415, 2;
	selp.b32 	%r529, 0, %r435, %p53;
	add.s32 	%r446, %r529, %r436;
	selp.b32 	%r530, 0, %r528, %p53;
	add.s32 	%r451, %r530, %r441;
	mov.b32 	%r452, 4;
	// begin inline asm
	shfl.sync.up.b32 %r445, %r446, %r452, %r483, %r484;
	// end inline asm
	// begin inline asm
	shfl.sync.up.b32 %r450, %r451, %r452, %r483, %r484;
	// end inline asm
	setp.eq.s32 	%p54, %r446, 0;
	selp.b32 	%r531, %r450, 0, %p54;
	setp.lt.s32 	%p55, %r415, 4;
	selp.b32 	%r532, 0, %r445, %p55;
	add.s32 	%r456, %r532, %r446;
	selp.b32 	%r533, 0, %r531, %p55;
	add.s32 	%r461, %r533, %r451;
	mov.b32 	%r462, 8;
	// begin inline asm
	shfl.sync.up.b32 %r455, %r456, %r462, %r483, %r484;
	// end inline asm
	// begin inline asm
	shfl.sync.up.b32 %r460, %r461, %r462, %r483, %r484;
	// end inline asm
	setp.eq.s32 	%p56, %r456, 0;
	selp.b32 	%r534, %r460, 0, %p56;
	setp.lt.s32 	%p57, %r415, 8;
	selp.b32 	%r535, 0, %r455, %p57;
	add.s32 	%r466, %r535, %r456;
	selp.b32 	%r536, 0, %r534, %p57;
	add.s32 	%r471, %r536, %r461;
	mov.b32 	%r472, 16;
	// begin inline asm
	shfl.sync.up.b32 %r465, %r466, %r472, %r483, %r484;
	// end inline asm
	// begin inline asm
	shfl.sync.up.b32 %r470, %r471, %r472, %r483, %r484;
	// end inline asm
	setp.eq.s32 	%p58, %r466, 0;
	selp.b32 	%r537, %r470, 0, %p58;
	setp.lt.s32 	%p59, %r415, 16;
	selp.b32 	%r538, 0, %r465, %p59;
	add.s32 	%r476, %r538, %r466;
	selp.b32 	%r539, 0, %r537, %p59;
	add.s32 	%r481, %r539, %r471;
	// begin inline asm
	shfl.sync.up.b32 %r1866, %r476, %r482, %r483, %r484;
	// end inline asm
	// begin inline asm
	shfl.sync.up.b32 %r1867, %r481, %r482, %r483, %r484;
	// end inline asm
	setp.ne.s32 	%p60, %r415, 31;
	@%p60 bra 	$L__BB2_222;
	shl.b32 	%r540, %r297, 3;
	mov.u32 	%r541, _ZN6thrust24THRUST_300001_SM_1000_NS8cuda_cub4core6detail5shmemE;
	add.s32 	%r542, %r541, %r540;
	st.shared.v2.u32 	[%r542], {%r476, %r481};
$L__BB2_222:
	bar.sync 	0;
	ld.shared.v4.u32 	{%r543, %r544, %r545, %r546}, [_ZN6thrust24THRUST_300001_SM_1000_NS8cuda_cub4core6detail5shmemE];
	add.s32 	%r547, %r545, %r543;
	setp.eq.s32 	%p61, %r545, 0;
	selp.b32 	%r548, %r544, 0, %p61;
	add.s32 	%r549, %r548, %r546;
	setp.eq.s32 	%p62, %r297, 2;
	selp.b32 	%r550, %r547, %r543, %p62;
	selp.b32 	%r551, %r549, %r544, %p62;
	ld.shared.v4.u32 	{%r552, %r553, %r554, %r555}, [_ZN6thrust24THRUST_300001_SM_1000_NS8cuda_cub4core6detail5shmemE+16];
	add.s32 	%r556, %r552, %r547;
	setp.eq.s32 	%p63, %r552, 0;
	selp.b32 	%r557, %r549, 0, %p63;
	add.s32 	%r558, %r557, %r553;
	setp.eq.s32 	%p64, %r297, 3;
	selp.b32 	%r559, %r556, %r550, %p64;
	selp.b32 	%r560, %r558, %r551, %p64;
	add.s32 	%r561, %r554, %r556;
	setp.eq.s32 	%p65, %r554, 0;
	selp.b32 	%r562, %r558, 0, %p65;
	add.s32 	%r563, %r562, %r555;
	setp.eq.s32 	%p66, %r297, 4;
	selp.b32 	%r564, %r561, %r559, %p66;
	selp.b32 	%r565, %r563, %r560, %p66;
	ld.shared.v4.u32 	{%r566, %r567, %r568, %r569}, [_ZN6thrust24THRUST_300001_SM_1000_NS8cuda_cub4core6detail5shmemE+32];
	add.s32 	%r570, %r566, %r561;
	setp.eq.s32 	%p67, %r566, 0;
	selp.b32 	%r571, %r563, 0, %p67;
	add.s32 	%r572, %r571, %r567;
	setp.eq.s32 	%p68, %r297, 5;
	selp.b32 	%r573, %r570, %r564, %p68;
	selp.b32 	%r574, %r572, %r565, %p68;
	add.s32 	%r575, %r568, %r570;
	setp.eq.s32 	%p69, %r568, 0;
	selp.b32 	%r576, %r572, 0, %p69;
	add.s32 	%r577, %r576, %r569;
	setp.eq.s32 	%p70, %r297, 6;
	selp.b32 	%r578, %r575, %r573, %p70;
	selp.b32 	%r579, %r577, %r574, %p70;
	ld.shared.v4.u32 	{%r580, %r581, %r582, %r583}, [_ZN6thrust24THRUST_300001_SM_1000_NS8cuda_cub4core6detail5shmemE+48];
	add.s32 	%r584, %r580, %r575;
	setp.eq.s32 	%p71, %r580, 0;
	selp.b32 	%r585, %r577, 0, %p71;
	add.s32 	%r586, %r585, %r581;
	setp.eq.s32 	%p72, %r297, 7;
	selp.b32 	%r327, %r584, %r578, %p72;
	selp.b32 	%r328, %r586, %r579, %p72;
	add.s32 	%r329, %r582, %r584;
	setp.eq.s32 	%p73, %r582, 0;
	selp.b32 	%r587, %r586, 0, %p73;
	add.s32 	%r330, %r587, %r583;
	setp.lt.u32 	%p74, %r276, 32;
	@%p74 bra 	$L__BB2_224;
	setp.eq.s32 	%p75, %r1866, 0;
	selp.b32 	%r588, %r328, 0, %p75;
	add.s32 	%r589, %r588, %r1867;
	setp.eq.s32 	%p76, %r415, 0;
	selp.b32 	%r590, 0, %r1866, %p76;
	add.s32 	%r1866, %r327, %r590;
	selp.b32 	%r1867, %r328, %r589, %p76;
	bra.uni 	$L__BB2_240;
$L__BB2_224:
	setp.ne.s32 	%p77, %r276, 0;
	mul.wide.u32 	%rd69, %r2, 16;
	add.s64 	%rd43, %rd1, %rd69;
	@%p77 bra 	$L__BB2_226;
	st.shared.u32 	[_ZN6thrust24THRUST_300001_SM_1000_NS8cuda_cub4core6detail5shmemE+116], %r329;
	st.shared.u32 	[_ZN6thrust24THRUST_300001_SM_1000_NS8cuda_cub4core6detail5shmemE+120], %r330;
	mov.b64 	%rd71, {%r329, %r330};
	add.s64 	%rd70, %rd43, 512;
	mov.b64 	%rd72, 100;
	// begin inline asm
	st.relaxed.gpu.v2.u64 [%rd70], {%rd71, %rd72};
	// end inline asm
$L__BB2_226:
	mov.u32 	%r591, %nctaid.x;
	setp.gt.u32 	%p78, %r591, 499;
	@%p78 bra 	$L__BB2_228;
	membar.cta;
	bra.uni 	$L__BB2_229;
$L__BB2_228:
	mov.b32 	%r592, 450;
	// begin inline asm
	nanosleep.u32 %r592;
	// end inline asm
$L__BB2_229:
	mul.wide.u32 	%rd76, %r276, 16;
	xor.b64  	%rd77, %rd76, -16;
	add.s64 	%rd78, %rd43, %rd77;
	add.s64 	%rd75, %rd78, 512;
$L__BB2_230:
	// begin inline asm
	ld.relaxed.gpu.v2.u64 {%rd73, %rd289}, [%rd75];
	// end inline asm
	setp.eq.s64 	%p79, %rd289, 99;
	mov.b32 	%r593, -1;
	vote.sync.any.pred 	%p80, %p79, %r593;
	@%p80 bra 	$L__BB2_230;
	mov.b64 	{%r597, %r602}, %rd73;
	setp.eq.s64 	%p81, %rd289, 101;
	mov.b32 	%r645, -1;
	vote.sync.ballot.b32 	%r646, %p81, %r645;
	// begin inline asm
	mov.u32 %r595, %lanemask_ge;
	// end inline asm
	and.b32  	%r647, %r646, %r595;
	or.b32  	%r648, %r647, -2147483648;
	add.s32 	%r649, %r648, -1;
	not.b32 	%r650, %r648;
	and.b32  	%r651, %r650, %r649;
	popc.b32 	%r599, %r651;
	mov.b32 	%r603, 1;
	// begin inline asm
	shfl.sync.down.b32 %r596, %r597, %r603, %r599, %r645;
	// end inline asm
	// begin inline asm
	shfl.sync.down.b32 %r601, %r602, %r603, %r599, %r645;
	// end inline asm
	setp.lt.s32 	%p83, %r415, %r599;
	setp.eq.s32 	%p84, %r597, 0;
	selp.b32 	%r652, %r596, 0, %p83;
	add.s32 	%r607, %r652, %r597;
	selp.b32 	%r653, %r601, 0, %p84;
	selp.b32 	%r654, %r653, 0, %p83;
	add.s32 	%r612, %r654, %r602;
	mov.b32 	%r613, 2;
	// begin inline asm
	shfl.sync.down.b32 %r606, %r607, %r613, %r599, %r645;
	// end inline asm
	// begin inline asm
	shfl.sync.down.b32 %r611, %r612, %r613, %r599, %r645;
	// end inline asm
	add.s32 	%r655, %r415, 2;
	setp.gt.s32 	%p85, %r655, %r599;
	setp.eq.s32 	%p86, %r607, 0;
	selp.b32 	%r656, %r611, 0, %p86;
	selp.b32 	%r657, 0, %r606, %p85;
	add.s32 	%r617, %r607, %r657;
	selp.b32 	%r658, 0, %r656, %p85;
	add.s32 	%r622, %r658, %r612;
	mov.b32 	%r623, 4;
	// begin inline asm
	shfl.sync.down.b32 %r616, %r617, %r623, %r599, %r645;
	// end inline asm
	// begin inline asm
	shfl.sync.down.b32 %r621, %r622, %r623, %r599, %r645;
	// end inline asm
	add.s32 	%r659, %r415, 4;
	setp.gt.s32 	%p87, %r659, %r599;
	setp.eq.s32 	%p88, %r617, 0;
	selp.b32 	%r660, %r621, 0, %p88;
	selp.b32 	%r661, 0, %r616, %p87;
	add.s32 	%r627, %r617, %r661;
	selp.b32 	%r662, 0, %r660, %p87;
	add.s32 	%r632, %r622, %r662;
	mov.b32 	%r633, 8;
	// begin inline asm
	shfl.sync.down.b32 %r626, %r627, %r633, %r599, %r645;
	// end inline asm
	// begin inline asm
	shfl.sync.down.b32 %r631, %r632, %r633, %r599, %r645;
	// end inline asm
	add.s32 	%r663, %r415, 8;
	setp.gt.s32 	%p89, %r663, %r599;
	setp.eq.s32 	%p90, %r627, 0;
	selp.b32 	%r664, %r631, 0, %p90;
	selp.b32 	%r665, 0, %r626, %p89;
	add.s32 	%r637, %r627, %r665;
	selp.b32 	%r666, 0, %r664, %p89;
	add.s32 	%r642, %r632, %r666;
	mov.b32 	%r643, 16;
	// begin inline asm
	shfl.sync.down.b32 %r636, %r637, %r643, %r599, %r645;
	// end inline asm
	// begin inline asm
	shfl.sync.down.b32 %r641, %r642, %r643, %r599, %r645;
	// end inline asm
	add.s32 	%r667, %r415, 16;
	setp.gt.s32 	%p91, %r667, %r599;
	setp.eq.s32 	%p92, %r637, 0;
	selp.b32 	%r668, %r641, 0, %p92;
	selp.b32 	%r669, 0, %r636, %p91;
	add.s32 	%r1863, %r669, %r637;
	selp.b32 	%r670, 0, %r668, %p91;
	add.s32 	%r1864, %r642, %r670;
	not.b32 	%r671, %r276;
	add.s32 	%r1865, %r2, %r671;
	add.s64 	%rd46, %rd1, 512;
$L__BB2_232:
	setp.ne.s64 	%p93, %rd289, 101;
	mov.b32 	%r672, -1;
	vote.sync.all.pred 	%p94, %p93, %r672;
	not.pred 	%p95, %p94;
	@%p95 bra 	$L__BB2_236;
	mul.wide.s32 	%rd122, %r1865, 16;
	add.s64 	%rd123, %rd46, %rd122;
	add.s64 	%rd121, %rd123, -512;
$L__BB2_234:
	// begin inline asm
	ld.relaxed.gpu.v2.u64 {%rd119, %rd289}, [%rd121];
	// end inline asm
	setp.eq.s64 	%p151, %rd289, 99;
	mov.b32 	%r766, -1;
	vote.sync.any.pred 	%p152, %p151, %r766;
	@%p152 bra 	$L__BB2_234;
	mov.b64 	{%r769, %r774}, %rd119;
	setp.eq.s64 	%p153, %rd289, 101;
	mov.b32 	%r817, -1;
	vote.sync.ballot.b32 	%r818, %p153, %r817;
	and.b32  	%r819, %r818, %r595;
	or.b32  	%r820, %r819, -2147483648;
	add.s32 	%r821, %r820, -1;
	not.b32 	%r822, %r820;
	and.b32  	%r823, %r822, %r821;
	popc.b32 	%r771, %r823;
	mov.b32 	%r775, 1;
	// begin inline asm
	shfl.sync.down.b32 %r768, %r769, %r775, %r771, %r817;
	// end inline asm
	// begin inline asm
	shfl.sync.down.b32 %r773, %r774, %r775, %r771, %r817;
	// end inline asm
	setp.lt.s32 	%p155, %r415, %r771;
	setp.eq.s32 	%p156, %r769, 0;
	selp.b32 	%r824, %r768, 0, %p155;
	add.s32 	%r779, %r824, %r769;
	selp.b32 	%r825, %r773, 0, %p156;
	selp.b32 	%r826, %r825, 0, %p155;
	add.s32 	%r784, %r826, %r774;
	mov.b32 	%r785, 2;
	// begin inline asm
	shfl.sync.down.b32 %r778, %r779, %r785, %r771, %r817;
	// end inline asm
	// begin inline asm
	shfl.sync.down.b32 %r783, %r784, %r785, %r771, %r817;
	// end inline asm
	add.s32 	%r827, %r415, 2;
	setp.gt.s32 	%p157, %r827, %r771;
	setp.eq.s32 	%p158, %r779, 0;
	selp.b32 	%r828, %r783, 0, %p158;
	selp.b32 	%r829, 0, %r778, %p157;
	add.s32 	%r789, %r779, %r829;
	selp.b32 	%r830, 0, %r828, %p157;
	add.s32 	%r794, %r830, %r784;
	mov.b32 	%r795, 4;
	// begin inline asm
	shfl.sync.down.b32 %r788, %r789, %r795, %r771, %r817;
	// end inline asm
	// begin inline asm
	shfl.sync.down.b32 %r793, %r794, %r795, %r771, %r817;
	// end inline asm
	add.s32 	%r831, %r415, 4;
	setp.gt.s32 	%p159, %r831, %r771;
	setp.eq.s32 	%p160, %r789, 0;
	selp.b32 	%r832, %r793, 0, %p160;
	selp.b32 	%r833, 0, %r788, %p159;
	add.s32 	%r799, %r789, %r833;
	selp.b32 	%r834, 0, %r832, %p159;
	add.s32 	%r804, %r794, %r834;
	mov.b32 	%r805, 8;
	// begin inline asm
	shfl.sync.down.b32 %r798, %r799, %r805, %r771, %r817;
	// end inline asm
	// begin inline asm
	shfl.sync.down.b32 %r803, %r804, %r805, %r771, %r817;
	// end inline asm
	add.s32 	%r835, %r415, 8;
	setp.gt.s32 	%p161, %r835, %r771;
	setp.eq.s32 	%p162, %r799, 0;
	selp.b32 	%r836, %r803, 0, %p162;
	selp.b32 	%r837, 0, %r798, %p161;
	add.s32 	%r809, %r799, %r837;
	selp.b32 	%r838, 0, %r836, %p161;
	add.s32 	%r814, %r804, %r838;
	mov.b32 	%r815, 16;
	// begin inline asm
	shfl.sync.down.b32 %r808, %r809, %r815, %r771, %r817;
	// end inline asm
	// begin inline asm
	shfl.sync.down.b32 %r813, %r814, %r815, %r771, %r817;
	// end inline asm
	add.s32 	%r839, %r415, 16;
	setp.gt.s32 	%p163, %r839, %r771;
	setp.eq.s32 	%p164, %r809, 0;
	selp.b32 	%r840, %r813, 0, %p164;
	selp.b32 	%r841, 0, %r808, %p163;
	selp.b32 	%r842, 0, %r840, %p163;
	add.s32 	%r843, %r814, %r842;
	add.s32 	%r844, %r841, %r1863;
	add.s32 	%r340, %r844, %r809;
	setp.eq.s32 	%p165, %r1863, 0;
	selp.b32 	%r845, %r843, 0, %p165;
	add.s32 	%r1864, %r845, %r1864;
	add.s32 	%r1865, %r1865, -32;
	mov.u32 	%r1863, %r340;
	bra.uni 	$L__BB2_232;
$L__BB2_236:
	@%p77 bra 	$L__BB2_238;
	add.s32 	%r674, %r1863, %r329;
	setp.eq.s32 	%p97, %r329, 0;
	selp.b32 	%r675, %r1864, 0, %p97;
	add.s32 	%r676, %r675, %r330;
	mov.b64 	%rd80, {%r674, %r676};
	add.s64 	%rd79, %rd43, 512;
	mov.b64 	%rd81, 101;
	// begin inline asm
	st.relaxed.gpu.v2.u64 [%rd79], {%rd80, %rd81};
	// end inline asm
	st.shared.u32 	[_ZN6thrust24THRUST_300001_SM_1000_NS8cuda_cub4core6detail5shmemE+100], %r1863;
	st.shared.v2.u32 	[_ZN6thrust24THRUST_300001_SM_1000_NS8cuda_cub4core6detail5shmemE+104], {%r1864, %r674};
	st.shared.u32 	[_ZN6thrust24THRUST_300001_SM_1000_NS8cuda_cub4core6detail5shmemE+112], %r676;
$L__BB2_238:
	setp.ne.s32 	%p98, %r415, 0;
	@%p98 bra 	$L__BB2_240;
	st.shared.v2.u32 	[_ZN6thrust24THRUST_300001_SM_1000_NS8cuda_cub4core6detail5shmemE+72], {%r1863, %r1864};
	mov.u32 	%r1866, %r1863;
	mov.u32 	%r1867, %r1864;
$L__BB2_240:
	setp.eq.s32 	%p99, %r276, 0;
	bar.sync 	0;
	@%p99 bra 	$L__BB2_242;
	ld.shared.v2.u32 	{%r677, %r678}, [_ZN6thrust24THRUST_300001_SM_1000_NS8cuda_cub4core6detail5shmemE+72];
	add.s32 	%r345, %r677, %r1866;
	setp.eq.s32 	%p100, %r1866, 0;
	selp.b32 	%r679, %r678, 0, %p100;
	add.s32 	%r1867, %r679, %r1867;
	mov.u32 	%r1866, %r345;
$L__BB2_242:
	mul.lo.s32 	%r680, %r276, 9;
	setp.eq.s32 	%p101, %r680, %r4;
	setp.ne.s32 	%p102, %r1862, %r300;
	or.pred  	%p103, %p101, %p102;
	selp.u32 	%r681, 1, 0, %p103;
	add.s32 	%r349, %r1866, %r681;
	selp.b32 	%r682, 0, %r1867, %p103;
	add.s32 	%r350, %r682, %r311;
	selp.u32 	%r683, 1, 0, %p6;
	add.s32 	%r684, %r683, %r681;
	add.s32 	%r351, %r684, %r1866;
	selp.b32 	%r685, 0, %r350, %p6;
	add.s32 	%r352, %r312, %r685;
	selp.u32 	%r686, 1, 0, %p7;
	add.s32 	%r353, %r351, %r686;
	selp.b32 	%r687, 0, %r352, %p7;
	add.s32 	%r354, %r313, %r687;
	add.s32 	%r688, %r680, 3;
	setp.eq.s32 	%p104, %r688, %r4;
	setp.ne.s32 	%p105, %r302, %r303;
	or.pred  	%p9, %p104, %p105;
	selp.u32 	%r689, 1, 0, %p9;
	add.s32 	%r355, %r353, %r689;
	selp.b32 	%r690, 0, %r354, %p9;
	add.s32 	%r356, %r314, %r690;
	selp.u32 	%r691, 1, 0, %p8;
	add.s32 	%r357, %r355, %r691;
	selp.b32 	%r692, 0, %r356, %p8;
	add.s32 	%r358, %r315, %r692;
	add.s32 	%r693, %r680, 5;
	setp.eq.s32 	%p106, %r693, %r4;
	setp.ne.s32 	%p107, %r304, %r305;
	or.pred  	%p10, %p106, %p107;
	selp.u32 	%r694, 1, 0, %p10;
	add.s32 	%r359, %r357, %r694;
	selp.b32 	%r695, 0, %r358, %p10;
	add.s32 	%r360, %r316, %r695;
	add.s32 	%r696, %r680, 6;
	setp.eq.s32 	%p108, %r696, %r4;
	setp.ne.s32 	%p109, %r305, %r306;
	or.pred  	%p11, %p108, %p109;
	selp.u32 	%r697, 1, 0, %p11;
	add.s32 	%r361, %r359, %r697;
	selp.b32 	%r698, 0, %r360, %p11;
	add.s32 	%r362, %r317, %r698;
	add.s32 	%r699, %r680, 7;
	setp.eq.s32 	%p110, %r699, %r4;
	setp.ne.s32 	%p111, %r306, %r307;
	or.pred  	%p112, %p110, %p111;
	selp.u32 	%r700, 1, 0, %p112;
	add.s32 	%r363, %r361, %r700;
	selp.b32 	%r701, 0, %r362, %p112;
	add.s32 	%r364, %r318, %r701;
	ld.shared.v2.u32 	{%r365, %r366}, [_ZN6thrust24THRUST_300001_SM_1000_NS8cuda_cub4core6detail5shmemE+112];
	ld.shared.u32 	%r1877, [_ZN6thrust24THRUST_300001_SM_1000_NS8cuda_cub4core6detail5shmemE+108];
	ld.shared.u32 	%r368, [_ZN6thrust24THRUST_300001_SM_1000_NS8cuda_cub4core6detail5shmemE+100];
	setp.lt.s32 	%p113, %r366, 257;
	@%p113 bra 	$L__BB2_268;
	bar.sync 	0;
	mul.lo.s32 	%r705, %r276, 9;
	setp.ne.s32 	%p129, %r705, %r4;
	setp.eq.s32 	%p130, %r1862, %r300;
	and.pred  	%p131, %p129, %p130;
	@%p131 bra 	$L__BB2_245;
	sub.s32 	%r706, %r1866, %r368;
	shl.b32 	%r707, %r706, 3;
	mov.u32 	%r708, _ZN6thrust24THRUST_300001_SM_1000_NS8cuda_cub4core6detail5shmemE;
	add.s32 	%r709, %r708, %r707;
	st.shared.v2.u32 	[%r709], {%r1862, %r1867};
$L__BB2_245:
	not.pred 	%p132, %p6;
	@%p132 bra 	$L__BB2_247;
	sub.s32 	%r710, %r349, %r368;
	shl.b32 	%r711, %r710, 3;
	mov.u32 	%r712, _ZN6thrust24THRUST_300001_SM_1000_NS8cuda_cub4core6detail5shmemE;
	add.s32 	%r713, %r712, %r711;
	st.shared.v2.u32 	[%r713], {%r300, %r350};
$L__BB2_247:
	not.pred 	%p133, %p7;
	@%p133 bra 	$L__BB2_249;
	sub.s32 	%r714, %r351, %r368;
	shl.b32 	%r715, %r714, 3;
	mov.u32 	%r716, _ZN6thrust24THRUST_300001_SM_1000_NS8cuda_cub4core6detail5shmemE;
	add.s32 	%r717, %r716, %r715;
	st.shared.v2.u32 	[%r717], {%r301, %r352};
$L__BB2_249:
	not.pred 	%p134, %p9;
	@%p134 bra 	$L__BB2_251;
	sub.s32 	%r718, %r353, %r368;
	shl.b32 	%r719, %r718, 3;
	mov.u32 	%r720, _ZN6thrust24THRUST_300001_SM_1000_NS8cuda_cub4core6detail5shmemE;
	add.s32 	%r721, %r720, %r719;
	st.shared.v2.u32 	[%r721], {%r302, %r354};
$L__BB2_251:
	not.pred 	%p135, %p8;
	@%p135 bra 	$L__BB2_253;
	sub.s32 	%r722, %r355, %r368;
	shl.b32 	%r723, %r722, 3;
	mov.u32 	%r724, _ZN6thrust24THRUST_300001_SM_1000_NS8cuda_cub4core6detail5shmemE;
	add.s32 	%r725, %r724, %r723;
	st.shared.v2.u32 	[%r725], {%r303, %r356};
$L__BB2_253:
	not.pred 	%p136, %p10;
	@%p136 bra 	$L__BB2_255;
	sub.s32 	%r726, %r357, %r368;
	shl.b32 	%r727, %r726, 3;
	mov.u32 	%r728, _ZN6thrust24THRUST_300001_SM_1000_NS8cuda_cub4core6detail5shmemE;
	add.s32 	%r729, %r728, %r727;
	st.shared.v2.u32 	[%r729], {%r304, %r358};
$L__BB2_255:
	not.pred 	%p137, %p11;
	@%p137 bra 	$L__BB2_257;
	sub.s32 	%r730, %r359, %r368;
	shl.b32 	%r731, %r730, 3;
	mov.u32 	%r732, _ZN6thrust24THRUST_300001_SM_1000_NS8cuda_cub4core6detail5shmemE;
	add.s32 	%r733, %r732, %r731;
	st.shared.v2.u32 	[%r733], {%r305, %r360};
$L__BB2_257:
	mad.lo.s32 	%r734, %r276, 9, 7;
	setp.ne.s32 	%p138, %r734, %r4;
	setp.eq.s32 	%p139, %r306, %r307;
	and.pred  	%p140, %p138, %p139;
	@%p140 bra 	$L__BB2_259;
	sub.s32 	%r735, %r361, %r368;
	shl.b32 	%r736, %r735, 3;
	mov.u32 	%r737, _ZN6thrust24THRUST_300001_SM_1000_NS8cuda_cub4core6detail5shmemE;
	add.s32 	%r738, %r737, %r736;
	st.shared.v2.u32 	[%r738], {%r306, %r362};
$L__BB2_259:
	mad.lo.s32 	%r739, %r276, 9, 8;
	setp.ne.s32 	%p141, %r739, %r4;
	setp.eq.s32 	%p142, %r307, %r308;
	and.pred  	%p143, %p141, %p142;
	@%p143 bra 	$L__BB2_261;
	sub.s32 	%r740, %r363, %r368;
	shl.b32 	%r741, %r740, 3;
	mov.u32 	%r742, _ZN6thrust24THRUST_300001_SM_1000_NS8cuda_cub4core6detail5shmemE;
	add.s32 	%r743, %r742, %r741;
	st.shared.v2.u32 	[%r743], {%r307, %r364};
$L__BB2_261:
	bar.sync 	0;
	setp.ge.s32 	%p144, %r276, %r366;
	@%p144 bra 	$L__BB2_286;
	not.b32 	%r744, %r276;
	add.s32 	%r369, %r366, %r744;
	and.b32  	%r745, %r369, 768;
	setp.eq.s32 	%p145, %r745, 768;
	mov.u32 	%r1876, %r276;
	@%p145 bra 	$L__BB2_265;
	shr.u32 	%r746, %r369, 8;
	add.s32 	%r747, %r746, 1;
	and.b32  	%r748, %r747, 3;
	shl.b32 	%r749, %r276, 3;
	mov.u32 	%r750, _ZN6thrust24THRUST_300001_SM_1000_NS8cuda_cub4core6detail5shmemE;
	add.s32 	%r1872, %r750, %r749;
	add.s32 	%r1871, %r276, %r368;
	neg.s32 	%r1870, %r748;
	shl.b32 	%r751, %r747, 8;
	and.b32  	%r752, %r751, 768;
	add.s32 	%r1876, %r276, %r752;
$L__BB2_264:
	.pragma "nounroll";
	mul.wide.s32 	%rd109, %r1871, 4;
	add.s64 	%rd110, %rd4, %rd109;
	add.s64 	%rd111, %rd3, %rd109;
	ld.shared.v2.u32 	{%r753, %r754}, [%r1872];
	st.global.u32 	[%rd111], %r753;
	st.global.u32 	[%rd110], %r754;
	add.s32 	%r1872, %r1872, 2048;
	add.s32 	%r1871, %r1871, 256;
	add.s32 	%r1870, %r1870, 1;
	setp.ne.s32 	%p146, %r1870, 0;
	@%p146 bra 	$L__BB2_264;
$L__BB2_265:
	setp.lt.u32 	%p147, %r369, 768;
	@%p147 bra 	$L__BB2_286;
	add.s64 	%rd50, %rd3, 2048;
	add.s32 	%r1875, %r1876, %r368;
	add.s64 	%rd51, %rd4, 2048;
	shl.b32 	%r755, %r1876, 3;
	mov.u32 	%r756, _ZN6thrust24THRUST_300001_SM_1000_NS8cuda_cub4core6detail5shmemE;
	add.s32 	%r757, %r755, %r756;
	add.s32 	%r1874, %r757, 4096;
$L__BB2_267:
	mul.wide.s32 	%rd112, %r1875, 4;
	add.s64 	%rd113, %rd50, %rd112;
	add.s64 	%rd114, %rd51, %rd112;
	ld.shared.v2.u32 	{%r758, %r759}, [%r1874+-4096];
	st.global.u32 	[%rd113+-2048], %r758;
	st.global.u32 	[%rd114+-2048], %r759;
	ld.shared.v2.u32 	{%r760, %r761}, [%r1874+-2048];
	st.global.u32 	[%rd113+-1024], %r760;
	st.global.u32 	[%rd114+-1024], %r761;
	ld.shared.v2.u32 	{%r762, %r763}, [%r1874];
	st.global.u32 	[%rd113], %r762;
	st.global.u32 	[%rd114], %r763;
	ld.shared.v2.u32 	{%r764, %r765}, [%r1874+2048];
	st.global.u32 	[%rd113+1024], %r764;
	st.global.u32 	[%rd114+1024], %r765;
	add.s32 	%r1876, %r1876, 1024;
	add.s32 	%r1875, %r1875, 1024;
	add.s32 	%r1874, %r1874, 8192;
	setp.lt.s32 	%p148, %r1876, %r366;
	@%p148 bra 	$L__BB2_267;
	bra.uni 	$L__BB2_286;
$L__BB2_268:
	mul.lo.s32 	%r702, %r276, 9;
	setp.ne.s32 	%p114, %r702, %r4;
	setp.eq.s32 	%p115, %r1862, %r300;
	and.pred  	%p116, %p114, %p115;
	@%p116 bra 	$L__BB2_270;
	mul.wide.s32 	%rd82, %r1866, 4;
	add.s64 	%rd83, %rd3, %rd82;
	st.global.u32 	[%rd83], %r1862;
	add.s64 	%rd84, %rd4, %rd82;
	st.global.u32 	[%rd84], %r1867;
$L__BB2_270:
	not.pred 	%p117, %p6;
	@%p117 bra 	$L__BB2_272;
	mul.wide.s32 	%rd85, %r349, 4;
	add.s64 	%rd86, %rd3, %rd85;
	st.global.u32 	[%rd86], %r300;
	add.s64 	%rd87, %rd4, %rd85;
	st.global.u32 	[%rd87], %r350;
$L__BB2_272:
	not.pred 	%p118, %p7;
	@%p118 bra 	$L__BB2_274;
	mul.wide.s32 	%rd88, %r351, 4;
	add.s64 	%rd89, %rd3, %rd88;
	st.global.u32 	[%rd89], %r301;
	add.s64 	%rd90, %rd4, %rd88;
	st.global.u32 	[%rd90], %r352;
$L__BB2_274:
	not.pred 	%p119, %p9;
	@%p119 bra 	$L__BB2_276;
	mul.wide.s32 	%rd91, %r353, 4;
	add.s64 	%rd92, %rd3, %rd91;
	st.global.u32 	[%rd92], %r302;
	add.s64 	%rd93, %rd4, %rd91;
	st.global.u32 	[%rd93], %r354;
$L__BB2_276:
	not.pred 	%p120, %p8;
	@%p120 bra 	$L__BB2_278;
	mul.wide.s32 	%rd94, %r355, 4;
	add.s64 	%rd95, %rd3, %rd94;
	st.global.u32 	[%rd95], %r303;
	add.s64 	%rd96, %rd4, %rd94;
	st.global.u32 	[%rd96], %r356;
$L__BB2_278:
	not.pred 	%p121, %p10;
	@%p121 bra 	$L__BB2_280;
	mul.wide.s32 	%rd97, %r357, 4;
	add.s64 	%rd98, %rd3, %rd97;
	st.global.u32 	[%rd98], %r304;
	add.s64 	%rd99, %rd4, %rd97;
	st.global.u32 	[%rd99], %r358;
$L__BB2_280:
	not.pred 	%p122, %p11;
	@%p122 bra 	$L__BB2_282;
	mul.wide.s32 	%rd100, %r359, 4;
	add.s64 	%rd101, %rd3, %rd100;
	st.global.u32 	[%rd101], %r305;
	add.s64 	%rd102, %rd4, %rd100;
	st.global.u32 	[%rd102], %r360;
$L__BB2_282:
	mad.lo.s32 	%r703, %r276, 9, 7;
	setp.ne.s32 	%p123, %r703, %r4;
	setp.eq.s32 	%p124, %r306, %r307;
	and.pred  	%p125, %p123, %p124;
	@%p125 bra 	$L__BB2_284;
	mul.wide.s32 	%rd103, %r361, 4;
	add.s64 	%rd104, %rd3, %rd103;
	st.global.u32 	[%rd104], %r306;
	add.s64 	%rd105, %rd4, %rd103;
	st.global.u32 	[%rd105], %r362;
$L__BB2_284:
	mad.lo.s32 	%r704, %r276, 9, 8;
	setp.ne.s32 	%p126, %r704, %r4;
	setp.eq.s32 	%p127, %r307, %r308;
	and.pred  	%p128, %p126, %p127;
	@%p128 bra 	$L__BB2_286;
	mul.wide.s32 	%rd106, %r363, 4;
	add.s64 	%rd107, %rd3, %rd106;
	st.global.u32 	[%rd107], %r307;
	add.s64 	%rd108, %rd4, %rd106;
	st.global.u32 	[%rd108], %r364;
$L__BB2_286:
	setp.ne.s32 	%p149, %r276, 255;
	@%p149 bra 	$L__BB2_290;
	setp.ne.s32 	%p150, %r4, 2304;
	@%p150 bra 	$L__BB2_289;
	mul.wide.s32 	%rd115, %r1877, 4;
	add.s64 	%rd116, %rd3, %rd115;
	st.global.u32 	[%rd116], %r308;
	add.s64 	%rd117, %rd4, %rd115;
	st.global.u32 	[%rd117], %r365;
	add.s32 	%r1877, %r1877, 1;
$L__BB2_289:
	ld.param.u64 	%rd278, [_ZN6thrust24THRUST_300001_SM_1000_NS8cuda_cub4core6detail13_kernel_agentINS1_15__reduce_by_key16ReduceByKeyAgentINS0_6detail15normal_iteratorINS0_10device_ptrIjEEEENS0_17constant_iteratorIiNS0_11use_defaultESD_EESB_SB_N4cuda3std3__48equal_toIjEENSH_4plusIjEEPiiEEJSB_SE_SB_SB_SM_N3cub18CUB_300001_SM_100024ReduceByKeyScanTileStateIiiLb1EEESJ_SL_iiEEEvDpT0__param_4];
	cvta.to.global.u64 	%rd118, %rd278;
	st.global.u32 	[%rd118], %r1877;
$L__BB2_290:
	ret;

}
	// .globl	_ZN6thrust24THRUST_300001_SM_1000_NS8cuda_cub4core6detail13_kernel_agentINS1_15__reduce_by_key9InitAgentIN3cub18CUB_300001_SM_100024ReduceByKeyScanTileStateIilLb1EEElPlEEJSA_lSB_EEEvDpT0_
.visible .entry _ZN6thrust24THRUST_300001_SM_1000_NS8cuda_cub4core6detail13_kernel_agentINS1_15__reduce_by_key9InitAgentIN3cub18CUB_300001_SM_100024ReduceByKeyScanTileStateIilLb1EEElPlEEJSA_lSB_EEEvDpT0_(
	.param .align 8 .b8 _ZN6thrust24THRUST_300001_SM_1000_NS8cuda_cub4core6detail13_kernel_agentINS1_15__reduce_by_key9InitAgentIN3cub18CUB_300001_SM_100024ReduceByKeyScanTileStateIilLb1EEElPlEEJSA_lSB_EEEvDpT0__param_0[8],
	.param .u64 _ZN6thrust24THRUST_300001_SM_1000_NS8cuda_cub4core6detail13_kernel_agentINS1_15__reduce_by_key9InitAgentIN3cub18CUB_300001_SM_100024ReduceByKeyScanTileStateIilLb1EEElPlEEJSA_lSB_EEEvDpT0__param_1,
	.param .u64 .ptr .align 1 _ZN6thrust24THRUST_300001_SM_1000_NS8cuda_cub4core6detail13_kernel_agentINS1_15__reduce_by_key9InitAgentIN3cub18CUB_300001_SM_100024ReduceByKeyScanTileStateIilLb1EEElPlEEJSA_lSB_EEEvDpT0__param_2
)
.maxntid 128
{
	.reg .pred 	%p<6>;
	.reg .b32 	%r<16>;
	.reg .b64 	%rd<12>;

	ld.param.u64 	%rd3, [_ZN6thrust24THRUST_300001_SM_1000_NS8cuda_cub4core6detail13_kernel_agentINS1_15__reduce_by_key9InitAgentIN3cub18CUB_300001_SM_100024ReduceByKeyScanTileStateIilLb1EEElPlEEJSA_lSB_EEEvDpT0__param_0];
	ld.param.u32 	%r8, [_ZN6thrust24THRUST_300001_SM_1000_NS8cuda_cub4core6detail13_kernel_agentINS1_15__reduce_by_key9InitAgentIN3cub18CUB_300001_SM_100024ReduceByKeyScanTileStateIilLb1EEElPlEEJSA_lSB_EEEvDpT0__param_1];
	ld.param.u64 	%rd2, [_ZN6thrust24THRUST_300001_SM_1000_NS8cuda_cub4core6detail13_kernel_agentINS1_15__reduce_by_key9InitAgentIN3cub18CUB_300001_SM_100024ReduceByKeyScanTileStateIilLb1EEElPlEEJSA_lSB_EEEvDpT0__param_2];
	cvta.to.global.u64 	%rd1, %rd3;
	mov.u32 	%r1, %ctaid.x;
	mov.u32 	%r9, %ntid.x;
	mov.u32 	%r2, %tid.x;
	mad.lo.s32 	%r3, %r1, %r9, %r2;
	setp.ge.s32 	%p1, %r3, %r8;
	@%p1 bra 	$L__BB3_2;
	mul.wide.s32 	%rd4, %r3, 16;
	add.s64 	%rd5, %rd1, %rd4;
	mov.b64 	%rd6, 0;
	mov.b64 	%rd7, 425201762304;
	st.global.v2.u64 	[%rd5+512], {%rd7, %rd6};
$L__BB3_2:
	mov.b32 	%r15, 0;
	setp.ne.s32 	%p2, %r1, 0;
	setp.gt.u32 	%p3, %r2, 31;
	or.pred  	%p4, %p2, %p3;
	@%p4 bra 	$L__BB3_4;
	mul.wide.u32 	%rd8, %r2, 16;
	add.s64 	%rd9, %rd1, %rd8;
	st.global.v4.u32 	[%rd9], {%r15, %r15, %r15, %r15};
$L__BB3_4:
	or.b32  	%r14, %r1, %r2;
	setp.ne.s32 	%p5, %r14, 0;
	@%p5 bra 	$L__BB3_6;
	cvta.to.global.u64 	%rd10, %rd2;
	mov.b64 	%rd11, 0;
	st.global.u64 	[%rd10], %rd11;
$L__BB3_6:
	ret;

}
	// .globl	_ZN6thrust24THRUST_300001_SM_1000_NS8cuda_cub4core6detail13_kernel_agentINS1_15__reduce_by_key16ReduceByKeyAgentINS0_6detail15normal_iteratorINS0_10device_ptrIjEEEENS0_17constant_iteratorIiNS0_11use_defaultESD_EESB_SB_N4cuda3std3__48equal_toIjEENSH_4plusIjEEPllEEJSB_SE_SB_SB_SM_N3cub18CUB_300001_SM_100024ReduceByKeyScanTileStateIilLb1EEESJ_SL_llEEEvDpT0_
.visible .entry _ZN6thrust24THRUST_300001_SM_1000_NS8cuda_cub4core6detail13_kernel_agentINS1_15__reduce_by_key16ReduceByKeyAgentINS0_6detail15normal_iteratorINS0_10device_ptrIjEEEENS0_17constant_iteratorIiNS0_11use_defaultESD_EESB_SB_N4cuda3std3__48equal_toIjEENSH_4plusIjEEPllEEJSB_SE_SB_SB_SM_N3cub18CUB_300001_SM_100024ReduceByKeyScanTileStateIilLb1EEESJ_SL_llEEEvDpT0_(
	.param .align 8 .b8 _ZN6thrust24THRUST_300001_SM_1000_NS8cuda_cub4core6detail13_kernel_agentINS1_15__reduce_by_key16ReduceByKeyAgentINS0_6detail15normal_iteratorINS0_10device_ptrIjEEEENS0_17constant_iteratorIiNS0_11use_defaultESD_EESB_SB_N4cuda3std3__48equal_toIjEENSH_4plusIjEEPllEEJSB_SE_SB_SB_SM_N3cub18CUB_300001_SM_100024ReduceByKeyScanTileStateIilLb1EEESJ_SL_llEEEvDpT0__param_0[8],
	.param .align 8 .b8 _ZN6thrust24THRUST_300001_SM_1000_NS8cuda_cub4core6detail13_kernel_agentINS1_15__reduce_by_key16ReduceByKeyAgentINS0_6detail15normal_iteratorINS0_10device_ptrIjEEEENS0_17constant_iteratorIiNS0_11use_defaultESD_EESB_SB_N4cuda3std3__48equal_toIjEENSH_4plusIjEEPllEEJSB_SE_SB_SB_SM_N3cub18CUB_300001_SM_100024ReduceByKeyScanTileStateIilLb1EEESJ_SL_llEEEvDpT0__param_1[16],
	.param .align 8 .b8 _ZN6thrust24THRUST_300001_SM_1000_NS8cuda_cub4core6detail13_kernel_agentINS1_15__reduce_by_key16ReduceByKeyAgentINS0_6detail15normal_iteratorINS0_10device_ptrIjEEEENS0_17constant_iteratorIiNS0_11use_defaultESD_EESB_SB_N4cuda3std3__48equal_toIjEENSH_4plusIjEEPllEEJSB_SE_SB_SB_SM_N3cub18CUB_300001_SM_100024ReduceByKeyScanTileStateIilLb1EEESJ_SL_llEEEvDpT0__param_2[8],
	.param .align 8 .b8 _ZN6thrust24THRUST_300001_SM_1000_NS8cuda_cub4core6detail13_kernel_agentINS1_15__reduce_by_key16ReduceByKeyAgentINS0_6detail15normal_iteratorINS0_10device_ptrIjEEEENS0_17constant_iteratorIiNS0_11use_defaultESD_EESB_SB_N4cuda3std3__48equal_toIjEENSH_4plusIjEEPllEEJSB_SE_SB_SB_SM_N3cub18CUB_300001_SM_100024ReduceByKeyScanTileStateIilLb1EEESJ_SL_llEEEvDpT0__param_3[8],
	.param .u64 .ptr .align 1 _ZN6thrust24THRUST_300001_SM_1000_NS8cuda_cub4core6detail13_kernel_agentINS1_15__reduce_by_key16ReduceByKeyAgentINS0_6detail15normal_iteratorINS0_10device_ptrIjEEEENS0_17constant_iteratorIiNS0_11use_defaultESD_EESB_SB_N4cuda3std3__48equal_toIjEENSH_4plusIjEEPllEEJSB_SE_SB_SB_SM_N3cub18CUB_300001_SM_100024ReduceByKeyScanTileStateIilLb1EEESJ_SL_llEEEvDpT0__param_4,
	.param .align 8 .b8 _ZN6thrust24THRUST_300001_SM_1000_NS8cuda_cub4core6detail13_kernel_agentINS1_15__reduce_by_key16ReduceByKeyAgentINS0_6detail15normal_iteratorINS0_10device_ptrIjEEEENS0_17constant_iteratorIiNS0_11use_defaultESD_EESB_SB_N4cuda3std3__48equal_toIjEENSH_4plusIjEEPllEEJSB_SE_SB_SB_SM_N3cub18CUB_300001_SM_100024ReduceByKeyScanTileStateIilLb1EEESJ_SL_llEEEvDpT0__param_5[8],
	.param .align 1 .b8 _ZN6thrust24THRUST_300001_SM_1000_NS8cuda_cub4core6detail13_kernel_agentINS1_15__reduce_by_key16ReduceByKeyAgentINS0_6detail15normal_iteratorINS0_10device_ptrIjEEEENS0_17constant_iteratorIiNS0_11use_defaultESD_EESB_SB_N4cuda3std3__48equal_toIjEENSH_4plusIjEEPllEEJSB_SE_SB_SB_SM_N3cub18CUB_300001_SM_100024ReduceByKeyScanTileStateIilLb1EEESJ_SL_llEEEvDpT0__param_6[1],
	.param .align 1 .b8 _ZN6thrust24THRUST_300001_SM_1000_NS8cuda_cub4core6detail13_kernel_agentINS1_15__reduce_by_key16ReduceByKeyAgentINS0_6detail15normal_iteratorINS0_10device_ptrIjEEEENS0_17constant_iteratorIiNS0_11use_defaultESD_EESB_SB_N4cuda3std3__48equal_toIjEENSH_4plusIjEEPllEEJSB_SE_SB_SB_SM_N3cub18CUB_300001_SM_100024ReduceByKeyScanTileStateIilLb1EEESJ_SL_llEEEvDpT0__param_7[1],
	.param .u64 _ZN6thrust24THRUST_300001_SM_1000_NS8cuda_cub4core6detail13_kernel_agentINS1_15__reduce_by_key16ReduceByKeyAgentINS0_6detail15normal_iteratorINS0_10device_ptrIjEEEENS0_17constant_iteratorIiNS0_11use_defaultESD_EESB_SB_N4cuda3std3__48equal_toIjEENSH_4plusIjEEPllEEJSB_SE_SB_SB_SM_N3cub18CUB_300001_SM_100024ReduceByKeyScanTileStateIilLb1EEESJ_SL_llEEEvDpT0__param_8,
	.param .u64 _ZN6thrust24THRUST_300001_SM_1000_NS8cuda_cub4core6detail13_kernel_agentINS1_15__reduce_by_key16ReduceByKeyAgentINS0_6detail15normal_iteratorINS0_10device_ptrIjEEEENS0_17constant_iteratorIiNS0_11use_defaultESD_EESB_SB_N4cuda3std3__48equal_toIjEENSH_4plusIjEEPllEEJSB_SE_SB_SB_SM_N3cub18CUB_300001_SM_100024ReduceByKeyScanTileStateIilLb1EEESJ_SL_llEEEvDpT0__param_9
)
.maxntid 256
{
	.reg .pred 	%p<444>;
	.reg .b32 	%r<2028>;
	.reg .b64 	%rd<808>;

	ld.param.u64 	%rd1, [_ZN6thrust24THRUST_300001_SM_1000_NS8cuda_cub4core6detail13_kernel_agentINS1_15__reduce_by_key16ReduceByKeyAgentINS0_6detail15normal_iteratorINS0_10device_ptrIjEEEENS0_17constant_iteratorIiNS0_11use_defaultESD_EESB_SB_N4cuda3std3__48equal_toIjEENSH_4plusIjEEPllEEJSB_SE_SB_SB_SM_N3cub18CUB_300001_SM_100024ReduceByKeyScanTileStateIilLb1EEESJ_SL_llEEEvDpT0__param_5];
	ld.param.u64 	%rd2, [_ZN6thrust24THRUST_300001_SM_1000_NS8cuda_cub4core6detail13_kernel_agentINS1_15__reduce_by_key16ReduceByKeyAgentINS0_6detail15normal_iteratorINS0_10device_ptrIjEEEENS0_17constant_iteratorIiNS0_11use_defaultESD_EESB_SB_N4cuda3std3__48equal_toIjEENSH_4plusIjEEPllEEJSB_SE_SB_SB_SM_N3cub18CUB_300001_SM_100024ReduceByKeyScanTileStateIilLb1EEESJ_SL_llEEEvDpT0__param_0];
	ld.param.u32 	%r1, [_ZN6thrust24THRUST_300001_SM_1000_NS8cuda_cub4core6detail13_kernel_agentINS1_15__reduce_by_key16ReduceByKeyAgentINS0_6detail15normal_iteratorINS0_10device_ptrIjEEEENS0_17constant_iteratorIiNS0_11use_defaultESD_EESB_SB_N4cuda3std3__48equal_toIjEENSH_4plusIjEEPllEEJSB_SE_SB_SB_SM_N3cub18CUB_300001_SM_100024ReduceByKeyScanTileStateIilLb1EEESJ_SL_llEEEvDpT0__param_1+8];
	ld.param.u64 	%rd223, [_ZN6thrust24THRUST_300001_SM_1000_NS8cuda_cub4core6detail13_kernel_agentINS1_15__reduce_by_key16ReduceByKeyAgentINS0_6detail15normal_iteratorINS0_10device_ptrIjEEEENS0_17constant_iteratorIiNS0_11use_defaultESD_EESB_SB_N4cuda3std3__48equal_toIjEENSH_4plusIjEEPllEEJSB_SE_SB_SB_SM_N3cub18CUB_300001_SM_100024ReduceByKeyScanTileStateIilLb1EEESJ_SL_llEEEvDpT0__param_3];
	ld.param.u64 	%rd224, [_ZN6thrust24THRUST_300001_SM_1000_NS8cuda_cub4core6detail13_kernel_agentINS1_15__reduce_by_key16ReduceByKeyAgentINS0_6detail15normal_iteratorINS0_10device_ptrIjEEEENS0_17constant_iteratorIiNS0_11use_defaultESD_EESB_SB_N4cuda3std3__48equal_toIjEENSH_4plusIjEEPllEEJSB_SE_SB_SB_SM_N3cub18CUB_300001_SM_100024ReduceByKeyScanTileStateIilLb1EEESJ_SL_llEEEvDpT0__param_2];
	ld.param.u64 	%rd222, [_ZN6thrust24THRUST_300001_SM_1000_NS8cuda_cub4core6detail13_kernel_agentINS1_15__reduce_by_key16ReduceByKeyAgentINS0_6detail15normal_iteratorINS0_10device_ptrIjEEEENS0_17constant_iteratorIiNS0_11use_defaultESD_EESB_SB_N4cuda3std3__48equal_toIjEENSH_4plusIjEEPllEEJSB_SE_SB_SB_SM_N3cub18CUB_300001_SM_100024ReduceByKeyScanTileStateIilLb1EEESJ_SL_llEEEvDpT0__param_8];
	cvta.to.global.u64 	%rd3, %rd224;
	cvta.to.global.u64 	%rd4, %rd223;
	mov.u32 	%r2, %ctaid.x;
	mul.wide.u32 	%rd5, %r2, 2304;
	sub.s64 	%rd6, %rd222, %rd5;
	setp.lt.s64 	%p12, %rd6, 2305;
	@%p12 bra 	$L__BB4_146;
	setp.ne.s32 	%p263, %r2, 0;
	@%p263 bra 	$L__BB4_56;
	mov.u32 	%r3, %tid.x;
	and.b32  	%r1717, %r3, 31;
	and.b32  	%r1718, %r3, 992;
	mul.lo.s32 	%r1719, %r1718, 9;
	or.b32  	%r1720, %r1719, %r1717;
	cvt.u64.u32 	%rd660, %r1720;
	add.s64 	%rd661, %rd5, %rd660;
	shl.b64 	%rd662, %rd661, 2;
	add.s64 	%rd650, %rd2, %rd662;
	// begin inline asm
	ld.global.nc.u32 %r1706, [%rd650];
	// end inline asm
	add.s64 	%rd651, %rd650, 128;
	// begin inline asm
	ld.global.nc.u32 %r1707, [%rd651];
	// end inline asm
	add.s64 	%rd652, %rd650, 256;
	// begin inline asm
	ld.global.nc.u32 %r1708, [%rd652];
	// end inline asm
	add.s64 	%rd653, %rd650, 384;
	// begin inline asm
	ld.global.nc.u32 %r1709, [%rd653];
	// end inline asm
	add.s64 	%rd654, %rd650, 512;
	// begin inline asm
	ld.global.nc.u32 %r1710, [%rd654];
	// end inline asm
	add.s64 	%rd655, %rd650, 640;
	// begin inline asm
	ld.global.nc.u32 %r1711, [%rd655];
	// end inline asm
	add.s64 	%rd656, %rd650, 768;
	// begin inline asm
	ld.global.nc.u32 %r1712, [%rd656];
	// end inline asm
	add.s64 	%rd657, %rd650, 896;
	// begin inline asm
	ld.global.nc.u32 %r1713, [%rd657];
	// end inline asm
	add.s64 	%rd658, %rd650, 1024;
	// begin inline asm
	ld.global.nc.u32 %r1714, [%rd658];
	// end inline asm
	// begin inline asm
	mov.u32 %r1715, %laneid;
	// end inline asm
	shr.u32 	%r5, %r3, 5;
	mad.lo.s32 	%r1721, %r5, 288, %r1715;
	shl.b32 	%r1722, %r1721, 2;
	mov.u32 	%r1723, _ZN6thrust24THRUST_300001_SM_1000_NS8cuda_cub4core6detail5shmemE;
	add.s32 	%r1724, %r1723, %r1722;
	st.shared.u32 	[%r1724], %r1706;
	st.shared.u32 	[%r1724+128], %r1707;
	st.shared.u32 	[%r1724+256], %r1708;
	st.shared.u32 	[%r1724+384], %r1709;
	st.shared.u32 	[%r1724+512], %r1710;
	st.shared.u32 	[%r1724+640], %r1711;
	st.shared.u32 	[%r1724+768], %r1712;
	st.shared.u32 	[%r1724+896], %r1713;
	st.shared.u32 	[%r1724+1024], %r1714;
	bar.warp.sync 	-1;
	shl.b32 	%r1725, %r1715, 5;
	add.s32 	%r1726, %r1724, %r1725;
	ld.shared.u32 	%r6, [%r1726];
	ld.shared.u32 	%r7, [%r1726+4];
	ld.shared.u32 	%r8, [%r1726+8];
	ld.shared.u32 	%r9, [%r1726+12];
	ld.shared.u32 	%r10, [%r1726+16];
	ld.shared.u32 	%r11, [%r1726+20];
	ld.shared.u32 	%r12, [%r1726+24];
	ld.shared.u32 	%r13, [%r1726+28];
	ld.shared.u32 	%r14, [%r1726+32];
	bar.sync 	0;
	st.shared.u32 	[%r1724], %r1;
	st.shared.u32 	[%r1724+128], %r1;
	st.shared.u32 	[%r1724+256], %r1;
	st.shared.u32 	[%r1724+384], %r1;
	st.shared.u32 	[%r1724+512], %r1;
	st.shared.u32 	[%r1724+640], %r1;
	st.shared.u32 	[%r1724+768], %r1;
	st.shared.u32 	[%r1724+896], %r1;
	st.shared.u32 	[%r1724+1024], %r1;
	bar.warp.sync 	-1;
	ld.shared.u32 	%r1968, [%r1726];
	ld.shared.u32 	%r16, [%r1726+4];
	ld.shared.u32 	%r17, [%r1726+8];
	ld.shared.u32 	%r18, [%r1726+12];
	ld.shared.u32 	%r19, [%r1726+16];
	ld.shared.u32 	%r20, [%r1726+20];
	ld.shared.u32 	%r21, [%r1726+24];
	ld.shared.u32 	%r22, [%r1726+28];
	ld.shared.u32 	%r23, [%r1726+32];
	bar.sync 	0;
	shl.b32 	%r1727, %r3, 2;
	add.s32 	%r1728, %r1723, %r1727;
	add.s32 	%r24, %r1728, 1240;
	st.shared.u32 	[%r1728+1240], %r14;
	bar.sync 	0;
	setp.eq.s32 	%p373, %r3, 0;
	mov.b64 	%rd752, 0;
	@%p373 bra 	$L__BB4_4;
	ld.shared.u32 	%r1966, [%r24+-4];
	setp.ne.s32 	%p374, %r1966, %r6;
	selp.u64 	%rd752, 1, 0, %p374;
$L__BB4_4:
	setp.ne.s32 	%p375, %r6, %r7;
	selp.u64 	%rd9, 1, 0, %p375;
	setp.ne.s32 	%p376, %r7, %r8;
	selp.u64 	%rd10, 1, 0, %p376;
	setp.ne.s32 	%p377, %r8, %r9;
	selp.u64 	%rd11, 1, 0, %p377;
	setp.ne.s32 	%p378, %r9, %r10;
	selp.u64 	%rd12, 1, 0, %p378;
	setp.ne.s32 	%p379, %r10, %r11;
	selp.u64 	%rd13, 1, 0, %p379;
	setp.ne.s32 	%p380, %r11, %r12;
	selp.u64 	%rd14, 1, 0, %p380;
	setp.ne.s32 	%p381, %r12, %r13;
	selp.u64 	%rd15, 1, 0, %p381;
	setp.ne.s32 	%p382, %r13, %r14;
	selp.u64 	%rd663, 1, 0, %p382;
	add.s64 	%rd664, %rd752, %rd9;
	selp.b32 	%r1849, 0, %r1968, %p375;
	add.s32 	%r1850, %r16, %r1849;
	add.s64 	%rd665, %rd664, %rd10;
	selp.b32 	%r1851, 0, %r1850, %p376;
	add.s32 	%r1852, %r17, %r1851;
	add.s64 	%rd666, %rd665, %rd11;
	selp.b32 	%r1853, 0, %r1852, %p377;
	add.s32 	%r1854, %r18, %r1853;
	add.s64 	%rd667, %rd666, %rd12;
	selp.b32 	%r1855, 0, %r1854, %p378;
	add.s32 	%r1856, %r19, %r1855;
	add.s64 	%rd668, %rd667, %rd13;
	selp.b32 	%r1857, 0, %r1856, %p379;
	add.s32 	%r1858, %r20, %r1857;
	add.s64 	%rd669, %rd668, %rd14;
	selp.b32 	%r1859, 0, %r1858, %p380;
	add.s32 	%r1860, %r21, %r1859;
	add.s64 	%rd670, %rd669, %rd15;
	selp.b32 	%r1861, 0, %r1860, %p381;
	add.s32 	%r1862, %r22, %r1861;
	add.s64 	%rd671, %rd670, %rd663;
	mov.b64 	{%r1730, %r1735}, %rd671;
	selp.b32 	%r1863, 0, %r1862, %p382;
	add.s32 	%r1740, %r23, %r1863;
	mov.b32 	%r1846, 1;
	mov.b32 	%r1847, 0;
	mov.b32 	%r1848, -1;
	// begin inline asm
	shfl.sync.up.b32 %r1729, %r1730, %r1846, %r1847, %r1848;
	// end inline asm
	// begin inline asm
	shfl.sync.up.b32 %r1734, %r1735, %r1846, %r1847, %r1848;
	// end inline asm
	mov.b64 	%rd672, {%r1729, %r1734};
	// begin inline asm
	shfl.sync.up.b32 %r1739, %r1740, %r1846, %r1847, %r1848;
	// end inline asm
	// begin inline asm
	shfl.sync.up.b32 %r1744, %r1745, %r1846, %r1847, %r1848;
	// end inline asm
	setp.eq.s64 	%p383, %rd671, 0;
	selp.b32 	%r1864, %r1739, 0, %p383;
	setp.lt.s32 	%p384, %r1715, 1;
	selp.b32 	%r1865, 0, %r1864, %p384;
	add.s32 	%r1760, %r1865, %r1740;
	selp.b64 	%rd673, 0, %rd672, %p384;
	add.s64 	%rd674, %rd673, %rd671;
	mov.b64 	{%r1750, %r1755}, %rd674;
	mov.b32 	%r1766, 2;
	// begin inline asm
	shfl.sync.up.b32 %r1749, %r1750, %r1766, %r1847, %r1848;
	// end inline asm
	// begin inline asm
	shfl.sync.up.b32 %r1754, %r1755, %r1766, %r1847, %r1848;
	// end inline asm
	mov.b64 	%rd675, {%r1749, %r1754};
	// begin inline asm
	shfl.sync.up.b32 %r1759, %r1760, %r1766, %r1847, %r1848;
	// end inline asm
	// begin inline asm
	shfl.sync.up.b32 %r1764, %r1765, %r1766, %r1847, %r1848;
	// end inline asm
	setp.eq.s64 	%p385, %rd674, 0;
	selp.b32 	%r1866, %r1759, 0, %p385;
	setp.lt.s32 	%p386, %r1715, 2;
	selp.b32 	%r1867, 0, %r1866, %p386;
	add.s32 	%r1780, %r1867, %r1760;
	selp.b64 	%rd676, 0, %rd675, %p386;
	add.s64 	%rd677, %rd676, %rd674;
	mov.b64 	{%r1770, %r1775}, %rd677;
	mov.b32 	%r1786, 4;
	// begin inline asm
	shfl.sync.up.b32 %r1769, %r1770, %r1786, %r1847, %r1848;
	// end inline asm
	// begin inline asm
	shfl.sync.up.b32 %r1774, %r1775, %r1786, %r1847, %r1848;
	// end inline asm
	mov.b64 	%rd678, {%r1769, %r1774};
	// begin inline asm
	shfl.sync.up.b32 %r1779, %r1780, %r1786, %r1847, %r1848;
	// end inline asm
	// begin inline asm
	shfl.sync.up.b32 %r1784, %r1785, %r1786, %r1847, %r1848;
	// end inline asm
	setp.eq.s64 	%p387, %rd677, 0;
	selp.b32 	%r1868, %r1779, 0, %p387;
	setp.lt.s32 	%p388, %r1715, 4;
	selp.b32 	%r1869, 0, %r1868, %p388;
	add.s32 	%r1800, %r1869, %r1780;
	selp.b64 	%rd679, 0, %rd678, %p388;
	add.s64 	%rd680, %rd679, %rd677;
	mov.b64 	{%r1790, %r1795}, %rd680;
	mov.b32 	%r1806, 8;
	// begin inline asm
	shfl.sync.up.b32 %r1789, %r1790, %r1806, %r1847, %r1848;
	// end inline asm
	// begin inline asm
	shfl.sync.up.b32 %r1794, %r1795, %r1806, %r1847, %r1848;
	// end inline asm
	mov.b64 	%rd681, {%r1789, %r1794};
	// begin inline asm
	shfl.sync.up.b32 %r1799, %r1800, %r1806, %r1847, %r1848;
	// end inline asm
	// begin inline asm
	shfl.sync.up.b32 %r1804, %r1805, %r1806, %r1847, %r1848;
	// end inline asm
	setp.eq.s64 	%p389, %rd680, 0;
	selp.b32 	%r1870, %r1799, 0, %p389;
	setp.lt.s32 	%p390, %r1715, 8;
	selp.b32 	%r1871, 0, %r1870, %p390;
	add.s32 	%r1820, %r1871, %r1800;
	selp.b64 	%rd682, 0, %rd681, %p390;
	add.s64 	%rd683, %rd682, %rd680;
	mov.b64 	{%r1810, %r1815}, %rd683;
	mov.b32 	%r1826, 16;
	// begin inline asm
	shfl.sync.up.b32 %r1809, %r1810, %r1826, %r1847, %r1848;
	// end inline asm
	// begin inline asm
	shfl.sync.up.b32 %r1814, %r1815, %r1826, %r1847, %r1848;
	// end inline asm
	mov.b64 	%rd684, {%r1809, %r1814};
	// begin inline asm
	shfl.sync.up.b32 %r1819, %r1820, %r1826, %r1847, %r1848;
	// end inline asm
	// begin inline asm
	shfl.sync.up.b32 %r1824, %r1825, %r1826, %r1847, %r1848;
	// end inline asm
	setp.eq.s64 	%p391, %rd683, 0;
	selp.b32 	%r1872, %r1819, 0, %p391;
	setp.lt.s32 	%p392, %r1715, 16;
	selp.b32 	%r1873, 0, %r1872, %p392;
	add.s32 	%r1840, %r1873, %r1820;
	selp.b64 	%rd685, 0, %rd684, %p392;
	add.s64 	%rd16, %rd685, %rd683;
	mov.b64 	{%r1830, %r1835}, %rd16;
	// begin inline asm
	shfl.sync.up.b32 %r1829, %r1830, %r1846, %r1847, %r1848;
	// end inline asm
	// begin inline asm
	shfl.sync.up.b32 %r1834, %r1835, %r1846, %r1847, %r1848;
	// end inline asm
	mov.b64 	%rd755, {%r1829, %r1834};
	// begin inline asm
	shfl.sync.up.b32 %r1967, %r1840, %r1846, %r1847, %r1848;
	// end inline asm
	// begin inline asm
	shfl.sync.up.b32 %r1844, %r1845, %r1846, %r1847, %r1848;
	// end inline asm
	setp.ne.s32 	%p393, %r1715, 31;
	@%p393 bra 	$L__BB4_6;
	shl.b32 	%r1874, %r5, 4;
	mov.u32 	%r1875, _ZN6thrust24THRUST_300001_SM_1000_NS8cuda_cub4core6detail5shmemE;
	add.s32 	%r1876, %r1875, %r1874;
	st.shared.u64 	[%r1876], %rd16;
	st.shared.u32 	[%r1876+8], %r1840;
$L__BB4_6:
	bar.sync 	0;
	ld.shared.u64 	%rd686, [_ZN6thrust24THRUST_300001_SM_1000_NS8cuda_cub4core6detail5shmemE];
	ld.shared.u32 	%r1877, [_ZN6thrust24THRUST_300001_SM_1000_NS8cuda_cub4core6detail5shmemE+8];
	ld.shared.u64 	%rd687, [_ZN6thrust24THRUST_300001_SM_1000_NS8cuda_cub4core6detail5shmemE+16];
	ld.shared.u32 	%r1878, [_ZN6thrust24THRUST_300001_SM_1000_NS8cuda_cub4core6detail5shmemE+24];
	add.s64 	%rd688, %rd687, %rd686;
	setp.eq.s64 	%p394, %rd687, 0;
	selp.b32 	%r1879, %r1877, 0, %p394;
	add.s32 	%r1880, %r1879, %r1878;
	setp.eq.s32 	%p395, %r5, 2;
	selp.b64 	%rd689, %rd688, %rd686, %p395;
	selp.b32 	%r1881, %r1880, %r1877, %p395;
	ld.shared.u64 	%rd690, [_ZN6thrust24THRUST_300001_SM_1000_NS8cuda_cub4core6detail5shmemE+32];
	ld.shared.u32 	%r1882, [_ZN6thrust24THRUST_300001_SM_1000_NS8cuda_cub4core6detail5shmemE+40];
	add.s64 	%rd691, %rd690, %rd688;
	setp.eq.s64 	%p396, %rd690, 0;
	selp.b32 	%r1883, %r1880, 0, %p396;
	add.s32 	%r1884, %r1883, %r1882;
	setp.eq.s32 	%p397, %r5, 3;
	selp.b64 	%rd692, %rd691, %rd689, %p397;
	selp.b32 	%r1885, %r1884, %r1881, %p397;
	ld.shared.u64 	%rd693, [_ZN6thrust24THRUST_300001_SM_1000_NS8cuda_cub4core6detail5shmemE+48];
	ld.shared.u32 	%r1886, [_ZN6thrust24THRUST_300001_SM_1000_NS8cuda_cub4core6detail5shmemE+56];
	add.s64 	%rd694, %rd693, %rd691;
	setp.eq.s64 	%p398, %rd693, 0;
	selp.b32 	%r1887, %r1884, 0, %p398;
	add.s32 	%r1888, %r1887, %r1886;
	setp.eq.s32 	%p399, %r5, 4;
	selp.b64 	%rd695, %rd694, %rd692, %p399;
	selp.b32 	%r1889, %r1888, %r1885, %p399;
	ld.shared.u64 	%rd696, [_ZN6thrust24THRUST_300001_SM_1000_NS8cuda_cub4core6detail5shmemE+64];
	ld.shared.u32 	%r1890, [_ZN6thrust24THRUST_300001_SM_1000_NS8cuda_cub4core6detail5shmemE+72];
	add.s64 	%rd697, %rd696, %rd694;
	setp.eq.s64 	%p400, %rd696, 0;
	selp.b32 	%r1891, %r1888, 0, %p400;
	add.s32 	%r1892, %r1891, %r1890;
	setp.eq.s32 	%p401, %r5, 5;
	selp.b64 	%rd698, %rd697, %rd695, %p401;
	selp.b32 	%r1893, %r1892, %r1889, %p401;
	ld.shared.u64 	%rd699, [_ZN6thrust24THRUST_300001_SM_1000_NS8cuda_cub4core6detail5shmemE+80];
	ld.shared.u32 	%r1894, [_ZN6thrust24THRUST_300001_SM_1000_NS8cuda_cub4core6detail5shmemE+88];
	add.s64 	%rd700, %rd699, %rd697;
	setp.eq.s64 	%p402, %rd699, 0;
	selp.b32 	%r1895, %r1892, 0, %p402;
	add.s32 	%r1896, %r1895, %r1894;
	setp.eq.s32 	%p403, %r5, 6;
	selp.b64 	%rd701, %rd700, %rd698, %p403;
	selp.b32 	%r1897, %r1896, %r1893, %p403;
	ld.shared.u64 	%rd702, [_ZN6thrust24THRUST_300001_SM_1000_NS8cuda_cub4core6detail5shmemE+96];
	ld.shared.u32 	%r1898, [_ZN6thrust24THRUST_300001_SM_1000_NS8cuda_cub4core6detail5shmemE+104];
	add.s64 	%rd703, %rd702, %rd700;
	setp.eq.s64 	%p404, %rd702, 0;
	selp.b32 	%r1899, %r1896, 0, %p404;
	add.s32 	%r1900, %r1899, %r1898;
	setp.eq.s32 	%p405, %r5, 7;
	selp.b64 	%rd18, %rd703, %rd701, %p405;
	selp.b32 	%r29, %r1900, %r1897, %p405;
	ld.shared.u64 	%rd704, [_ZN6thrust24THRUST_300001_SM_1000_NS8cuda_cub4core6detail5shmemE+112];
	ld.shared.u32 	%r1901, [_ZN6thrust24THRUST_300001_SM_1000_NS8cuda_cub4core6detail5shmemE+120];
	add.s64 	%rd19, %rd704, %rd703;
	setp.eq.s64 	%p406, %rd704, 0;
	selp.b32 	%r1902, %r1900, 0, %p406;
	add.s32 	%r30, %r1902, %r1901;
	setp.lt.u32 	%p407, %r3, 32;
	@%p407 bra 	$L__BB4_8;
	setp.eq.s64 	%p408, %rd755, 0;
	selp.b32 	%r1903, %r29, 0, %p408;
	add.s32 	%r1904, %r1903, %r1967;
	setp.eq.s32 	%p409, %r1715, 0;
	selp.b32 	%r1967, %r29, %r1904, %p409;
	selp.b64 	%rd705, 0, %rd755, %p409;
	add.s64 	%rd755, %rd18, %rd705;
$L__BB4_8:
	setp.eq.s32 	%p410, %r3, 0;
	mov.u64 	%rd754, %rd752;
	@%p410 bra 	$L__BB4_10;
	add.s64 	%rd754, %rd752, %rd755;
	setp.eq.s64 	%p411, %rd752, 0;
	selp.b32 	%r1905, %r1967, 0, %p411;
	add.s32 	%r1968, %r1905, %r1968;
$L__BB4_10:
	setp.ne.s32 	%p412, %r12, %r13;
	setp.ne.s32 	%p413, %r11, %r12;
	setp.ne.s32 	%p414, %r10, %r11;
	setp.ne.s32 	%p415, %r9, %r10;
	setp.ne.s32 	%p416, %r8, %r9;
	setp.ne.s32 	%p417, %r7, %r8;
	setp.ne.s32 	%p418, %r6, %r7;
	setp.ne.s32 	%p419, %r3, 0;
	add.s64 	%rd24, %rd754, %rd9;
	selp.b32 	%r1906, 0, %r1968, %p418;
	add.s32 	%r35, %r16, %r1906;
	add.s64 	%rd25, %rd24, %rd10;
	selp.b32 	%r1907, 0, %r35, %p417;
	add.s32 	%r36, %r17, %r1907;
	add.s64 	%rd26, %rd25, %rd11;
	selp.b32 	%r1908, 0, %r36, %p416;
	add.s32 	%r37, %r18, %r1908;
	add.s64 	%rd27, %rd26, %rd12;
	selp.b32 	%r1909, 0, %r37, %p415;
	add.s32 	%r38, %r19, %r1909;
	add.s64 	%rd28, %rd27, %rd13;
	selp.b32 	%r1910, 0, %r38, %p414;
	add.s32 	%r39, %r20, %r1910;
	add.s64 	%rd29, %rd28, %rd14;
	selp.b32 	%r1911, 0, %r39, %p413;
	add.s32 	%r40, %r21, %r1911;
	add.s64 	%rd30, %rd29, %rd15;
	selp.b32 	%r1912, 0, %r40, %p412;
	add.s32 	%r41, %r22, %r1912;
	@%p419 bra 	$L__BB4_12;
	mov.b32 	%r1913, 101;
	mov.b64 	%rd707, {%r30, %r1913};
	add.s64 	%rd706, %rd1, 512;
	// begin inline asm
	st.relaxed.gpu.v2.u64 [%rd706], {%rd707, %rd19};
	// end inline asm
	mov.b64 	%rd755, 0;
$L__BB4_12:
	setp.lt.s64 	%p420, %rd19, 257;
	@%p420 bra 	$L__BB4_38;
	bar.sync 	0;
	setp.eq.s64 	%p430, %rd752, 0;
	@%p430 bra 	$L__BB4_15;
	cvt.u32.u64 	%r1914, %rd755;
	shl.b32 	%r1915, %r1914, 3;
	mov.u32 	%r1916, _ZN6thrust24THRUST_300001_SM_1000_NS8cuda_cub4core6detail5shmemE;
	add.s32 	%r1917, %r1916, %r1915;
	st.shared.v2.u32 	[%r1917], {%r1966, %r1967};
$L__BB4_15:
	setp.eq.s32 	%p431, %r6, %r7;
	@%p431 bra 	$L__BB4_17;
	cvt.u32.u64 	%r1918, %rd754;
	shl.b32 	%r1919, %r1918, 3;
	mov.u32 	%r1920, _ZN6thrust24THRUST_300001_SM_1000_NS8cuda_cub4core6detail5shmemE;
	add.s32 	%r1921, %r1920, %r1919;
	st.shared.v2.u32 	[%r1921], {%r6, %r1968};
$L__BB4_17:
	setp.eq.s32 	%p432, %r7, %r8;
	@%p432 bra 	$L__BB4_19;
	cvt.u32.u64 	%r1922, %rd24;
	shl.b32 	%r1923, %r1922, 3;
	mov.u32 	%r1924, _ZN6thrust24THRUST_300001_SM_1000_NS8cuda_cub4core6detail5shmemE;
	add.s32 	%r1925, %r1924, %r1923;
	st.shared.v2.u32 	[%r1925], {%r7, %r35};
$L__BB4_19:
	setp.eq.s32 	%p433, %r8, %r9;
	@%p433 bra 	$L__BB4_21;
	cvt.u32.u64 	%r1926, %rd25;
	shl.b32 	%r1927, %r1926, 3;
	mov.u32 	%r1928, _ZN6thrust24THRUST_300001_SM_1000_NS8cuda_cub4core6detail5shmemE;
	add.s32 	%r1929, %r1928, %r1927;
	st.shared.v2.u32 	[%r1929], {%r8, %r36};
$L__BB4_21:
	setp.eq.s32 	%p434, %r9, %r10;
	@%p434 bra 	$L__BB4_23;
	cvt.u32.u64 	%r1930, %rd26;
	shl.b32 	%r1931, %r1930, 3;
	mov.u32 	%r1932, _ZN6thrust24THRUST_300001_SM_1000_NS8cuda_cub4core6detail5shmemE;
	add.s32 	%r1933, %r1932, %r1931;
	st.shared.v2.u32 	[%r1933], {%r9, %r37};
$L__BB4_23:
	setp.eq.s32 	%p435, %r10, %r11;
	@%p435 bra 	$L__BB4_25;
	cvt.u32.u64 	%r1934, %rd27;
	shl.b32 	%r1935, %r1934, 3;
	mov.u32 	%r1936, _ZN6thrust24THRUST_300001_SM_1000_NS8cuda_cub4core6detail5shmemE;
	add.s32 	%r1937, %r1936, %r1935;
	st.shared.v2.u32 	[%r1937], {%r10, %r38};
$L__BB4_25:
	setp.eq.s32 	%p436, %r11, %r12;
	@%p436 bra 	$L__BB4_27;
	cvt.u32.u64 	%r1938, %rd28;
	shl.b32 	%r1939, %r1938, 3;
	mov.u32 	%r1940, _ZN6thrust24THRUST_300001_SM_1000_NS8cuda_cub4core6detail5shmemE;
	add.s32 	%r1941, %r1940, %r1939;
	st.shared.v2.u32 	[%r1941], {%r11, %r39};
$L__BB4_27:
	setp.eq.s32 	%p437, %r12, %r13;
	@%p437 bra 	$L__BB4_29;
	cvt.u32.u64 	%r1942, %rd29;
	shl.b32 	%r1943, %r1942, 3;
	mov.u32 	%r1944, _ZN6thrust24THRUST_300001_SM_1000_NS8cuda_cub4core6detail5shmemE;
	add.s32 	%r1945, %r1944, %r1943;
	st.shared.v2.u32 	[%r1945], {%r12, %r40};
$L__BB4_29:
	setp.eq.s32 	%p438, %r13, %r14;
	@%p438 bra 	$L__BB4_31;
	cvt.u32.u64 	%r1946, %rd30;
	shl.b32 	%r1947, %r1946, 3;
	mov.u32 	%r1948, _ZN6thrust24THRUST_300001_SM_1000_NS8cuda_cub4core6detail5shmemE;
	add.s32 	%r1949, %r1948, %r1947;
	st.shared.v2.u32 	[%r1949], {%r13, %r41};
$L__BB4_31:
	bar.sync 	0;
	cvt.u64.u32 	%rd760, %r3;
	setp.le.u64 	%p439, %rd19, %rd760;
	@%p439 bra 	$L__BB4_334;
	not.b64 	%rd737, %rd760;
	add.s64 	%rd33, %rd19, %rd737;
	shr.u64 	%rd738, %rd33, 8;
	add.s64 	%rd739, %rd738, 1;
	and.b64  	%rd756, %rd739, 3;
	and.b64  	%rd740, %rd33, 768;
	setp.eq.s64 	%p440, %rd740, 768;
	@%p440 bra 	$L__BB4_35;
	shl.b64 	%rd741, %rd760, 2;
	add.s64 	%rd758, %rd4, %rd741;
	add.s64 	%rd757, %rd3, %rd741;
	shl.b32 	%r1950, %r3, 3;
	mov.u32 	%r1951, _ZN6thrust24THRUST_300001_SM_1000_NS8cuda_cub4core6detail5shmemE;
	add.s32 	%r1969, %r1951, %r1950;
	shl.b64 	%rd742, %rd756, 8;
	add.s64 	%rd760, %rd742, %rd760;
$L__BB4_34:
	.pragma "nounroll";
	ld.shared.v2.u32 	{%r1952, %r1953}, [%r1969];
	st.global.u32 	[%rd757], %r1952;
	st.global.u32 	[%rd758], %r1953;
	add.s64 	%rd758, %rd758, 1024;
	add.s64 	%rd757, %rd757, 1024;
	add.s32 	%r1969, %r1969, 2048;
	add.s64 	%rd756, %rd756, -1;
	setp.ne.s64 	%p441, %rd756, 0;
	@%p441 bra 	$L__BB4_34;
$L__BB4_35:
	setp.lt.u64 	%p442, %rd33, 768;
	@%p442 bra 	$L__BB4_334;
	mov.u32 	%r1956, _ZN6thrust24THRUST_300001_SM_1000_NS8cuda_cub4core6detail5shmemE;
$L__BB4_37:
	cvt.u32.u64 	%r1954, %rd760;
	shl.b32 	%r1955, %r1954, 3;
	add.s32 	%r1957, %r1956, %r1955;
	ld.shared.v2.u32 	{%r1958, %r1959}, [%r1957];
	shl.b64 	%rd743, %rd760, 2;
	add.s64 	%rd744, %rd3, %rd743;
	st.global.u32 	[%rd744], %r1958;
	add.s64 	%rd745, %rd4, %rd743;
	st.global.u32 	[%rd745], %r1959;
	ld.shared.v2.u32 	{%r1960, %r1961}, [%r1957+2048];
	and.b64  	%rd746, %rd743, 17179869180;
	add.s64 	%rd747, %rd3, %rd746;
	st.global.u32 	[%rd747+1024], %r1960;
	add.s64 	%rd748, %rd4, %rd746;
	st.global.u32 	[%rd748+1024], %r1961;
	ld.shared.v2.u32 	{%r1962, %r1963}, [%r1957+4096];
	st.global.u32 	[%rd747+2048], %r1962;
	st.global.u32 	[%rd748+2048], %r1963;
	ld.shared.v2.u32 	{%r1964, %r1965}, [%r1957+6144];
	st.global.u32 	[%rd747+3072], %r1964;
	st.global.u32 	[%rd748+3072], %r1965;
	add.s64 	%rd749, %rd760, 1024;
	and.b64  	%rd760, %rd749, 4294967295;
	setp.gt.u64 	%p443, %rd19, %rd760;
	@%p443 bra 	$L__BB4_37;
	bra.uni 	$L__BB4_334;
$L__BB4_38:
	setp.eq.s64 	%p421, %rd752, 0;
	@%p421 bra 	$L__BB4_40;
	shl.b64 	%rd710, %rd755, 2;
	add.s64 	%rd711, %rd3, %rd710;
	st.global.u32 	[%rd711], %r1966;
	add.s64 	%rd712, %rd4, %rd710;
	st.global.u32 	[%rd712], %r1967;
$L__BB4_40:
	setp.eq.s32 	%p422, %r6, %r7;
	@%p422 bra 	$L__BB4_42;
	shl.b64 	%rd713, %rd754, 2;
	add.s64 	%rd714, %rd3, %rd713;
	st.global.u32 	[%rd714], %r6;
	add.s64 	%rd715, %rd4, %rd713;
	st.global.u32 	[%rd715], %r1968;
$L__BB4_42:
	setp.eq.s32 	%p423, %r7, %r8;
	@%p423 bra 	$L__BB4_44;
	shl.b64 	%rd716, %rd24, 2;
	add.s64 	%rd717, %rd3, %rd716;
	st.global.u32 	[%rd717], %r7;
	add.s64 	%rd718, %rd4, %rd716;
	st.global.u32 	[%rd718], %r35;
$L__BB4_44:
	setp.eq.s32 	%p424, %r8, %r9;
	@%p424 bra 	$L__BB4_46;
	shl.b64 	%rd719, %rd25, 2;
	add.s64 	%rd720, %rd3, %rd719;
	st.global.u32 	[%rd720], %r8;
	add.s64 	%rd721, %rd4, %rd719;
	st.global.u32 	[%rd721], %r36;
$L__BB4_46:
	setp.eq.s32 	%p425, %r9, %r10;
	@%p425 bra 	$L__BB4_48;
	shl.b64 	%rd722, %rd26, 2;
	add.s64 	%rd723, %rd3, %rd722;
	st.global.u32 	[%rd723], %r9;
	add.s64 	%rd724, %rd4, %rd722;
	st.global.u32 	[%rd724], %r37;
$L__BB4_48:
	setp.eq.s32 	%p426, %r10, %r11;
	@%p426 bra 	$L__BB4_50;
	shl.b64 	%rd725, %rd27, 2;
	add.s64 	%rd726, %rd3, %rd725;
	st.global.u32 	[%rd726], %r10;
	add.s64 	%rd727, %rd4, %rd725;
	st.global.u32 	[%rd727], %r38;
$L__BB4_50:
	setp.eq.s32 	%p427, %r11, %r12;
	@%p427 bra 	$L__BB4_52;
	shl.b64 	%rd728, %rd28, 2;
	add.s64 	%rd729, %rd3, %rd728;
	st.global.u32 	[%rd729], %r11;
	add.s64 	%rd730, %rd4, %rd728;
	st.global.u32 	[%rd730], %r39;
$L__BB4_52:
	setp.eq.s32 	%p428, %r12, %r13;
	@%p428 bra 	$L__BB4_54;
	shl.b64 	%rd731, %rd29, 2;
	add.s64 	%rd732, %rd3, %rd731;
	st.global.u32 	[%rd732], %r12;
	add.s64 	%rd733, %rd4, %rd731;
	st.global.u32 	[%rd733], %r40;
$L__BB4_54:
	setp.eq.s32 	%p429, %r13, %r14;
	@%p429 bra 	$L__BB4_334;
	shl.b64 	%rd734, %rd30, 2;
	add.s64 	%rd735, %rd3, %rd734;
	st.global.u32 	[%rd735], %r13;
	add.s64 	%rd736, %rd4, %rd734;
	st.global.u32 	[%rd736], %r41;
	bra.uni 	$L__BB4_334;
$L__BB4_56:
	mov.u32 	%r45, %tid.x;
	and.b32  	%r1201, %r45, 31;
	and.b32  	%r1202, %r45, 992;
	mul.lo.s32 	%r1203, %r1202, 9;
	or.b32  	%r1204, %r1203, %r1201;
	cvt.u64.u32 	%rd522, %r1204;
	add.s64 	%rd523, %rd5, %rd522;
	shl.b64 	%rd524, %rd523, 2;
	add.s64 	%rd513, %rd2, %rd524;
	// begin inline asm
	ld.global.nc.u32 %r1190, [%rd513];
	// end inline asm
	add.s64 	%rd514, %rd513, 128;
	// begin inline asm
	ld.global.nc.u32 %r1191, [%rd514];
	// end inline asm
	add.s64 	%rd515, %rd513, 256;
	// begin inline asm
	ld.global.nc.u32 %r1192, [%rd515];
	// end inline asm
	add.s64 	%rd516, %rd513, 384;
	// begin inline asm
	ld.global.nc.u32 %r1193, [%rd516];
	// end inline asm
	add.s64 	%rd517, %rd513, 512;
	// begin inline asm
	ld.global.nc.u32 %r1194, [%rd517];
	// end inline asm
	add.s64 	%rd518, %rd513, 640;
	// begin inline asm
	ld.global.nc.u32 %r1195, [%rd518];
	// end inline asm
	add.s64 	%rd519, %rd513, 768;
	// begin inline asm
	ld.global.nc.u32 %r1196, [%rd519];
	// end inline asm
	add.s64 	%rd520, %rd513, 896;
	// begin inline asm
	ld.global.nc.u32 %r1197, [%rd520];
	// end inline asm
	add.s64 	%rd521, %rd513, 1024;
	// begin inline asm
	ld.global.nc.u32 %r1198, [%rd521];
	// end inline asm
	// begin inline asm
	mov.u32 %r1199, %laneid;
	// end inline asm
	shr.u32 	%r47, %r45, 5;
	mad.lo.s32 	%r1205, %r47, 288, %r1199;
	shl.b32 	%r1206, %r1205, 2;
	mov.u32 	%r1207, _ZN6thrust24THRUST_300001_SM_1000_NS8cuda_cub4core6detail5shmemE;
	add.s32 	%r48, %r1207, %r1206;
	st.shared.u32 	[%r48], %r1190;
	st.shared.u32 	[%r48+128], %r1191;
	st.shared.u32 	[%r48+256], %r1192;
	st.shared.u32 	[%r48+384], %r1193;
	st.shared.u32 	[%r48+512], %r1194;
	st.shared.u32 	[%r48+640], %r1195;
	st.shared.u32 	[%r48+768], %r1196;
	st.shared.u32 	[%r48+896], %r1197;
	st.shared.u32 	[%r48+1024], %r1198;
	bar.warp.sync 	-1;
	shl.b32 	%r1208, %r1199, 5;
	add.s32 	%r49, %r48, %r1208;
	ld.shared.u32 	%r50, [%r49];
	ld.shared.u32 	%r51, [%r49+4];
	ld.shared.u32 	%r52, [%r49+8];
	ld.shared.u32 	%r53, [%r49+12];
	ld.shared.u32 	%r54, [%r49+16];
	ld.shared.u32 	%r55, [%r49+20];
	ld.shared.u32 	%r56, [%r49+24];
	ld.shared.u32 	%r57, [%r49+28];
	ld.shared.u32 	%r58, [%r49+32];
	setp.ne.s32 	%p264, %r45, 0;
	mov.b32 	%r1971, 0;
	@%p264 bra 	$L__BB4_58;
	shl.b64 	%rd526, %rd5, 2;
	add.s64 	%rd527, %rd2, %rd526;
	add.s64 	%rd525, %rd527, -4;
	// begin inline asm
	ld.global.nc.u32 %r1971, [%rd525];
	// end inline asm
$L__BB4_58:
	setp.eq.s32 	%p265, %r45, 0;
	bar.sync 	0;
	st.shared.u32 	[%r48], %r1;
	st.shared.u32 	[%r48+128], %r1;
	st.shared.u32 	[%r48+256], %r1;
	st.shared.u32 	[%r48+384], %r1;
	st.shared.u32 	[%r48+512], %r1;
	st.shared.u32 	[%r48+640], %r1;
	st.shared.u32 	[%r48+768], %r1;
	st.shared.u32 	[%r48+896], %r1;
	st.shared.u32 	[%r48+1024], %r1;
	bar.warp.sync 	-1;
	ld.shared.u32 	%r61, [%r49];
	ld.shared.u32 	%r62, [%r49+4];
	ld.shared.u32 	%r63, [%r49+8];
	ld.shared.u32 	%r64, [%r49+12];
	ld.shared.u32 	%r65, [%r49+16];
	ld.shared.u32 	%r66, [%r49+20];
	ld.shared.u32 	%r67, [%r49+24];
	ld.shared.u32 	%r68, [%r49+28];
	ld.shared.u32 	%r69, [%r49+32];
	bar.sync 	0;
	shl.b32 	%r1210, %r45, 2;
	add.s32 	%r1212, %r1207, %r1210;
	add.s32 	%r70, %r1212, 1240;
	st.shared.u32 	[%r1212+1240], %r58;
	bar.sync 	0;
	@%p265 bra 	$L__BB4_60;
	ld.shared.u32 	%r1971, [%r70+-4];
$L__BB4_60:
	setp.ne.s32 	%p266, %r1971, %r50;
	selp.u64 	%rd528, 1, 0, %p266;
	setp.ne.s32 	%p267, %r50, %r51;
	selp.u64 	%rd529, 1, 0, %p267;
	setp.ne.s32 	%p268, %r51, %r52;
	selp.u64 	%rd530, 1, 0, %p268;
	setp.ne.s32 	%p269, %r52, %r53;
	selp.u64 	%rd531, 1, 0, %p269;
	setp.ne.s32 	%p270, %r53, %r54;
	selp.u64 	%rd532, 1, 0, %p270;
	setp.ne.s32 	%p271, %r54, %r55;
	selp.u64 	%rd533, 1, 0, %p271;
	setp.ne.s32 	%p272, %r55, %r56;
	selp.u64 	%rd534, 1, 0, %p272;
	setp.ne.s32 	%p273, %r56, %r57;
	selp.u64 	%rd535, 1, 0, %p273;
	setp.ne.s32 	%p274, %r57, %r58;
	selp.u64 	%rd536, 1, 0, %p274;
	add.s64 	%rd537, %rd529, %rd528;
	selp.b32 	%r1333, 0, %r61, %p267;
	add.s32 	%r1334, %r62, %r1333;
	add.s64 	%rd538, %rd537, %rd530;
	selp.b32 	%r1335, 0, %r1334, %p268;
	add.s32 	%r1336, %r63, %r1335;
	add.s64 	%rd47, %rd538, %rd531;
	selp.b32 	%r1337, 0, %r1336, %p269;
	add.s32 	%r1338, %r64, %r1337;
	add.s64 	%rd48, %rd47, %rd532;
	selp.b32 	%r1339, 0, %r1338, %p270;
	add.s32 	%r1340, %r65, %r1339;
	add.s64 	%rd49, %rd48, %rd533;
	selp.b32 	%r1341, 0, %r1340, %p271;
	add.s32 	%r1342, %r66, %r1341;
	add.s64 	%rd50, %rd49, %rd534;
	selp.b32 	%r1343, 0, %r1342, %p272;
	add.s32 	%r1344, %r67, %r1343;
	add.s64 	%rd51, %rd50, %rd535;
	selp.b32 	%r1345, 0, %r1344, %p273;
	add.s32 	%r1346, %r68, %r1345;
	add.s64 	%rd539, %rd51, %rd536;
	mov.b64 	{%r1214, %r1219}, %rd539;
	selp.b32 	%r1347, 0, %r1346, %p274;
	add.s32 	%r1224, %r69, %r1347;
	mov.b32 	%r1330, 1;
	mov.b32 	%r1331, 0;
	mov.b32 	%r1332, -1;
	// begin inline asm
	shfl.sync.up.b32 %r1213, %r1214, %r1330, %r1331, %r1332;
	// end inline asm
	// begin inline asm
	shfl.sync.up.b32 %r1218, %r1219, %r1330, %r1331, %r1332;
	// end inline asm
	mov.b64 	%rd540, {%r1213, %r1218};
	// begin inline asm
	shfl.sync.up.b32 %r1223, %r1224, %r1330, %r1331, %r1332;
	// end inline asm
	// begin inline asm
	shfl.sync.up.b32 %r1228, %r1229, %r1330, %r1331, %r1332;
	// end inline asm
	setp.eq.s64 	%p275, %rd539, 0;
	selp.b32 	%r1348, %r1223, 0, %p275;
	setp.lt.s32 	%p276, %r1199, 1;
	selp.b64 	%rd541, 0, %rd540, %p276;
	add.s64 	%rd542, %rd541, %rd539;
	mov.b64 	{%r1234, %r1239}, %rd542;
	selp.b32 	%r1349, 0, %r1348, %p276;
	add.s32 	%r1244, %r1349, %r1224;
	mov.b32 	%r1250, 2;
	// begin inline asm
	shfl.sync.up.b32 %r1233, %r1234, %r1250, %r1331, %r1332;
	// end inline asm
	// begin inline asm
	shfl.sync.up.b32 %r1238, %r1239, %r1250, %r1331, %r1332;
	// end inline asm
	mov.b64 	%rd543, {%r1233, %r1238};
	// begin inline asm
	shfl.sync.up.b32 %r1243, %r1244, %r1250, %r1331, %r1332;
	// end inline asm
	// begin inline asm
	shfl.sync.up.b32 %r1248, %r1249, %r1250, %r1331, %r1332;
	// end inline asm
	setp.eq.s64 	%p277, %rd542, 0;
	selp.b32 	%r1350, %r1243, 0, %p277;
	setp.lt.s32 	%p278, %r1199, 2;
	selp.b64 	%rd544, 0, %rd543, %p278;
	add.s64 	%rd545, %rd544, %rd542;
	mov.b64 	{%r1254, %r1259}, %rd545;
	selp.b32 	%r1351, 0, %r1350, %p278;
	add.s32 	%r1264, %r1351, %r1244;
	mov.b32 	%r1270, 4;
	// begin inline asm
	shfl.sync.up.b32 %r1253, %r1254, %r1270, %r1331, %r1332;
	// end inline asm
	// begin inline asm
	shfl.sync.up.b32 %r1258, %r1259, %r1270, %r1331, %r1332;
	// end inline asm
	mov.b64 	%rd546, {%r1253, %r1258};
	// begin inline asm
	shfl.sync.up.b32 %r1263, %r1264, %r1270, %r1331, %r1332;
	// end inline asm
	// begin inline asm
	shfl.sync.up.b32 %r1268, %r1269, %r1270, %r1331, %r1332;
	// end inline asm
	setp.eq.s64 	%p279, %rd545, 0;
	selp.b32 	%r1352, %r1263, 0, %p279;
	setp.lt.s32 	%p280, %r1199, 4;
	selp.b64 	%rd547, 0, %rd546, %p280;
	add.s64 	%rd548, %rd547, %rd545;
	mov.b64 	{%r1274, %r1279}, %rd548;
	selp.b32 	%r1353, 0, %r1352, %p280;
	add.s32 	%r1284, %r1353, %r1264;
	mov.b32 	%r1290, 8;
	// begin inline asm
	shfl.sync.up.b32 %r1273, %r1274, %r1290, %r1331, %r1332;
	// end inline asm
	// begin inline asm
	shfl.sync.up.b32 %r1278, %r1279, %r1290, %r1331, %r1332;
	// end inline asm
	mov.b64 	%rd549, {%r1273, %r1278};
	// begin inline asm
	shfl.sync.up.b32 %r1283, %r1284, %r1290, %r1331, %r1332;
	// end inline asm
	// begin inline asm
	shfl.sync.up.b32 %r1288, %r1289, %r1290, %r1331, %r1332;
	// end inline asm
	setp.eq.s64 	%p281, %rd548, 0;
	selp.b32 	%r1354, %r1283, 0, %p281;
	setp.lt.s32 	%p282, %r1199, 8;
	selp.b64 	%rd550, 0, %rd549, %p282;
	add.s64 	%rd551, %rd550, %rd548;
	mov.b64 	{%r1294, %r1299}, %rd551;
	selp.b32 	%r1355, 0, %r1354, %p282;
	add.s32 	%r1304, %r1355, %r1284;
	mov.b32 	%r1310, 16;
	// begin inline asm
	shfl.sync.up.b32 %r1293, %r1294, %r1310, %r1331, %r1332;
	// end inline asm
	// begin inline asm
	shfl.sync.up.b32 %r1298, %r1299, %r1310, %r1331, %r1332;
	// end inline asm
	mov.b64 	%rd552, {%r1293, %r1298};
	// begin inline asm
	shfl.sync.up.b32 %r1303, %r1304, %r1310, %r1331, %r1332;
	// end inline asm
	// begin inline asm
	shfl.sync.up.b32 %r1308, %r1309, %r1310, %r1331, %r1332;
	// end inline asm
	setp.eq.s64 	%p283, %rd551, 0;
	selp.b32 	%r1356, %r1303, 0, %p283;
	setp.lt.s32 	%p284, %r1199, 16;
	selp.b64 	%rd553, 0, %rd552, %p284;
	add.s64 	%rd52, %rd553, %rd551;
	mov.b64 	{%r1314, %r1319}, %rd52;
	selp.b32 	%r1357, 0, %r1356, %p284;
	add.s32 	%r1324, %r1357, %r1304;
	// begin inline asm
	shfl.sync.up.b32 %r1313, %r1314, %r1330, %r1331, %r1332;
	// end inline asm
	// begin inline asm
	shfl.sync.up.b32 %r1318, %r1319, %r1330, %r1331, %r1332;
	// end inline asm
	mov.b64 	%rd772, {%r1313, %r1318};
	// begin inline asm
	shfl.sync.up.b32 %r1985, %r1324, %r1330, %r1331, %r1332;
	// end inline asm
	// begin inline asm
	shfl.sync.up.b32 %r1328, %r1329, %r1330, %r1331, %r1332;
	// end inline asm
	setp.ne.s32 	%p285, %r1199, 31;
	@%p285 bra 	$L__BB4_62;
	shl.b32 	%r1358, %r47, 4;
	mov.u32 	%r1359, _ZN6thrust24THRUST_300001_SM_1000_NS8cuda_cub4core6detail5shmemE;
	add.s32 	%r1360, %r1359, %r1358;
	st.shared.u64 	[%r1360], %rd52;
	st.shared.u32 	[%r1360+8], %r1324;
$L__BB4_62:
	bar.sync 	0;
	ld.shared.u64 	%rd554, [_ZN6thrust24THRUST_300001_SM_1000_NS8cuda_cub4core6detail5shmemE];
	ld.shared.u32 	%r1361, [_ZN6thrust24THRUST_300001_SM_1000_NS8cuda_cub4core6detail5shmemE+8];
	ld.shared.u64 	%rd555, [_ZN6thrust24THRUST_300001_SM_1000_NS8cuda_cub4core6detail5shmemE+16];
	ld.shared.u32 	%r1362, [_ZN6thrust24THRUST_300001_SM_1000_NS8cuda_cub4core6detail5shmemE+24];
	add.s64 	%rd556, %rd555, %rd554;
	setp.eq.s64 	%p286, %rd555, 0;
	selp.b32 	%r1363, %r1361, 0, %p286;
	add.s32 	%r1364, %r1363, %r1362;
	setp.eq.s32 	%p287, %r47, 2;
	selp.b64 	%rd557, %rd556, %rd554, %p287;
	selp.b32 	%r1365, %r1364, %r1361, %p287;
	ld.shared.u64 	%rd558, [_ZN6thrust24THRUST_300001_SM_1000_NS8cuda_cub4core6detail5shmemE+32];
	ld.shared.u32 	%r1366, [_ZN6thrust24THRUST_300001_SM_1000_NS8cuda_cub4core6detail5shmemE+40];
	add.s64 	%rd559, %rd558, %rd556;
	setp.eq.s64 	%p288, %rd558, 0;
	selp.b32 	%r1367, %r1364, 0, %p288;
	add.s32 	%r1368, %r1367, %r1366;
	setp.eq.s32 	%p289, %r47, 3;
	selp.b64 	%rd560, %rd559, %rd557, %p289;
	selp.b32 	%r1369, %r1368, %r1365, %p289;
	ld.shared.u64 	%rd561, [_ZN6thrust24THRUST_300001_SM_1000_NS8cuda_cub4core6detail5shmemE+48];
	ld.shared.u32 	%r1370, [_ZN6thrust24THRUST_300001_SM_1000_NS8cuda_cub4core6detail5shmemE+56];
	add.s64 	%rd562, %rd561, %rd559;
	setp.eq.s64 	%p290, %rd561, 0;
	selp.b32 	%r1371, %r1368, 0, %p290;
	add.s32 	%r1372, %r1371, %r1370;
	setp.eq.s32 	%p291, %r47, 4;
	selp.b64 	%rd563, %rd562, %rd560, %p291;
	selp.b32 	%r1373, %r1372, %r1369, %p291;
	ld.shared.u64 	%rd564, [_ZN6thrust24THRUST_300001_SM_1000_NS8cuda_cub4core6detail5shmemE+64];
	ld.shared.u32 	%r1374, [_ZN6thrust24THRUST_300001_SM_1000_NS8cuda_cub4core6detail5shmemE+72];
	add.s64 	%rd565, %rd564, %rd562;
	setp.eq.s64 	%p292, %rd564, 0;
	selp.b32 	%r1375, %r1372, 0, %p292;
	add.s32 	%r1376, %r1375, %r1374;
	setp.eq.s32 	%p293, %r47, 5;
	selp.b64 	%rd566, %rd565, %rd563, %p293;
	selp.b32 	%r1377, %r1376, %r1373, %p293;
	ld.shared.u64 	%rd567, [_ZN6thrust24THRUST_300001_SM_1000_NS8cuda_cub4core6detail5shmemE+80];
	ld.shared.u32 	%r1378, [_ZN6thrust24THRUST_300001_SM_1000_NS8cuda_cub4core6detail5shmemE+88];
	add.s64 	%rd568, %rd567, %rd565;
	setp.eq.s64 	%p294, %rd567, 0;
	selp.b32 	%r1379, %r1376, 0, %p294;
	add.s32 	%r1380, %r1379, %r1378;
	setp.eq.s32 	%p295, %r47, 6;
	selp.b64 	%rd569, %rd568, %rd566, %p295;
	selp.b32 	%r1381, %r1380, %r1377, %p295;
	ld.shared.u64 	%rd570, [_ZN6thrust24THRUST_300001_SM_1000_NS8cuda_cub4core6detail5shmemE+96];
	ld.shared.u32 	%r1382, [_ZN6thrust24THRUST_300001_SM_1000_NS8cuda_cub4core6detail5shmemE+104];
	add.s64 	%rd571, %rd570, %rd568;
	setp.eq.s64 	%p296, %rd570, 0;
	selp.b32 	%r1383, %r1380, 0, %p296;
	add.s32 	%r1384, %r1383, %r1382;
	setp.eq.s32 	%p297, %r47, 7;
	selp.b64 	%rd54, %rd571, %rd569, %p297;
	selp.b32 	%r75, %r1384, %r1381, %p297;
	ld.shared.u64 	%rd572, [_ZN6thrust24THRUST_300001_SM_1000_NS8cuda_cub4core6detail5shmemE+112];
	ld.shared.u32 	%r1385, [_ZN6thrust24THRUST_300001_SM_1000_NS8cuda_cub4core6detail5shmemE+120];
	add.s64 	%rd55, %rd572, %rd571;
	setp.eq.s64 	%p298, %rd572, 0;
	selp.b32 	%r1386, %r1384, 0, %p298;
	add.s32 	%r76, %r1386, %r1385;
	setp.lt.u32 	%p299, %r45, 32;
	@%p299 bra 	$L__BB4_64;
	setp.eq.s64 	%p300, %rd772, 0;
	selp.b32 	%r1387, %r75, 0, %p300;
	add.s32 	%r1388, %r1387, %r1985;
	setp.eq.s32 	%p301, %r1199, 0;
	selp.b64 	%rd573, 0, %rd772, %p301;
	add.s64 	%rd772, %rd54, %rd573;
	selp.b32 	%r1985, %r75, %r1388, %p301;
	bra.uni 	$L__BB4_100;
$L__BB4_64:
	setp.ne.s32 	%p302, %r45, 0;
	mul.wide.u32 	%rd574, %r2, 16;
	add.s64 	%rd57, %rd1, %rd574;
	@%p302 bra 	$L__BB4_66;
	st.shared.u64 	[_ZN6thrust24THRUST_300001_SM_1000_NS8cuda_cub4core6detail5shmemE+200], %rd55;
	st.shared.u32 	[_ZN6thrust24THRUST_300001_SM_1000_NS8cuda_cub4core6detail5shmemE+208], %r76;
	mov.b32 	%r1389, 100;
	mov.b64 	%rd576, {%r76, %r1389};
	add.s64 	%rd575, %rd57, 512;
	// begin inline asm
	st.relaxed.gpu.v2.u64 [%rd575], {%rd576, %rd55};
	// end inline asm
$L__BB4_66:
	not.b32 	%r78, %r45;
	mov.u32 	%r1390, %nctaid.x;
	setp.gt.u32 	%p303, %r1390, 499;
	@%p303 bra 	$L__BB4_68;
	membar.cta;
	bra.uni 	$L__BB4_69;
$L__BB4_68:
	mov.b32 	%r1391, 450;
	// begin inline asm
	nanosleep.u32 %r1391;
	// end inline asm
$L__BB4_69:
	mul.wide.s32 	%rd578, %r78, 16;
	add.s64 	%rd579, %rd57, %rd578;
	add.s64 	%rd58, %rd579, 512;
$L__BB4_70:
	// begin inline asm
	ld.relaxed.gpu.v2.u64 {%rd580, %rd762}, [%rd58];
	// end inline asm
	mov.b64 	{%r1973, %r1978}, %rd580;
	setp.eq.s32 	%p304, %r1978, 99;
	mov.b32 	%r1392, -1;
	vote.sync.any.pred 	%p305, %p304, %r1392;
	@%p305 bra 	$L__BB4_70;
	setp.eq.s32 	%p306, %r1978, 101;
	mov.b32 	%r1414, -1;
	vote.sync.ballot.b32 	%r1415, %p306, %r1414;
	// begin inline asm
	mov.u32 %r1394, %lanemask_ge;
	// end inline asm
	and.b32  	%r1416, %r1415, %r1394;
	or.b32  	%r1417, %r1416, -2147483648;
	add.s32 	%r1418, %r1417, -1;
	not.b32 	%r1419, %r1417;
	and.b32  	%r1420, %r1419, %r1418;
	popc.b32 	%r82, %r1420;
	mov.b64 	{%r1396, %r1401}, %rd762;
	mov.b32 	%r1412, 1;
	// begin inline asm
	shfl.sync.down.b32 %r1395, %r1396, %r1412, %r82, %r1414;
	// end inline asm
	// begin inline asm
	shfl.sync.down.b32 %r1400, %r1401, %r1412, %r82, %r1414;
	// end inline asm
	// begin inline asm
	shfl.sync.down.b32 %r1405, %r1973, %r1412, %r82, %r1414;
	// end inline asm
	// begin inline asm
	shfl.sync.down.b32 %r1410, %r1411, %r1412, %r82, %r1414;
	// end inline asm
	setp.ge.s32 	%p308, %r1199, %r82;
	@%p308 bra 	$L__BB4_73;
	mov.b64 	%rd583, {%r1395, %r1400};
	add.s64 	%rd60, %rd762, %rd583;
	setp.eq.s64 	%p309, %rd762, 0;
	selp.b32 	%r1421, %r1405, 0, %p309;
	add.s32 	%r1973, %r1421, %r1973;
	mov.u64 	%rd762, %rd60;
$L__BB4_73:
	mov.b64 	{%r1423, %r1428}, %rd762;
	mov.b32 	%r1439, 2;
	mov.b32 	%r1441, -1;
	// begin inline asm
	shfl.sync.down.b32 %r1422, %r1423, %r1439, %r82, %r1441;
	// end inline asm
	// begin inline asm
	shfl.sync.down.b32 %r1427, %r1428, %r1439, %r82, %r1441;
	// end inline asm
	// begin inline asm
	shfl.sync.down.b32 %r1432, %r1973, %r1439, %r82, %r1441;
	// end inline asm
	// begin inline asm
	shfl.sync.down.b32 %r1437, %r1438, %r1439, %r82, %r1441;
	// end inline asm
	add.s32 	%r91, %r1199, 2;
	setp.gt.s32 	%p310, %r91, %r82;
	@%p310 bra 	$L__BB4_75;
	mov.b64 	%rd584, {%r1422, %r1427};
	add.s64 	%rd62, %rd762, %rd584;
	setp.eq.s64 	%p311, %rd762, 0;
	selp.b32 	%r1442, %r1432, 0, %p311;
	add.s32 	%r1973, %r1442, %r1973;
	mov.u64 	%rd762, %rd62;
$L__BB4_75:
	mov.b64 	{%r1444, %r1449}, %rd762;
	mov.b32 	%r1460, 4;
	mov.b32 	%r1462, -1;
	// begin inline asm
	shfl.sync.down.b32 %r1443, %r1444, %r1460, %r82, %r1462;
	// end inline asm
	// begin inline asm
	shfl.sync.down.b32 %r1448, %r1449, %r1460, %r82, %r1462;
	// end inline asm
	// begin inline asm
	shfl.sync.down.b32 %r1453, %r1973, %r1460, %r82, %r1462;
	// end inline asm
	// begin inline asm
	shfl.sync.down.b32 %r1458, %r1459, %r1460, %r82, %r1462;
	// end inline asm
	add.s32 	%r97, %r1199, 4;
	setp.gt.s32 	%p312, %r97, %r82;
	@%p312 bra 	$L__BB4_77;
	mov.b64 	%rd585, {%r1443, %r1448};
	add.s64 	%rd64, %rd762, %rd585;
	setp.eq.s64 	%p313, %rd762, 0;
	selp.b32 	%r1463, %r1453, 0, %p313;
	add.s32 	%r1973, %r1463, %r1973;
	mov.u64 	%rd762, %rd64;
$L__BB4_77:
	mov.b64 	{%r1465, %r1470}, %rd762;
	mov.b32 	%r1481, 8;
	mov.b32 	%r1483, -1;
	// begin inline asm
	shfl.sync.down.b32 %r1464, %r1465, %r1481, %r82, %r1483;
	// end inline asm
	// begin inline asm
	shfl.sync.down.b32 %r1469, %r1470, %r1481, %r82, %r1483;
	// end inline asm
	// begin inline asm
	shfl.sync.down.b32 %r1474, %r1973, %r1481, %r82, %r1483;
	// end inline asm
	// begin inline asm
	shfl.sync.down.b32 %r1479, %r1480, %r1481, %r82, %r1483;
	// end inline asm
	add.s32 	%r103, %r1199, 8;
	setp.gt.s32 	%p314, %r103, %r82;
	@%p314 bra 	$L__BB4_79;
	mov.b64 	%rd586, {%r1464, %r1469};
	add.s64 	%rd66, %rd762, %rd586;
	setp.eq.s64 	%p315, %rd762, 0;
	selp.b32 	%r1484, %r1474, 0, %p315;
	add.s32 	%r1973, %r1484, %r1973;
	mov.u64 	%rd762, %rd66;
$L__BB4_79:
	mov.b64 	{%r1486, %r1491}, %rd762;
	mov.b32 	%r1502, 16;
	mov.b32 	%r1504, -1;
	// begin inline asm
	shfl.sync.down.b32 %r1485, %r1486, %r1502, %r82, %r1504;
	// end inline asm
	// begin inline asm
	shfl.sync.down.b32 %r1490, %r1491, %r1502, %r82, %r1504;
	// end inline asm
	// begin inline asm
	shfl.sync.down.b32 %r1495, %r1973, %r1502, %r82, %r1504;
	// end inline asm
	// begin inline asm
	shfl.sync.down.b32 %r1500, %r1501, %r1502, %r82, %r1504;
	// end inline asm
	add.s32 	%r109, %r1199, 16;
	setp.gt.s32 	%p316, %r109, %r82;
	@%p316 bra 	$L__BB4_81;
	mov.b64 	%rd587, {%r1485, %r1490};
	add.s64 	%rd68, %rd762, %rd587;
	setp.eq.s64 	%p317, %rd762, 0;
	selp.b32 	%r1505, %r1495, 0, %p317;
	add.s32 	%r1973, %r1505, %r1973;
	mov.u64 	%rd762, %rd68;
$L__BB4_81:
	not.b32 	%r1506, %r45;
	add.s32 	%r1979, %r2, %r1506;
	add.s64 	%rd70, %rd1, 512;
$L__BB4_82:
	setp.ne.s32 	%p318, %r1978, 101;
	mov.b32 	%r1507, -1;
	vote.sync.all.pred 	%p319, %p318, %r1507;
	not.pred 	%p320, %p319;
	@%p320 bra 	$L__BB4_96;
	mul.wide.s32 	%rd643, %r1979, 16;
	add.s64 	%rd644, %rd70, %rd643;
	add.s64 	%rd642, %rd644, -512;
$L__BB4_84:
	// begin inline asm
	ld.relaxed.gpu.v2.u64 {%rd640, %rd768}, [%rd642];
	// end inline asm
	mov.b64 	{%r1981, %r1978}, %rd640;
	setp.eq.s32 	%p358, %r1978, 99;
	mov.b32 	%r1592, -1;
	vote.sync.any.pred 	%p359, %p358, %r1592;
	@%p359 bra 	$L__BB4_84;
	setp.eq.s32 	%p360, %r1978, 101;
	mov.b32 	%r1613, -1;
	vote.sync.ballot.b32 	%r1614, %p360, %r1613;
	and.b32  	%r1615, %r1614, %r1394;
	or.b32  	%r1616, %r1615, -2147483648;
	add.s32 	%r1617, %r1616, -1;
	not.b32 	%r1618, %r1616;
	and.b32  	%r1619, %r1618, %r1617;
	popc.b32 	%r118, %r1619;
	mov.b64 	{%r1595, %r1600}, %rd768;
	mov.b32 	%r1611, 1;
	// begin inline asm
	shfl.sync.down.b32 %r1594, %r1595, %r1611, %r118, %r1613;
	// end inline asm
	// begin inline asm
	shfl.sync.down.b32 %r1599, %r1600, %r1611, %r118, %r1613;
	// end inline asm
	// begin inline asm
	shfl.sync.down.b32 %r1604, %r1981, %r1611, %r118, %r1613;
	// end inline asm
	// begin inline asm
	shfl.sync.down.b32 %r1609, %r1610, %r1611, %r118, %r1613;
	// end inline asm
	setp.ge.s32 	%p362, %r1199, %r118;
	@%p362 bra 	$L__BB4_87;
	mov.b64 	%rd645, {%r1594, %r1599};
	add.s64 	%rd73, %rd768, %rd645;
	setp.eq.s64 	%p363, %rd768, 0;
	selp.b32 	%r1620, %r1604, 0, %p363;
	add.s32 	%r1981, %r1620, %r1981;
	mov.u64 	%rd768, %rd73;
$L__BB4_87:
	mov.b64 	{%r1622, %r1627}, %rd768;
	mov.b32 	%r1638, 2;
	mov.b32 	%r1640, -1;
	// begin inline asm
	shfl.sync.down.b32 %r1621, %r1622, %r1638, %r118, %r1640;
	// end inline asm
	// begin inline asm
	shfl.sync.down.b32 %r1626, %r1627, %r1638, %r118, %r1640;
	// end inline asm
	// begin inline asm
	shfl.sync.down.b32 %r1631, %r1981, %r1638, %r118, %r1640;
	// end inline asm
	// begin inline asm
	shfl.sync.down.b32 %r1636, %r1637, %r1638, %r118, %r1640;
	// end inline asm
	setp.gt.s32 	%p364, %r91, %r118;
	@%p364 bra 	$L__BB4_89;
	mov.b64 	%rd646, {%r1621, %r1626};
	add.s64 	%rd75, %rd768, %rd646;
	setp.eq.s64 	%p365, %rd768, 0;
	selp.b32 	%r1641, %r1631, 0, %p365;
	add.s32 	%r1981, %r1641, %r1981;
	mov.u64 	%rd768, %rd75;
$L__BB4_89:
	mov.b64 	{%r1643, %r1648}, %rd768;
	mov.b32 	%r1659, 4;
	mov.b32 	%r1661, -1;
	// begin inline asm
	shfl.sync.down.b32 %r1642, %r1643, %r1659, %r118, %r1661;
	// end inline asm
	// begin inline asm
	shfl.sync.down.b32 %r1647, %r1648, %r1659, %r118, %r1661;
	// end inline asm
	// begin inline asm
	shfl.sync.down.b32 %r1652, %r1981, %r1659, %r118, %r1661;
	// end inline asm
	// begin inline asm
	shfl.sync.down.b32 %r1657, %r1658, %r1659, %r118, %r1661;
	// end inline asm
	setp.gt.s32 	%p366, %r97, %r118;
	@%p366 bra 	$L__BB4_91;
	mov.b64 	%rd647, {%r1642, %r1647};
	add.s64 	%rd77, %rd768, %rd647;
	setp.eq.s64 	%p367, %rd768, 0;
	selp.b32 	%r1662, %r1652, 0, %p367;
	add.s32 	%r1981, %r1662, %r1981;
	mov.u64 	%rd768, %rd77;
$L__BB4_91:
	mov.b64 	{%r1664, %r1669}, %rd768;
	mov.b32 	%r1680, 8;
	mov.b32 	%r1682, -1;
	// begin inline asm
	shfl.sync.down.b32 %r1663, %r1664, %r1680, %r118, %r1682;
	// end inline asm
	// begin inline asm
	shfl.sync.down.b32 %r1668, %r1669, %r1680, %r118, %r1682;
	// end inline asm
	// begin inline asm
	shfl.sync.down.b32 %r1673, %r1981, %r1680, %r118, %r1682;
	// end inline asm
	// begin inline asm
	shfl.sync.down.b32 %r1678, %r1679, %r1680, %r118, %r1682;
	// end inline asm
	setp.gt.s32 	%p368, %r103, %r118;
	@%p368 bra 	$L__BB4_93;
	mov.b64 	%rd648, {%r1663, %r1668};
	add.s64 	%rd79, %rd768, %rd648;
	setp.eq.s64 	%p369, %rd768, 0;
	selp.b32 	%r1683, %r1673, 0, %p369;
	add.s32 	%r1981, %r1683, %r1981;
	mov.u64 	%rd768, %rd79;
$L__BB4_93:
	mov.b64 	{%r1685, %r1690}, %rd768;
	mov.b32 	%r1701, 16;
	mov.b32 	%r1703, -1;
	// begin inline asm
	shfl.sync.down.b32 %r1684, %r1685, %r1701, %r118, %r1703;
	// end inline asm
	// begin inline asm
	shfl.sync.down.b32 %r1689, %r1690, %r1701, %r118, %r1703;
	// end inline asm
	// begin inline asm
	shfl.sync.down.b32 %r1694, %r1981, %r1701, %r118, %r1703;
	// end inline asm
	// begin inline asm
	shfl.sync.down.b32 %r1699, %r1700, %r1701, %r118, %r1703;
	// end inline asm
	setp.gt.s32 	%p370, %r109, %r118;
	@%p370 bra 	$L__BB4_95;
	mov.b64 	%rd649, {%r1684, %r1689};
	add.s64 	%rd81, %rd768, %rd649;
	setp.eq.s64 	%p371, %rd768, 0;
	selp.b32 	%r1704, %r1694, 0, %p371;
	add.s32 	%r1981, %r1704, %r1981;
	mov.u64 	%rd768, %rd81;
$L__BB4_95:
	add.s64 	%rd83, %rd768, %rd762;
	setp.eq.s64 	%p372, %rd762, 0;
	selp.b32 	%r1705, %r1981, 0, %p372;
	add.s32 	%r1973, %r1705, %r1973;
	add.s32 	%r1979, %r1979, -32;
	mov.u64 	%rd762, %rd83;
	bra.uni 	$L__BB4_82;
$L__BB4_96:
	@%p302 bra 	$L__BB4_98;
	add.s64 	%rd590, %rd762, %rd55;
	setp.eq.s64 	%p322, %rd55, 0;
	selp.b32 	%r1509, %r1973, 0, %p322;
	add.s32 	%r1510, %r1509, %r76;
	mov.b32 	%r1511, 101;
	mov.b64 	%rd589, {%r1510, %r1511};
	add.s64 	%rd588, %rd57, 512;
	// begin inline asm
	st.relaxed.gpu.v2.u64 [%rd588], {%rd589, %rd590};
	// end inline asm
	st.shared.u64 	[_ZN6thrust24THRUST_300001_SM_1000_NS8cuda_cub4core6detail5shmemE+168], %rd762;
	st.shared.u32 	[_ZN6thrust24THRUST_300001_SM_1000_NS8cuda_cub4core6detail5shmemE+176], %r1973;
	st.shared.u64 	[_ZN6thrust24THRUST_300001_SM_1000_NS8cuda_cub4core6detail5shmemE+184], %rd590;
	st.shared.u32 	[_ZN6thrust24THRUST_300001_SM_1000_NS8cuda_cub4core6detail5shmemE+192], %r1510;
$L__BB4_98:
	setp.ne.s32 	%p323, %r1199, 0;
	@%p323 bra 	$L__BB4_100;
	st.shared.u64 	[_ZN6thrust24THRUST_300001_SM_1000_NS8cuda_cub4core6detail5shmemE+136], %rd762;
	st.shared.u32 	[_ZN6thrust24THRUST_300001_SM_1000_NS8cuda_cub4core6detail5shmemE+144], %r1973;
	mov.u64 	%rd772, %rd762;
	mov.u32 	%r1985, %r1973;
$L__BB4_100:
	setp.eq.s32 	%p324, %r45, 0;
	bar.sync 	0;
	@%p324 bra 	$L__BB4_102;
	ld.shared.u32 	%r1512, [_ZN6thrust24THRUST_300001_SM_1000_NS8cuda_cub4core6detail5shmemE+144];
	ld.shared.u64 	%rd591, [_ZN6thrust24THRUST_300001_SM_1000_NS8cuda_cub4core6detail5shmemE+136];
	add.s64 	%rd85, %rd591, %rd772;
	setp.eq.s64 	%p325, %rd772, 0;
	selp.b32 	%r1513, %r1512, 0, %p325;
	add.s32 	%r1985, %r1513, %r1985;
	mov.u64 	%rd772, %rd85;
$L__BB4_102:
	setp.ne.s32 	%p326, %r56, %r57;
	setp.ne.s32 	%p327, %r55, %r56;
	setp.ne.s32 	%p328, %r54, %r55;
	setp.ne.s32 	%p329, %r53, %r54;
	setp.ne.s32 	%p330, %r52, %r53;
	setp.ne.s32 	%p331, %r51, %r52;
	setp.ne.s32 	%p332, %r50, %r51;
	setp.ne.s32 	%p333, %r1971, %r50;
	selp.u64 	%rd592, 1, 0, %p333;
	add.s64 	%rd87, %rd772, %rd592;
	selp.b32 	%r1514, 0, %r1985, %p333;
	add.s32 	%r149, %r1514, %r61;
	selp.u64 	%rd593, 1, 0, %p332;
	add.s64 	%rd594, %rd593, %rd592;
	add.s64 	%rd88, %rd594, %rd772;
	selp.b32 	%r1515, 0, %r149, %p332;
	add.s32 	%r150, %r62, %r1515;
	selp.u64 	%rd595, 1, 0, %p331;
	add.s64 	%rd89, %rd88, %rd595;
	selp.b32 	%r1516, 0, %r150, %p331;
	add.s32 	%r151, %r63, %r1516;
	add.s64 	%rd90, %rd47, %rd772;
	selp.b32 	%r1517, 0, %r151, %p330;
	add.s32 	%r152, %r64, %r1517;
	add.s64 	%rd91, %rd48, %rd772;
	selp.b32 	%r1518, 0, %r152, %p329;
	add.s32 	%r153, %r65, %r1518;
	add.s64 	%rd92, %rd49, %rd772;
	selp.b32 	%r1519, 0, %r153, %p328;
	add.s32 	%r154, %r66, %r1519;
	add.s64 	%rd93, %rd50, %rd772;
	selp.b32 	%r1520, 0, %r154, %p327;
	add.s32 	%r155, %r67, %r1520;
	add.s64 	%rd94, %rd51, %rd772;
	selp.b32 	%r1521, 0, %r155, %p326;
	add.s32 	%r156, %r68, %r1521;
	ld.shared.u64 	%rd95, [_ZN6thrust24THRUST_300001_SM_1000_NS8cuda_cub4core6detail5shmemE+200];
	ld.shared.u64 	%rd96, [_ZN6thrust24THRUST_300001_SM_1000_NS8cuda_cub4core6detail5shmemE+168];
	setp.lt.s64 	%p334, %rd95, 257;
	@%p334 bra 	$L__BB4_128;
	setp.eq.s32 	%p344, %r1971, %r50;
	bar.sync 	0;
	@%p344 bra 	$L__BB4_105;
	cvt.u32.u64 	%r1522, %rd96;
	cvt.u32.u64 	%r1523, %rd772;
	sub.s32 	%r1524, %r1523, %r1522;
	shl.b32 	%r1525, %r1524, 3;
	mov.u32 	%r1526, _ZN6thrust24THRUST_300001_SM_1000_NS8cuda_cub4core6detail5shmemE;
	add.s32 	%r1527, %r1526, %r1525;
	st.shared.v2.u32 	[%r1527], {%r1971, %r1985};
$L__BB4_105:
	setp.eq.s32 	%p345, %r50, %r51;
	@%p345 bra 	$L__BB4_107;
	cvt.u32.u64 	%r1528, %rd96;
	cvt.u32.u64 	%r1529, %rd87;
	sub.s32 	%r1530, %r1529, %r1528;
	shl.b32 	%r1531, %r1530, 3;
	mov.u32 	%r1532, _ZN6thrust24THRUST_300001_SM_1000_NS8cuda_cub4core6detail5shmemE;
	add.s32 	%r1533, %r1532, %r1531;
	st.shared.v2.u32 	[%r1533], {%r50, %r149};
$L__BB4_107:
	setp.eq.s32 	%p346, %r51, %r52;
	@%p346 bra 	$L__BB4_109;
	cvt.u32.u64 	%r1534, %rd96;
	cvt.u32.u64 	%r1535, %rd88;
	sub.s32 	%r1536, %r1535, %r1534;
	shl.b32 	%r1537, %r1536, 3;
	mov.u32 	%r1538, _ZN6thrust24THRUST_300001_SM_1000_NS8cuda_cub4core6detail5shmemE;
	add.s32 	%r1539, %r1538, %r1537;
	st.shared.v2.u32 	[%r1539], {%r51, %r150};
$L__BB4_109:
	setp.eq.s32 	%p347, %r52, %r53;
	@%p347 bra 	$L__BB4_111;
	cvt.u32.u64 	%r1540, %rd96;
	cvt.u32.u64 	%r1541, %rd89;
	sub.s32 	%r1542, %r1541, %r1540;
	shl.b32 	%r1543, %r1542, 3;
	mov.u32 	%r1544, _ZN6thrust24THRUST_300001_SM_1000_NS8cuda_cub4core6detail5shmemE;
	add.s32 	%r1545, %r1544, %r1543;
	st.shared.v2.u32 	[%r1545], {%r52, %r151};
$L__BB4_111:
	setp.eq.s32 	%p348, %r53, %r54;
	@%p348 bra 	$L__BB4_113;
	cvt.u32.u64 	%r1546, %rd96;
	cvt.u32.u64 	%r1547, %rd90;
	sub.s32 	%r1548, %r1547, %r1546;
	shl.b32 	%r1549, %r1548, 3;
	mov.u32 	%r1550, _ZN6thrust24THRUST_300001_SM_1000_NS8cuda_cub4core6detail5shmemE;
	add.s32 	%r1551, %r1550, %r1549;
	st.shared.v2.u32 	[%r1551], {%r53, %r152};
$L__BB4_113:
	setp.eq.s32 	%p349, %r54, %r55;
	@%p349 bra 	$L__BB4_115;
	cvt.u32.u64 	%r1552, %rd96;
	cvt.u32.u64 	%r1553, %rd91;
	sub.s32 	%r1554, %r1553, %r1552;
	shl.b32 	%r1555, %r1554, 3;
	mov.u32 	%r1556, _ZN6thrust24THRUST_300001_SM_1000_NS8cuda_cub4core6detail5shmemE;
	add.s32 	%r1557, %r1556, %r1555;
	st.shared.v2.u32 	[%r1557], {%r54, %r153};
$L__BB4_115:
	setp.eq.s32 	%p350, %r55, %r56;
	@%p350 bra 	$L__BB4_117;
	cvt.u32.u64 	%r1558, %rd96;
	cvt.u32.u64 	%r1559, %rd92;
	sub.s32 	%r1560, %r1559, %r1558;
	shl.b32 	%r1561, %r1560, 3;
	mov.u32 	%r1562, _ZN6thrust24THRUST_300001_SM_1000_NS8cuda_cub4core6detail5shmemE;
	add.s32 	%r1563, %r1562, %r1561;
	st.shared.v2.u32 	[%r1563], {%r55, %r154};
$L__BB4_117:
	setp.eq.s32 	%p351, %r56, %r57;
	@%p351 bra 	$L__BB4_119;
	cvt.u32.u64 	%r1564, %rd96;
	cvt.u32.u64 	%r1565, %rd93;
	sub.s32 	%r1566, %r1565, %r1564;
	shl.b32 	%r1567, %r1566, 3;
	mov.u32 	%r1568, _ZN6thrust24THRUST_300001_SM_1000_NS8cuda_cub4core6detail5shmemE;
	add.s32 	%r1569, %r1568, %r1567;
	st.shared.v2.u32 	[%r1569], {%r56, %r155};
$L__BB4_119:
	setp.eq.s32 	%p352, %r57, %r58;
	@%p352 bra 	$L__BB4_121;
	cvt.u32.u64 	%r1570, %rd96;
	cvt.u32.u64 	%r1571, %rd94;
	sub.s32 	%r1572, %r1571, %r1570;
	shl.b32 	%r1573, %r1572, 3;
	mov.u32 	%r1574, _ZN6thrust24THRUST_300001_SM_1000_NS8cuda_cub4core6detail5shmemE;
	add.s32 	%r1575, %r1574, %r1573;
	st.shared.v2.u32 	[%r1575], {%r57, %r156};
$L__BB4_121:
	bar.sync 	0;
	cvt.u64.u32 	%rd778, %r45;
	setp.le.u64 	%p353, %rd95, %rd778;
	@%p353 bra 	$L__BB4_334;
	not.b64 	%rd623, %rd778;
	add.s64 	%rd98, %rd95, %rd623;
	shr.u64 	%rd624, %rd98, 8;
	add.s64 	%rd625, %rd624, 1;
	and.b64  	%rd774, %rd625, 3;
	and.b64  	%rd626, %rd98, 768;
	setp.eq.s64 	%p354, %rd626, 768;
	@%p354 bra 	$L__BB4_125;
	add.s64 	%rd627, %rd96, %rd778;
	shl.b64 	%rd628, %rd627, 2;
	add.s64 	%rd776, %rd4, %rd628;
	add.s64 	%rd775, %rd3, %rd628;
	shl.b32 	%r1576, %r45, 3;
	mov.u32 	%r1577, _ZN6thrust24THRUST_300001_SM_1000_NS8cuda_cub4core6detail5shmemE;
	add.s32 	%r1987, %r1577, %r1576;
	shl.b64 	%rd629, %rd774, 8;
	add.s64 	%rd778, %rd629, %rd778;
$L__BB4_124:
	.pragma "nounroll";
	ld.shared.v2.u32 	{%r1578, %r1579}, [%r1987];
	st.global.u32 	[%rd775], %r1578;
	st.global.u32 	[%rd776], %r1579;
	add.s64 	%rd776, %rd776, 1024;
	add.s64 	%rd775, %rd775, 1024;
	add.s32 	%r1987, %r1987, 2048;
	add.s64 	%rd774, %rd774, -1;
	setp.ne.s64 	%p355, %rd774, 0;
	@%p355 bra 	$L__BB4_124;
$L__BB4_125:
	setp.lt.u64 	%p356, %rd98, 768;
	@%p356 bra 	$L__BB4_334;
	mov.u32 	%r1582, _ZN6thrust24THRUST_300001_SM_1000_NS8cuda_cub4core6detail5shmemE;
$L__BB4_127:
	cvt.u32.u64 	%r1580, %rd778;
	add.s64 	%rd630, %rd778, %rd96;
	shl.b32 	%r1581, %r1580, 3;
	add.s32 	%r1583, %r1582, %r1581;
	ld.shared.v2.u32 	{%r1584, %r1585}, [%r1583];
	shl.b64 	%rd631, %rd630, 2;
	add.s64 	%rd632, %rd3, %rd631;
	st.global.u32 	[%rd632], %r1584;
	add.s64 	%rd633, %rd4, %rd631;
	st.global.u32 	[%rd633], %r1585;
	and.b64  	%rd634, %rd778, 4294967295;
	add.s64 	%rd635, %rd96, %rd634;
	ld.shared.v2.u32 	{%r1586, %r1587}, [%r1583+2048];
	shl.b64 	%rd636, %rd635, 2;
	add.s64 	%rd637, %rd3, %rd636;
	st.global.u32 	[%rd637+1024], %r1586;
	add.s64 	%rd638, %rd4, %rd636;
	st.global.u32 	[%rd638+1024], %r1587;
	ld.shared.v2.u32 	{%r1588, %r1589}, [%r1583+4096];
	st.global.u32 	[%rd637+2048], %r1588;
	st.global.u32 	[%rd638+2048], %r1589;
	ld.shared.v2.u32 	{%r1590, %r1591}, [%r1583+6144];
	st.global.u32 	[%rd637+3072], %r1590;
	st.global.u32 	[%rd638+3072], %r1591;
	add.s64 	%rd639, %rd778, 1024;
	and.b64  	%rd778, %rd639, 4294967295;
	setp.gt.u64 	%p357, %rd95, %rd778;
	@%p357 bra 	$L__BB4_127;
	bra.uni 	$L__BB4_334;
$L__BB4_128:
	setp.eq.s32 	%p335, %r1971, %r50;
	@%p335 bra 	$L__BB4_130;
	shl.b64 	%rd596, %rd772, 2;
	add.s64 	%rd597, %rd3, %rd596;
	st.global.u32 	[%rd597], %r1971;
	add.s64 	%rd598, %rd4, %rd596;
	st.global.u32 	[%rd598], %r1985;
$L__BB4_130:
	setp.eq.s32 	%p336, %r50, %r51;
	@%p336 bra 	$L__BB4_132;
	shl.b64 	%rd599, %rd87, 2;
	add.s64 	%rd600, %rd3, %rd599;
	st.global.u32 	[%rd600], %r50;
	add.s64 	%rd601, %rd4, %rd599;
	st.global.u32 	[%rd601], %r149;
$L__BB4_132:
	setp.eq.s32 	%p337, %r51, %r52;
	@%p337 bra 	$L__BB4_134;
	shl.b64 	%rd602, %rd88, 2;
	add.s64 	%rd603, %rd3, %rd602;
	st.global.u32 	[%rd603], %r51;
	add.s64 	%rd604, %rd4, %rd602;
	st.global.u32 	[%rd604], %r150;
$L__BB4_134:
	setp.eq.s32 	%p338, %r52, %r53;
	@%p338 bra 	$L__BB4_136;
	shl.b64 	%rd605, %rd89, 2;
	add.s64 	%rd606, %rd3, %rd605;
	st.global.u32 	[%rd606], %r52;
	add.s64 	%rd607, %rd4, %rd605;
	st.global.u32 	[%rd607], %r151;
$L__BB4_136:
	setp.eq.s32 	%p339, %r53, %r54;
	@%p339 bra 	$L__BB4_138;
	shl.b64 	%rd608, %rd90, 2;
	add.s64 	%rd609, %rd3, %rd608;
	st.global.u32 	[%rd609], %r53;
	add.s64 	%rd610, %rd4, %rd608;
	st.global.u32 	[%rd610], %r152;
$L__BB4_138:
	setp.eq.s32 	%p340, %r54, %r55;
	@%p340 bra 	$L__BB4_140;
	shl.b64 	%rd611, %rd91, 2;
	add.s64 	%rd612, %rd3, %rd611;
	st.global.u32 	[%rd612], %r54;
	add.s64 	%rd613, %rd4, %rd611;
	st.global.u32 	[%rd613], %r153;
$L__BB4_140:
	setp.eq.s32 	%p341, %r55, %r56;
	@%p341 bra 	$L__BB4_142;
	shl.b64 	%rd614, %rd92, 2;
	add.s64 	%rd615, %rd3, %rd614;
	st.global.u32 	[%rd615], %r55;
	add.s64 	%rd616, %rd4, %rd614;
	st.global.u32 	[%rd616], %r154;
$L__BB4_142:
	setp.eq.s32 	%p342, %r56, %r57;
	@%p342 bra 	$L__BB4_144;
	shl.b64 	%rd617, %rd93, 2;
	add.s64 	%rd618, %rd3, %rd617;
	st.global.u32 	[%rd618], %r56;
	add.s64 	%rd619, %rd4, %rd617;
	st.global.u32 	[%rd619], %r155;
$L__BB4_144:
	setp.eq.s32 	%p343, %r57, %r58;
	@%p343 bra 	$L__BB4_334;
	shl.b64 	%rd620, %rd94, 2;
	add.s64 	%rd621, %rd3, %rd620;
	st.global.u32 	[%rd621], %r57;
	add.s64 	%rd622, %rd4, %rd620;
	st.global.u32 	[%rd622], %r156;
	bra.uni 	$L__BB4_334;
$L__BB4_146:
	setp.lt.s64 	%p13, %rd6, 1;
	@%p13 bra 	$L__BB4_334;
	setp.ne.s32 	%p14, %r2, 0;
	@%p14 bra 	$L__BB4_222;
	cvt.u32.u64 	%r160, %rd222;
	shl.b64 	%rd394, %rd5, 2;
	add.s64 	%rd393, %rd2, %rd394;
	// begin inline asm
	ld.global.nc.u32 %r1996, [%rd393];
	// end inline asm
	mov.u32 	%r162, %tid.x;
	and.b32  	%r903, %r162, 31;
	and.b32  	%r904, %r162, 992;
	mul.lo.s32 	%r905, %r904, 9;
	or.b32  	%r163, %r905, %r903;
	setp.ge.s32 	%p160, %r163, %r160;
	shl.b32 	%r906, %r163, 2;
	cvt.u64.u32 	%rd395, %r906;
	add.s64 	%rd112, %rd393, %rd395;
	mov.u32 	%r1988, %r1996;
	@%p160 bra 	$L__BB4_150;
	// begin inline asm
	ld.global.nc.u32 %r1988, [%rd112];
	// end inline asm
$L__BB4_150:
	add.s32 	%r908, %r163, 32;
	setp.ge.s32 	%p161, %r908, %r160;
	mov.u32 	%r1989, %r1996;
	@%p161 bra 	$L__BB4_152;
	add.s64 	%rd397, %rd112, 128;
	// begin inline asm
	ld.global.nc.u32 %r1989, [%rd397];
	// end inline asm
$L__BB4_152:
	add.s32 	%r910, %r163, 64;
	setp.ge.s32 	%p162, %r910, %r160;
	mov.u32 	%r1990, %r1996;
	@%p162 bra 	$L__BB4_154;
	add.s64 	%rd398, %rd112, 256;
	// begin inline asm
	ld.global.nc.u32 %r1990, [%rd398];
	// end inline asm
$L__BB4_154:
	add.s32 	%r912, %r163, 96;
	setp.ge.s32 	%p163, %r912, %r160;
	mov.u32 	%r1991, %r1996;
	@%p163 bra 	$L__BB4_156;
	add.s64 	%rd399, %rd112, 384;
	// begin inline asm
	ld.global.nc.u32 %r1991, [%rd399];
	// end inline asm
$L__BB4_156:
	add.s32 	%r914, %r163, 128;
	setp.ge.s32 	%p164, %r914, %r160;
	mov.u32 	%r1992, %r1996;
	@%p164 bra 	$L__BB4_158;
	add.s64 	%rd400, %rd112, 512;
	// begin inline asm
	ld.global.nc.u32 %r1992, [%rd400];
	// end inline asm
$L__BB4_158:
	add.s32 	%r916, %r163, 160;
	setp.ge.s32 	%p165, %r916, %r160;
	mov.u32 	%r1993, %r1996;
	@%p165 bra 	$L__BB4_160;
	add.s64 	%rd401, %rd112, 640;
	// begin inline asm
	ld.global.nc.u32 %r1993, [%rd401];
	// end inline asm
$L__BB4_160:
	add.s32 	%r918, %r163, 192;
	setp.ge.s32 	%p166, %r918, %r160;
	mov.u32 	%r1994, %r1996;
	@%p166 bra 	$L__BB4_162;
	add.s64 	%rd402, %rd112, 768;
	// begin inline asm
	ld.global.nc.u32 %r1994, [%rd402];
	// end inline asm
$L__BB4_162:
	add.s32 	%r920, %r163, 224;
	setp.ge.s32 	%p167, %r920, %r160;
	mov.u32 	%r1995, %r1996;
	@%p167 bra 	$L__BB4_164;
	add.s64 	%rd403, %rd112, 896;
	// begin inline asm
	ld.global.nc.u32 %r1995, [%rd403];
	// end inline asm
$L__BB4_164:
	add.s32 	%r922, %r163, 256;
	setp.ge.s32 	%p168, %r922, %r160;
	@%p168 bra 	$L__BB4_166;
	add.s64 	%rd404, %rd112, 1024;
	// begin inline asm
	ld.global.nc.u32 %r1996, [%rd404];
	// end inline asm
$L__BB4_166:
	// begin inline asm
	mov.u32 %r924, %laneid;
	// end inline asm
	shr.u32 	%r183, %r162, 5;
	mad.lo.s32 	%r926, %r183, 288, %r924;
	shl.b32 	%r927, %r926, 2;
	mov.u32 	%r928, _ZN6thrust24THRUST_300001_SM_1000_NS8cuda_cub4core6detail5shmemE;
	add.s32 	%r929, %r928, %r927;
	st.shared.u32 	[%r929], %r1988;
	st.shared.u32 	[%r929+128], %r1989;
	st.shared.u32 	[%r929+256], %r1990;
	st.shared.u32 	[%r929+384], %r1991;
	st.shared.u32 	[%r929+512], %r1992;
	st.shared.u32 	[%r929+640], %r1993;
	st.shared.u32 	[%r929+768], %r1994;
	st.shared.u32 	[%r929+896], %r1995;
	st.shared.u32 	[%r929+1024], %r1996;
	bar.warp.sync 	-1;
	shl.b32 	%r930, %r924, 5;
	add.s32 	%r931, %r929, %r930;
	ld.shared.u32 	%r184, [%r931];
	ld.shared.u32 	%r185, [%r931+4];
	ld.shared.u32 	%r186, [%r931+8];
	ld.shared.u32 	%r187, [%r931+12];
	ld.shared.u32 	%r188, [%r931+16];
	ld.shared.u32 	%r189, [%r931+20];
	ld.shared.u32 	%r190, [%r931+24];
	ld.shared.u32 	%r191, [%r931+28];
	ld.shared.u32 	%r192, [%r931+32];
	bar.sync 	0;
	st.shared.u32 	[%r929], %r1;
	st.shared.u32 	[%r929+128], %r1;
	st.shared.u32 	[%r929+256], %r1;
	st.shared.u32 	[%r929+384], %r1;
	st.shared.u32 	[%r929+512], %r1;
	st.shared.u32 	[%r929+640], %r1;
	st.shared.u32 	[%r929+768], %r1;
	st.shared.u32 	[%r929+896], %r1;
	st.shared.u32 	[%r929+1024], %r1;
	bar.warp.sync 	-1;
	ld.shared.u32 	%r1999, [%r931];
	ld.shared.u32 	%r194, [%r931+4];
	ld.shared.u32 	%r195, [%r931+8];
	ld.shared.u32 	%r196, [%r931+12];
	ld.shared.u32 	%r197, [%r931+16];
	ld.shared.u32 	%r198, [%r931+20];
	ld.shared.u32 	%r199, [%r931+24];
	ld.shared.u32 	%r200, [%r931+28];
	ld.shared.u32 	%r201, [%r931+32];
	bar.sync 	0;
	shl.b32 	%r932, %r162, 2;
	add.s32 	%r933, %r928, %r932;
	add.s32 	%r202, %r933, 1240;
	st.shared.u32 	[%r933+1240], %r192;
	bar.sync 	0;
	setp.eq.s32 	%p169, %r162, 0;
	mov.b64 	%rd779, 1;
	@%p169 bra 	$L__BB4_168;
	ld.shared.u32 	%r1997, [%r202+-4];
	setp.ne.s32 	%p170, %r1997, %r184;
	selp.u64 	%rd779, 1, 0, %p170;
$L__BB4_168:
	setp.eq.s32 	%p171, %r162, 0;
	setp.ne.s32 	%p172, %r184, %r185;
	setp.ne.s32 	%p173, %r185, %r186;
	setp.ne.s32 	%p174, %r186, %r187;
	setp.ne.s32 	%p175, %r187, %r188;
	setp.ne.s32 	%p176, %r188, %r189;
	setp.ne.s32 	%p177, %r189, %r190;
	setp.ne.s32 	%p178, %r190, %r191;
	setp.ne.s32 	%p179, %r191, %r192;
	mul.lo.s32 	%r1054, %r162, 9;
	cvt.u64.u32 	%rd406, %r1054;
	setp.eq.s64 	%p180, %rd6, %rd406;
	selp.u64 	%rd407, 1, 0, %p180;
	selp.b64 	%rd408, %rd407, %rd779, %p180;
	selp.b64 	%rd115, %rd407, %rd408, %p171;
	add.s32 	%r1055, %r1054, 1;
	cvt.u64.u32 	%rd409, %r1055;
	setp.eq.s64 	%p181, %rd6, %rd409;
	or.pred  	%p1, %p181, %p172;
	selp.u64 	%rd116, 1, 0, %p1;
	add.s32 	%r1056, %r1054, 2;
	cvt.u64.u32 	%rd410, %r1056;
	setp.eq.s64 	%p182, %rd6, %rd410;
	or.pred  	%p2, %p182, %p173;
	selp.u64 	%rd117, 1, 0, %p2;
	add.s32 	%r1057, %r1054, 3;
	cvt.u64.u32 	%rd411, %r1057;
	setp.eq.s64 	%p183, %rd6, %rd411;
	or.pred  	%p3, %p183, %p174;
	selp.u64 	%rd118, 1, 0, %p3;
	add.s32 	%r1058, %r1054, 4;
	cvt.u64.u32 	%rd412, %r1058;
	setp.eq.s64 	%p184, %rd6, %rd412;
	or.pred  	%p4, %p184, %p175;
	selp.u64 	%rd119, 1, 0, %p4;
	add.s32 	%r1059, %r1054, 5;
	cvt.u64.u32 	%rd413, %r1059;
	setp.eq.s64 	%p185, %rd6, %rd413;
	or.pred  	%p186, %p185, %p176;
	selp.u64 	%rd120, 1, 0, %p186;
	add.s32 	%r1060, %r1054, 6;
	cvt.u64.u32 	%rd414, %r1060;
	setp.eq.s64 	%p187, %rd6, %rd414;
	or.pred  	%p188, %p187, %p177;
	selp.u64 	%rd121, 1, 0, %p188;
	add.s32 	%r1061, %r1054, 7;
	cvt.u64.u32 	%rd415, %r1061;
	setp.eq.s64 	%p189, %rd6, %rd415;
	or.pred  	%p5, %p189, %p178;
	selp.u64 	%rd122, 1, 0, %p5;
	add.s32 	%r1062, %r1054, 8;
	cvt.u64.u32 	%rd416, %r1062;
	setp.eq.s64 	%p190, %rd6, %rd416;
	or.pred  	%p191, %p190, %p179;
	selp.u64 	%rd417, 1, 0, %p191;
	add.s64 	%rd418, %rd115, %rd116;
	selp.b32 	%r1063, 0, %r1999, %p1;
	add.s32 	%r1064, %r194, %r1063;
	add.s64 	%rd419, %rd418, %rd117;
	selp.b32 	%r1065, 0, %r1064, %p2;
	add.s32 	%r1066, %r195, %r1065;
	add.s64 	%rd420, %rd419, %rd118;
	selp.b32 	%r1067, 0, %r1066, %p3;
	add.s32 	%r1068, %r196, %r1067;
	add.s64 	%rd421, %rd420, %rd119;
	selp.b32 	%r1069, 0, %r1068, %p4;
	add.s32 	%r1070, %r197, %r1069;
	add.s64 	%rd422, %rd421, %rd120;
	selp.b32 	%r1071, 0, %r1070, %p186;
	add.s32 	%r1072, %r198, %r1071;
	add.s64 	%rd423, %rd422, %rd121;
	selp.b32 	%r1073, 0, %r1072, %p188;
	add.s32 	%r1074, %r199, %r1073;
	add.s64 	%rd424, %rd423, %rd122;
	selp.b32 	%r1075, 0, %r1074, %p5;
	add.s32 	%r1076, %r200, %r1075;
	add.s64 	%rd425, %rd424, %rd417;
	mov.b64 	{%r935, %r940}, %rd425;
	selp.b32 	%r1077, 0, %r1076, %p191;
	add.s32 	%r945, %r201, %r1077;
	mov.b32 	%r1051, 1;
	mov.b32 	%r1052, 0;
	mov.b32 	%r1053, -1;
	// begin inline asm
	shfl.sync.up.b32 %r934, %r935, %r1051, %r1052, %r1053;
	// end inline asm
	// begin inline asm
	shfl.sync.up.b32 %r939, %r940, %r1051, %r1052, %r1053;
	// end inline asm
	mov.b64 	%rd426, {%r934, %r939};
	// begin inline asm
	shfl.sync.up.b32 %r944, %r945, %r1051, %r1052, %r1053;
	// end inline asm
	// begin inline asm
	shfl.sync.up.b32 %r949, %r950, %r1051, %r1052, %r1053;
	// end inline asm
	setp.eq.s64 	%p192, %rd425, 0;
	selp.b32 	%r1078, %r944, 0, %p192;
	setp.lt.s32 	%p193, %r924, 1;
	selp.b64 	%rd427, 0, %rd426, %p193;
	add.s64 	%rd428, %rd427, %rd425;
	mov.b64 	{%r955, %r960}, %rd428;
	selp.b32 	%r1079, 0, %r1078, %p193;
	add.s32 	%r965, %r1079, %r945;
	mov.b32 	%r971, 2;
	// begin inline asm
	shfl.sync.up.b32 %r954, %r955, %r971, %r1052, %r1053;
	// end inline asm
	// begin inline asm
	shfl.sync.up.b32 %r959, %r960, %r971, %r1052, %r1053;
	// end inline asm
	mov.b64 	%rd429, {%r954, %r959};
	// begin inline asm
	shfl.sync.up.b32 %r964, %r965, %r971, %r1052, %r1053;
	// end inline asm
	// begin inline asm
	shfl.sync.up.b32 %r969, %r970, %r971, %r1052, %r1053;
	// end inline asm
	setp.eq.s64 	%p194, %rd428, 0;
	selp.b32 	%r1080, %r964, 0, %p194;
	setp.lt.s32 	%p195, %r924, 2;
	selp.b64 	%rd430, 0, %rd429, %p195;
	add.s64 	%rd431, %rd430, %rd428;
	mov.b64 	{%r975, %r980}, %rd431;
	selp.b32 	%r1081, 0, %r1080, %p195;
	add.s32 	%r985, %r1081, %r965;
	mov.b32 	%r991, 4;
	// begin inline asm
	shfl.sync.up.b32 %r974, %r975, %r991, %r1052, %r1053;
	// end inline asm
	// begin inline asm
	shfl.sync.up.b32 %r979, %r980, %r991, %r1052, %r1053;
	// end inline asm
	mov.b64 	%rd432, {%r974, %r979};
	// begin inline asm
	shfl.sync.up.b32 %r984, %r985, %r991, %r1052, %r1053;
	// end inline asm
	// begin inline asm
	shfl.sync.up.b32 %r989, %r990, %r991, %r1052, %r1053;
	// end inline asm
	setp.eq.s64 	%p196, %rd431, 0;
	selp.b32 	%r1082, %r984, 0, %p196;
	setp.lt.s32 	%p197, %r924, 4;
	selp.b64 	%rd433, 0, %rd432, %p197;
	add.s64 	%rd434, %rd433, %rd431;
	mov.b64 	{%r995, %r1000}, %rd434;
	selp.b32 	%r1083, 0, %r1082, %p197;
	add.s32 	%r1005, %r1083, %r985;
	mov.b32 	%r1011, 8;
	// begin inline asm
	shfl.sync.up.b32 %r994, %r995, %r1011, %r1052, %r1053;
	// end inline asm
	// begin inline asm
	shfl.sync.up.b32 %r999, %r1000, %r1011, %r1052, %r1053;
	// end inline asm
	mov.b64 	%rd435, {%r994, %r999};
	// begin inline asm
	shfl.sync.up.b32 %r1004, %r1005, %r1011, %r1052, %r1053;
	// end inline asm
	// begin inline asm
	shfl.sync.up.b32 %r1009, %r1010, %r1011, %r1052, %r1053;
	// end inline asm
	setp.eq.s64 	%p198, %rd434, 0;
	selp.b32 	%r1084, %r1004, 0, %p198;
	setp.lt.s32 	%p199, %r924, 8;
	selp.b64 	%rd436, 0, %rd435, %p199;
	add.s64 	%rd437, %rd436, %rd434;
	mov.b64 	{%r1015, %r1020}, %rd437;
	selp.b32 	%r1085, 0, %r1084, %p199;
	add.s32 	%r1025, %r1085, %r1005;
	mov.b32 	%r1031, 16;
	// begin inline asm
	shfl.sync.up.b32 %r1014, %r1015, %r1031, %r1052, %r1053;
	// end inline asm
	// begin inline asm
	shfl.sync.up.b32 %r1019, %r1020, %r1031, %r1052, %r1053;
	// end inline asm
	mov.b64 	%rd438, {%r1014, %r1019};
	// begin inline asm
	shfl.sync.up.b32 %r1024, %r1025, %r1031, %r1052, %r1053;
	// end inline asm
	// begin inline asm
	shfl.sync.up.b32 %r1029, %r1030, %r1031, %r1052, %r1053;
	// end inline asm
	setp.eq.s64 	%p200, %rd437, 0;
	selp.b32 	%r1086, %r1024, 0, %p200;
	setp.lt.s32 	%p201, %r924, 16;
	selp.b64 	%rd439, 0, %rd438, %p201;
	add.s64 	%rd123, %rd439, %rd437;
	mov.b64 	{%r1035, %r1040}, %rd123;
	selp.b32 	%r1087, 0, %r1086, %p201;
	add.s32 	%r1045, %r1087, %r1025;
	// begin inline asm
	shfl.sync.up.b32 %r1034, %r1035, %r1051, %r1052, %r1053;
	// end inline asm
	// begin inline asm
	shfl.sync.up.b32 %r1039, %r1040, %r1051, %r1052, %r1053;
	// end inline asm
	mov.b64 	%rd780, {%r1034, %r1039};
	// begin inline asm
	shfl.sync.up.b32 %r1998, %r1045, %r1051, %r1052, %r1053;
	// end inline asm
	// begin inline asm
	shfl.sync.up.b32 %r1049, %r1050, %r1051, %r1052, %r1053;
	// end inline asm
	setp.ne.s32 	%p202, %r924, 31;
	@%p202 bra 	$L__BB4_170;
	shl.b32 	%r1088, %r183, 4;
	mov.u32 	%r1089, _ZN6thrust24THRUST_300001_SM_1000_NS8cuda_cub4core6detail5shmemE;
	add.s32 	%r1090, %r1089, %r1088;
	st.shared.u64 	[%r1090], %rd123;
	st.shared.u32 	[%r1090+8], %r1045;
$L__BB4_170:
	bar.sync 	0;
	ld.shared.u64 	%rd440, [_ZN6thrust24THRUST_300001_SM_1000_NS8cuda_cub4core6detail5shmemE];
	ld.shared.u32 	%r1091, [_ZN6thrust24THRUST_300001_SM_1000_NS8cuda_cub4core6detail5shmemE+8];
	ld.shared.u64 	%rd441, [_ZN6thrust24THRUST_300001_SM_1000_NS8cuda_cub4core6detail5shmemE+16];
	ld.shared.u32 	%r1092, [_ZN6thrust24THRUST_300001_SM_1000_NS8cuda_cub4core6detail5shmemE+24];
	add.s64 	%rd442, %rd441, %rd440;
	setp.eq.s64 	%p203, %rd441, 0;
	selp.b32 	%r1093, %r1091, 0, %p203;
	add.s32 	%r1094, %r1093, %r1092;
	setp.eq.s32 	%p204, %r183, 2;
	selp.b64 	%rd443, %rd442, %rd440, %p204;
	selp.b32 	%r1095, %r1094, %r1091, %p204;
	ld.shared.u64 	%rd444, [_ZN6thrust24THRUST_300001_SM_1000_NS8cuda_cub4core6detail5shmemE+32];
	ld.shared.u32 	%r1096, [_ZN6thrust24THRUST_300001_SM_1000_NS8cuda_cub4core6detail5shmemE+40];
	add.s64 	%rd445, %rd444, %rd442;
	setp.eq.s64 	%p205, %rd444, 0;
	selp.b32 	%r1097, %r1094, 0, %p205;
	add.s32 	%r1098, %r1097, %r1096;
	setp.eq.s32 	%p206, %r183, 3;
	selp.b64 	%rd446, %rd445, %rd443, %p206;
	selp.b32 	%r1099, %r1098, %r1095, %p206;
	ld.shared.u64 	%rd447, [_ZN6thrust24THRUST_300001_SM_1000_NS8cuda_cub4core6detail5shmemE+48];
	ld.shared.u32 	%r1100, [_ZN6thrust24THRUST_300001_SM_1000_NS8cuda_cub4core6detail5shmemE+56];
	add.s64 	%rd448, %rd447, %rd445;
	setp.eq.s64 	%p207, %rd447, 0;
	selp.b32 	%r1101, %r1098, 0, %p207;
	add.s32 	%r1102, %r1101, %r1100;
	setp.eq.s32 	%p208, %r183, 4;
	selp.b64 	%rd449, %rd448, %rd446, %p208;
	selp.b32 	%r1103, %r1102, %r1099, %p208;
	ld.shared.u64 	%rd450, [_ZN6thrust24THRUST_300001_SM_1000_NS8cuda_cub4core6detail5shmemE+64];
	ld.shared.u32 	%r1104, [_ZN6thrust24THRUST_300001_SM_1000_NS8cuda_cub4core6detail5shmemE+72];
	add.s64 	%rd451, %rd450, %rd448;
	setp.eq.s64 	%p209, %rd450, 0;
	selp.b32 	%r1105, %r1102, 0, %p209;
	add.s32 	%r1106, %r1105, %r1104;
	setp.eq.s32 	%p210, %r183, 5;
	selp.b64 	%rd452, %rd451, %rd449, %p210;
	selp.b32 	%r1107, %r1106, %r1103, %p210;
	ld.shared.u64 	%rd453, [_ZN6thrust24THRUST_300001_SM_1000_NS8cuda_cub4core6detail5shmemE+80];
	ld.shared.u32 	%r1108, [_ZN6thrust24THRUST_300001_SM_1000_NS8cuda_cub4core6detail5shmemE+88];
	add.s64 	%rd454, %rd453, %rd451;
	setp.eq.s64 	%p211, %rd453, 0;
	selp.b32 	%r1109, %r1106, 0, %p211;
	add.s32 	%r1110, %r1109, %r1108;
	setp.eq.s32 	%p212, %r183, 6;
	selp.b64 	%rd455, %rd454, %rd452, %p212;
	selp.b32 	%r1111, %r1110, %r1107, %p212;
	ld.shared.u64 	%rd456, [_ZN6thrust24THRUST_300001_SM_1000_NS8cuda_cub4core6detail5shmemE+96];
	ld.shared.u32 	%r1112, [_ZN6thrust24THRUST_300001_SM_1000_NS8cuda_cub4core6detail5shmemE+104];
	add.s64 	%rd457, %rd456, %rd454;
	setp.eq.s64 	%p213, %rd456, 0;
	selp.b32 	%r1113, %r1110, 0, %p213;
	add.s32 	%r1114, %r1113, %r1112;
	setp.eq.s32 	%p214, %r183, 7;
	selp.b64 	%rd125, %rd457, %rd455, %p214;
	selp.b32 	%r207, %r1114, %r1111, %p214;
	ld.shared.u64 	%rd458, [_ZN6thrust24THRUST_300001_SM_1000_NS8cuda_cub4core6detail5shmemE+112];
	ld.shared.u32 	%r1115, [_ZN6thrust24THRUST_300001_SM_1000_NS8cuda_cub4core6detail5shmemE+120];
	add.s64 	%rd788, %rd458, %rd457;
	setp.eq.s64 	%p215, %rd458, 0;
	selp.b32 	%r1116, %r1114, 0, %p215;
	add.s32 	%r208, %r1116, %r1115;
	setp.lt.u32 	%p216, %r162, 32;
	@%p216 bra 	$L__BB4_172;
	setp.eq.s64 	%p217, %rd780, 0;
	selp.b32 	%r1117, %r207, 0, %p217;
	add.s32 	%r1118, %r1117, %r1998;
	setp.eq.s32 	%p218, %r924, 0;
	selp.b64 	%rd459, 0, %rd780, %p218;
	add.s64 	%rd780, %rd125, %rd459;
	selp.b32 	%r1998, %r207, %r1118, %p218;
$L__BB4_172:
	mov.b64 	%rd781, 0;
	mov.u64 	%rd782, %rd115;
	@%p171 bra 	$L__BB4_174;
	add.s64 	%rd782, %rd115, %rd780;
	setp.eq.s64 	%p220, %rd115, 0;
	selp.b32 	%r1119, %r1998, 0, %p220;
	add.s32 	%r1999, %r1119, %r1999;
	mov.u64 	%rd781, %rd780;
$L__BB4_174:
	add.s64 	%rd132, %rd782, %rd116;
	selp.b32 	%r1120, 0, %r1999, %p1;
	add.s32 	%r213, %r194, %r1120;
	add.s64 	%rd133, %rd132, %rd117;
	selp.b32 	%r1121, 0, %r213, %p2;
	add.s32 	%r214, %r195, %r1121;
	add.s64 	%rd134, %rd133, %rd118;
	selp.b32 	%r1122, 0, %r214, %p3;
	add.s32 	%r215, %r196, %r1122;
	add.s64 	%rd135, %rd134, %rd119;
	selp.b32 	%r1123, 0, %r215, %p4;
	add.s32 	%r216, %r197, %r1123;
	add.s64 	%rd136, %rd135, %rd120;
	mul.lo.s32 	%r1124, %r162, 9;
	add.s32 	%r1125, %r1124, 5;
	cvt.u64.u32 	%rd461, %r1125;
	setp.eq.s64 	%p221, %rd6, %rd461;
	setp.ne.s32 	%p222, %r188, %r189;
	selp.b32 	%r1126, 0, %r216, %p222;
	selp.b32 	%r1127, 0, %r1126, %p221;
	add.s32 	%r217, %r198, %r1127;
	add.s64 	%rd137, %rd136, %rd121;
	add.s32 	%r1128, %r1124, 6;
	cvt.u64.u32 	%rd462, %r1128;
	setp.eq.s64 	%p223, %rd6, %rd462;
	setp.ne.s32 	%p224, %r189, %r190;
	selp.b32 	%r1129, 0, %r217, %p224;
	selp.b32 	%r1130, 0, %r1129, %p223;
	add.s32 	%r218, %r199, %r1130;
	add.s64 	%rd138, %rd137, %rd122;
	selp.b32 	%r1131, 0, %r218, %p5;
	add.s32 	%r219, %r200, %r1131;
	setp.lt.s64 	%p225, %rd788, 257;
	@%p225 bra 	$L__BB4_200;
	bar.sync 	0;
	setp.eq.s64 	%p241, %rd115, 0;
	@%p241 bra 	$L__BB4_177;
	cvt.u32.u64 	%r1135, %rd781;
	shl.b32 	%r1136, %r1135, 3;
	mov.u32 	%r1137, _ZN6thrust24THRUST_300001_SM_1000_NS8cuda_cub4core6detail5shmemE;
	add.s32 	%r1138, %r1137, %r1136;
	st.shared.v2.u32 	[%r1138], {%r1997, %r1998};
$L__BB4_177:
	not.pred 	%p242, %p1;
	@%p242 bra 	$L__BB4_179;
	cvt.u32.u64 	%r1139, %rd782;
	shl.b32 	%r1140, %r1139, 3;
	mov.u32 	%r1141, _ZN6thrust24THRUST_300001_SM_1000_NS8cuda_cub4core6detail5shmemE;
	add.s32 	%r1142, %r1141, %r1140;
	st.shared.v2.u32 	[%r1142], {%r184, %r1999};
$L__BB4_179:
	not.pred 	%p243, %p2;
	@%p243 bra 	$L__BB4_181;
	cvt.u32.u64 	%r1143, %rd132;
	shl.b32 	%r1144, %r1143, 3;
	mov.u32 	%r1145, _ZN6thrust24THRUST_300001_SM_1000_NS8cuda_cub4core6detail5shmemE;
	add.s32 	%r1146, %r1145, %r1144;
	st.shared.v2.u32 	[%r1146], {%r185, %r213};
$L__BB4_181:
	not.pred 	%p244, %p3;
	@%p244 bra 	$L__BB4_183;
	cvt.u32.u64 	%r1147, %rd133;
	shl.b32 	%r1148, %r1147, 3;
	mov.u32 	%r1149, _ZN6thrust24THRUST_300001_SM_1000_NS8cuda_cub4core6detail5shmemE;
	add.s32 	%r1150, %r1149, %r1148;
	st.shared.v2.u32 	[%r1150], {%r186, %r214};
$L__BB4_183:
	not.pred 	%p245, %p4;
	@%p245 bra 	$L__BB4_185;
	cvt.u32.u64 	%r1151, %rd134;
	shl.b32 	%r1152, %r1151, 3;
	mov.u32 	%r1153, _ZN6thrust24THRUST_300001_SM_1000_NS8cuda_cub4core6detail5shmemE;
	add.s32 	%r1154, %r1153, %r1152;
	st.shared.v2.u32 	[%r1154], {%r187, %r215};
$L__BB4_185:
	mad.lo.s32 	%r1155, %r162, 9, 5;
	cvt.u64.u32 	%rd493, %r1155;
	setp.ne.s64 	%p246, %rd6, %rd493;
	setp.eq.s32 	%p247, %r188, %r189;
	and.pred  	%p248, %p246, %p247;
	@%p248 bra 	$L__BB4_187;
	cvt.u32.u64 	%r1156, %rd135;
	shl.b32 	%r1157, %r1156, 3;
	mov.u32 	%r1158, _ZN6thrust24THRUST_300001_SM_1000_NS8cuda_cub4core6detail5shmemE;
	add.s32 	%r1159, %r1158, %r1157;
	st.shared.v2.u32 	[%r1159], {%r188, %r216};
$L__BB4_187:
	mad.lo.s32 	%r1160, %r162, 9, 6;
	cvt.u64.u32 	%rd494, %r1160;
	setp.ne.s64 	%p249, %rd6, %rd494;
	setp.eq.s32 	%p250, %r189, %r190;
	and.pred  	%p251, %p249, %p250;
	@%p251 bra 	$L__BB4_189;
	cvt.u32.u64 	%r1161, %rd136;
	shl.b32 	%r1162, %r1161, 3;
	mov.u32 	%r1163, _ZN6thrust24THRUST_300001_SM_1000_NS8cuda_cub4core6detail5shmemE;
	add.s32 	%r1164, %r1163, %r1162;
	st.shared.v2.u32 	[%r1164], {%r189, %r217};
$L__BB4_189:
	not.pred 	%p252, %p5;
	@%p252 bra 	$L__BB4_191;
	cvt.u32.u64 	%r1165, %rd137;
	shl.b32 	%r1166, %r1165, 3;
	mov.u32 	%r1167, _ZN6thrust24THRUST_300001_SM_1000_NS8cuda_cub4core6detail5shmemE;
	add.s32 	%r1168, %r1167, %r1166;
	st.shared.v2.u32 	[%r1168], {%r190, %r218};
$L__BB4_191:
	mad.lo.s32 	%r1169, %r162, 9, 8;
	cvt.u64.u32 	%rd495, %r1169;
	setp.ne.s64 	%p253, %rd6, %rd495;
	setp.eq.s32 	%p254, %r191, %r192;
	and.pred  	%p255, %p253, %p254;
	@%p255 bra 	$L__BB4_193;
	cvt.u32.u64 	%r1170, %rd138;
	shl.b32 	%r1171, %r1170, 3;
	mov.u32 	%r1172, _ZN6thrust24THRUST_300001_SM_1000_NS8cuda_cub4core6detail5shmemE;
	add.s32 	%r1173, %r1172, %r1171;
	st.shared.v2.u32 	[%r1173], {%r191, %r219};
$L__BB4_193:
	bar.sync 	0;
	cvt.u64.u32 	%rd787, %r162;
	setp.le.u64 	%p256, %rd788, %rd787;
	@%p256 bra 	$L__BB4_218;
	not.b64 	%rd496, %rd787;
	add.s64 	%rd140, %rd788, %rd496;
	shr.u64 	%rd497, %rd140, 8;
	add.s64 	%rd498, %rd497, 1;
	and.b64  	%rd783, %rd498, 3;
	and.b64  	%rd499, %rd140, 768;
	setp.eq.s64 	%p257, %rd499, 768;
	@%p257 bra 	$L__BB4_197;
	shl.b64 	%rd500, %rd787, 2;
	add.s64 	%rd785, %rd4, %rd500;
	add.s64 	%rd784, %rd3, %rd500;
	shl.b32 	%r1174, %r162, 3;
	mov.u32 	%r1175, _ZN6thrust24THRUST_300001_SM_1000_NS8cuda_cub4core6detail5shmemE;
	add.s32 	%r2000, %r1175, %r1174;
	shl.b64 	%rd501, %rd783, 8;
	add.s64 	%rd787, %rd501, %rd787;
$L__BB4_196:
	.pragma "nounroll";
	ld.shared.v2.u32 	{%r1176, %r1177}, [%r2000];
	st.global.u32 	[%rd784], %r1176;
	st.global.u32 	[%rd785], %r1177;
	add.s64 	%rd785, %rd785, 1024;
	add.s64 	%rd784, %rd784, 1024;
	add.s32 	%r2000, %r2000, 2048;
	add.s64 	%rd783, %rd783, -1;
	setp.ne.s64 	%p258, %rd783, 0;
	@%p258 bra 	$L__BB4_196;
$L__BB4_197:
	setp.lt.u64 	%p259, %rd140, 768;
	@%p259 bra 	$L__BB4_218;
	mov.u32 	%r1180, _ZN6thrust24THRUST_300001_SM_1000_NS8cuda_cub4core6detail5shmemE;
$L__BB4_199:
	cvt.u32.u64 	%r1178, %rd787;
	shl.b32 	%r1179, %r1178, 3;
	add.s32 	%r1181, %r1180, %r1179;
	ld.shared.v2.u32 	{%r1182, %r1183}, [%r1181];
	shl.b64 	%rd502, %rd787, 2;
	add.s64 	%rd503, %rd3, %rd502;
	st.global.u32 	[%rd503], %r1182;
	add.s64 	%rd504, %rd4, %rd502;
	st.global.u32 	[%rd504], %r1183;
	ld.shared.v2.u32 	{%r1184, %r1185}, [%r1181+2048];
	and.b64  	%rd505, %rd502, 17179869180;
	add.s64 	%rd506, %rd3, %rd505;
	st.global.u32 	[%rd506+1024], %r1184;
	add.s64 	%rd507, %rd4, %rd505;
	st.global.u32 	[%rd507+1024], %r1185;
	ld.shared.v2.u32 	{%r1186, %r1187}, [%r1181+4096];
	st.global.u32 	[%rd506+2048], %r1186;
	st.global.u32 	[%rd507+2048], %r1187;
	ld.shared.v2.u32 	{%r1188, %r1189}, [%r1181+6144];
	st.global.u32 	[%rd506+3072], %r1188;
	st.global.u32 	[%rd507+3072], %r1189;
	add.s64 	%rd508, %rd787, 1024;
	and.b64  	%rd787, %rd508, 4294967295;
	setp.gt.u64 	%p260, %rd788, %rd787;
	@%p260 bra 	$L__BB4_199;
	bra.uni 	$L__BB4_218;
$L__BB4_200:
	setp.eq.s64 	%p226, %rd115, 0;
	@%p226 bra 	$L__BB4_202;
	shl.b64 	%rd463, %rd781, 2;
	add.s64 	%rd464, %rd3, %rd463;
	st.global.u32 	[%rd464], %r1997;
	add.s64 	%rd465, %rd4, %rd463;
	st.global.u32 	[%rd465], %r1998;
$L__BB4_202:
	not.pred 	%p227, %p1;
	@%p227 bra 	$L__BB4_204;
	shl.b64 	%rd466, %rd782, 2;
	add.s64 	%rd467, %rd3, %rd466;
	st.global.u32 	[%rd467], %r184;
	add.s64 	%rd468, %rd4, %rd466;
	st.global.u32 	[%rd468], %r1999;
$L__BB4_204:
	not.pred 	%p228, %p2;
	@%p228 bra 	$L__BB4_206;
	shl.b64 	%rd469, %rd132, 2;
	add.s64 	%rd470, %rd3, %rd469;
	st.global.u32 	[%rd470], %r185;
	add.s64 	%rd471, %rd4, %rd469;
	st.global.u32 	[%rd471], %r213;
$L__BB4_206:
	not.pred 	%p229, %p3;
	@%p229 bra 	$L__BB4_208;
	shl.b64 	%rd472, %rd133, 2;
	add.s64 	%rd473, %rd3, %rd472;
	st.global.u32 	[%rd473], %r186;
	add.s64 	%rd474, %rd4, %rd472;
	st.global.u32 	[%rd474], %r214;
$L__BB4_208:
	not.pred 	%p230, %p4;
	@%p230 bra 	$L__BB4_210;
	shl.b64 	%rd475, %rd134, 2;
	add.s64 	%rd476, %rd3, %rd475;
	st.global.u32 	[%rd476], %r187;
	add.s64 	%rd477, %rd4, %rd475;
	st.global.u32 	[%rd477], %r215;
$L__BB4_210:
	mad.lo.s32 	%r1132, %r162, 9, 5;
	cvt.u64.u32 	%rd478, %r1132;
	setp.ne.s64 	%p231, %rd6, %rd478;
	setp.eq.s32 	%p232, %r188, %r189;
	and.pred  	%p233, %p231, %p232;
	@%p233 bra 	$L__BB4_212;
	shl.b64 	%rd479, %rd135, 2;
	add.s64 	%rd480, %rd3, %rd479;
	st.global.u32 	[%rd480], %r188;
	add.s64 	%rd481, %rd4, %rd479;
	st.global.u32 	[%rd481], %r216;
$L__BB4_212:
	mad.lo.s32 	%r1133, %r162, 9, 6;
	cvt.u64.u32 	%rd482, %r1133;
	setp.ne.s64 	%p234, %rd6, %rd482;
	setp.eq.s32 	%p235, %r189, %r190;
	and.pred  	%p236, %p234, %p235;
	@%p236 bra 	$L__BB4_214;
	shl.b64 	%rd483, %rd136, 2;
	add.s64 	%rd484, %rd3, %rd483;
	st.global.u32 	[%rd484], %r189;
	add.s64 	%rd485, %rd4, %rd483;
	st.global.u32 	[%rd485], %r217;
$L__BB4_214:
	not.pred 	%p237, %p5;
	@%p237 bra 	$L__BB4_216;
	shl.b64 	%rd486, %rd137, 2;
	add.s64 	%rd487, %rd3, %rd486;
	st.global.u32 	[%rd487], %r190;
	add.s64 	%rd488, %rd4, %rd486;
	st.global.u32 	[%rd488], %r218;
$L__BB4_216:
	mad.lo.s32 	%r1134, %r162, 9, 8;
	cvt.u64.u32 	%rd489, %r1134;
	setp.ne.s64 	%p238, %rd6, %rd489;
	setp.eq.s32 	%p239, %r191, %r192;
	and.pred  	%p240, %p238, %p239;
	@%p240 bra 	$L__BB4_218;
	shl.b64 	%rd490, %rd138, 2;
	add.s64 	%rd491, %rd3, %rd490;
	st.global.u32 	[%rd491], %r191;
	add.s64 	%rd492, %rd4, %rd490;
	st.global.u32 	[%rd492], %r219;
$L__BB4_218:
	setp.ne.s32 	%p261, %r162, 255;
	@%p261 bra 	$L__BB4_334;
	setp.ne.s64 	%p262, %rd6, 2304;
	@%p262 bra 	$L__BB4_221;
	shl.b64 	%rd509, %rd788, 2;
	add.s64 	%rd510, %rd3, %rd509;
	st.global.u32 	[%rd510], %r192;
	add.s64 	%rd511, %rd4, %rd509;
	st.global.u32 	[%rd511], %r208;
	add.s64 	%rd788, %rd788, 1;
$L__BB4_221:
	ld.param.u64 	%rd751, [_ZN6thrust24THRUST_300001_SM_1000_NS8cuda_cub4core6detail13_kernel_agentINS1_15__reduce_by_key16ReduceByKeyAgentINS0_6detail15normal_iteratorINS0_10device_ptrIjEEEENS0_17constant_iteratorIiNS0_11use_defaultESD_EESB_SB_N4cuda3std3__48equal_toIjEENSH_4plusIjEEPllEEJSB_SE_SB_SB_SM_N3cub18CUB_300001_SM_100024ReduceByKeyScanTileStateIilLb1EEESJ_SL_llEEEvDpT0__param_4];
	cvta.to.global.u64 	%rd512, %rd751;
	st.global.u64 	[%rd512], %rd788;
	bra.uni 	$L__BB4_334;
$L__BB4_222:
	cvt.u32.u64 	%r223, %rd6;
	shl.b64 	%rd226, %rd5, 2;
	add.s64 	%rd225, %rd2, %rd226;
	// begin inline asm
	ld.global.nc.u32 %r2009, [%rd225];
	// end inline asm
	mov.u32 	%r225, %tid.x;
	and.b32  	%r360, %r225, 31;
	and.b32  	%r361, %r225, 992;
	mul.lo.s32 	%r362, %r361, 9;
	or.b32  	%r226, %r362, %r360;
	setp.ge.u32 	%p15, %r226, %r223;
	shl.b32 	%r363, %r226, 2;
	cvt.u64.u32 	%rd227, %r363;
	add.s64 	%rd157, %rd225, %rd227;
	mov.u32 	%r2001, %r2009;
	@%p15 bra 	$L__BB4_224;
	// begin inline asm
	ld.global.nc.u32 %r2001, [%rd157];
	// end inline asm
$L__BB4_224:
	add.s32 	%r365, %r226, 32;
	setp.ge.u32 	%p16, %r365, %r223;
	mov.u32 	%r2002, %r2009;
	@%p16 bra 	$L__BB4_226;
	add.s64 	%rd229, %rd157, 128;
	// begin inline asm
	ld.global.nc.u32 %r2002, [%rd229];
	// end inline asm
$L__BB4_226:
	add.s32 	%r367, %r226, 64;
	setp.ge.u32 	%p17, %r367, %r223;
	mov.u32 	%r2003, %r2009;
	@%p17 bra 	$L__BB4_228;
	add.s64 	%rd230, %rd157, 256;
	// begin inline asm
	ld.global.nc.u32 %r2003, [%rd230];
	// end inline asm
$L__BB4_228:
	add.s32 	%r369, %r226, 96;
	setp.ge.u32 	%p18, %r369, %r223;
	mov.u32 	%r2004, %r2009;
	@%p18 bra 	$L__BB4_230;
	add.s64 	%rd231, %rd157, 384;
	// begin inline asm
	ld.global.nc.u32 %r2004, [%rd231];
	// end inline asm
$L__BB4_230:
	add.s32 	%r371, %r226, 128;
	setp.ge.u32 	%p19, %r371, %r223;
	mov.u32 	%r2005, %r2009;
	@%p19 bra 	$L__BB4_232;
	add.s64 	%rd232, %rd157, 512;
	// begin inline asm
	ld.global.nc.u32 %r2005, [%rd232];
	// end inline asm
$L__BB4_232:
	add.s32 	%r373, %r226, 160;
	setp.ge.u32 	%p20, %r373, %r223;
	mov.u32 	%r2006, %r2009;
	@%p20 bra 	$L__BB4_234;
	add.s64 	%rd233, %rd157, 640;
	// begin inline asm
	ld.global.nc.u32 %r2006, [%rd233];
	// end inline asm
$L__BB4_234:
	add.s32 	%r375, %r226, 192;
	setp.ge.u32 	%p21, %r375, %r223;
	mov.u32 	%r2007, %r2009;
	@%p21 bra 	$L__BB4_236;
	add.s64 	%rd234, %rd157, 768;
	// begin inline asm
	ld.global.nc.u32 %r2007, [%rd234];
	// end inline asm
$L__BB4_236:
	add.s32 	%r377, %r226, 224;
	setp.ge.u32 	%p22, %r377, %r223;
	mov.u32 	%r2008, %r2009;
	@%p22 bra 	$L__BB4_238;
	add.s64 	%rd235, %rd157, 896;
	// begin inline asm
	ld.global.nc.u32 %r2008, [%rd235];
	// end inline asm
$L__BB4_238:
	add.s32 	%r379, %r226, 256;
	setp.ge.u32 	%p23, %r379, %r223;
	@%p23 bra 	$L__BB4_240;
	add.s64 	%rd236, %rd157, 1024;
	// begin inline asm
	ld.global.nc.u32 %r2009, [%rd236];
	// end inline asm
$L__BB4_240:
	// begin inline asm
	mov.u32 %r381, %laneid;
	// end inline asm
	shr.u32 	%r246, %r225, 5;
	mad.lo.s32 	%r383, %r246, 288, %r381;
	shl.b32 	%r384, %r383, 2;
	mov.u32 	%r385, _ZN6thrust24THRUST_300001_SM_1000_NS8cuda_cub4core6detail5shmemE;
	add.s32 	%r247, %r385, %r384;
	st.shared.u32 	[%r247], %r2001;
	st.shared.u32 	[%r247+128], %r2002;
	st.shared.u32 	[%r247+256], %r2003;
	st.shared.u32 	[%r247+384], %r2004;
	st.shared.u32 	[%r247+512], %r2005;
	st.shared.u32 	[%r247+640], %r2006;
	st.shared.u32 	[%r247+768], %r2007;
	st.shared.u32 	[%r247+896], %r2008;
	st.shared.u32 	[%r247+1024], %r2009;
	bar.warp.sync 	-1;
	shl.b32 	%r386, %r381, 5;
	add.s32 	%r248, %r247, %r386;
	ld.shared.u32 	%r249, [%r248];
	ld.shared.u32 	%r250, [%r248+4];
	ld.shared.u32 	%r251, [%r248+8];
	ld.shared.u32 	%r252, [%r248+12];
	ld.shared.u32 	%r253, [%r248+16];
	ld.shared.u32 	%r254, [%r248+20];
	ld.shared.u32 	%r255, [%r248+24];
	ld.shared.u32 	%r256, [%r248+28];
	ld.shared.u32 	%r257, [%r248+32];
	setp.ne.s32 	%p24, %r225, 0;
	mov.b32 	%r2011, 0;
	@%p24 bra 	$L__BB4_242;
	add.s64 	%rd237, %rd225, -4;
	// begin inline asm
	ld.global.nc.u32 %r2011, [%rd237];
	// end inline asm
$L__BB4_242:
	setp.eq.s32 	%p25, %r225, 0;
	bar.sync 	0;
	st.shared.u32 	[%r247], %r1;
	st.shared.u32 	[%r247+128], %r1;
	st.shared.u32 	[%r247+256], %r1;
	st.shared.u32 	[%r247+384], %r1;
	st.shared.u32 	[%r247+512], %r1;
	st.shared.u32 	[%r247+640], %r1;
	st.shared.u32 	[%r247+768], %r1;
	st.shared.u32 	[%r247+896], %r1;
	st.shared.u32 	[%r247+1024], %r1;
	bar.warp.sync 	-1;
	ld.shared.u32 	%r260, [%r248];
	ld.shared.u32 	%r261, [%r248+4];
	ld.shared.u32 	%r262, [%r248+8];
	ld.shared.u32 	%r263, [%r248+12];
	ld.shared.u32 	%r264, [%r248+16];
	ld.shared.u32 	%r265, [%r248+20];
	ld.shared.u32 	%r266, [%r248+24];
	ld.shared.u32 	%r267, [%r248+28];
	ld.shared.u32 	%r268, [%r248+32];
	bar.sync 	0;
	shl.b32 	%r388, %r225, 2;
	add.s32 	%r390, %r385, %r388;
	add.s32 	%r269, %r390, 1240;
	st.shared.u32 	[%r390+1240], %r257;
	bar.sync 	0;
	@%p25 bra 	$L__BB4_244;
	ld.shared.u32 	%r2011, [%r269+-4];
$L__BB4_244:
	setp.ne.s32 	%p26, %r2011, %r249;
	setp.ne.s32 	%p27, %r249, %r250;
	setp.ne.s32 	%p28, %r250, %r251;
	setp.ne.s32 	%p29, %r251, %r252;
	setp.ne.s32 	%p30, %r252, %r253;
	setp.ne.s32 	%p31, %r253, %r254;
	setp.ne.s32 	%p32, %r254, %r255;
	setp.ne.s32 	%p33, %r255, %r256;
	setp.ne.s32 	%p34, %r256, %r257;
	mul.lo.s32 	%r511, %r225, 9;
	cvt.u64.u32 	%rd238, %r511;
	setp.eq.s64 	%p35, %rd6, %rd238;
	or.pred  	%p36, %p35, %p26;
	selp.u64 	%rd239, 1, 0, %p36;
	add.s32 	%r512, %r511, 1;
	cvt.u64.u32 	%rd240, %r512;
	setp.eq.s64 	%p37, %rd6, %rd240;
	or.pred  	%p6, %p37, %p27;
	selp.u64 	%rd241, 1, 0, %p6;
	add.s32 	%r513, %r511, 2;
	cvt.u64.u32 	%rd242, %r513;
	setp.eq.s64 	%p38, %rd6, %rd242;
	or.pred  	%p7, %p38, %p28;
	selp.u64 	%rd243, 1, 0, %p7;
	add.s32 	%r514, %r511, 3;
	cvt.u64.u32 	%rd244, %r514;
	setp.eq.s64 	%p39, %rd6, %rd244;
	or.pred  	%p40, %p39, %p29;
	selp.u64 	%rd245, 1, 0, %p40;
	add.s32 	%r515, %r511, 4;
	cvt.u64.u32 	%rd246, %r515;
	setp.eq.s64 	%p41, %rd6, %rd246;
	or.pred  	%p8, %p41, %p30;
	selp.u64 	%rd247, 1, 0, %p8;
	add.s32 	%r516, %r511, 5;
	cvt.u64.u32 	%rd248, %r516;
	setp.eq.s64 	%p42, %rd6, %rd248;
	or.pred  	%p9, %p42, %p31;
	selp.u64 	%rd249, 1, 0, %p9;
	add.s32 	%r517, %r511, 6;
	cvt.u64.u32 	%rd250, %r517;
	setp.eq.s64 	%p43, %rd6, %rd250;
	or.pred  	%p10, %p43, %p32;
	selp.u64 	%rd251, 1, 0, %p10;
	add.s32 	%r518, %r511, 7;
	cvt.u64.u32 	%rd252, %r518;
	setp.eq.s64 	%p44, %rd6, %rd252;
	or.pred  	%p45, %p44, %p33;
	selp.u64 	%rd253, 1, 0, %p45;
	add.s32 	%r519, %r511, 8;
	cvt.u64.u32 	%rd254, %r519;
	setp.eq.s64 	%p46, %rd6, %rd254;
	or.pred  	%p47, %p46, %p34;
	selp.u64 	%rd255, 1, 0, %p47;
	add.s64 	%rd256, %rd241, %rd239;
	selp.b32 	%r520, 0, %r260, %p6;
	add.s32 	%r521, %r261, %r520;
	add.s64 	%rd257, %rd256, %rd243;
	selp.b32 	%r522, 0, %r521, %p7;
	add.s32 	%r523, %r262, %r522;
	add.s64 	%rd258, %rd257, %rd245;
	selp.b32 	%r524, 0, %r523, %p40;
	add.s32 	%r525, %r263, %r524;
	add.s64 	%rd259, %rd258, %rd247;
	selp.b32 	%r526, 0, %r525, %p8;
	add.s32 	%r527, %r264, %r526;
	add.s64 	%rd260, %rd259, %rd249;
	selp.b32 	%r528, 0, %r527, %p9;
	add.s32 	%r529, %r265, %r528;
	add.s64 	%rd261, %rd260, %rd251;
	selp.b32 	%r530, 0, %r529, %p10;
	add.s32 	%r531, %r266, %r530;
	add.s64 	%rd262, %rd261, %rd253;
	selp.b32 	%r532, 0, %r531, %p45;
	add.s32 	%r533, %r267, %r532;
	add.s64 	%rd263, %rd262, %rd255;
	mov.b64 	{%r392, %r397}, %rd263;
	selp.b32 	%r534, 0, %r533, %p47;
	add.s32 	%r402, %r268, %r534;
	mov.b32 	%r508, 1;
	mov.b32 	%r509, 0;
	mov.b32 	%r510, -1;
	// begin inline asm
	shfl.sync.up.b32 %r391, %r392, %r508, %r509, %r510;
	// end inline asm
	// begin inline asm
	shfl.sync.up.b32 %r396, %r397, %r508, %r509, %r510;
	// end inline asm
	mov.b64 	%rd264, {%r391, %r396};
	// begin inline asm
	shfl.sync.up.b32 %r401, %r402, %r508, %r509, %r510;
	// end inline asm
	// begin inline asm
	shfl.sync.up.b32 %r406, %r407, %r508, %r509, %r510;
	// end inline asm
	setp.eq.s64 	%p48, %rd263, 0;
	selp.b32 	%r535, %r401, 0, %p48;
	setp.lt.s32 	%p49, %r381, 1;
	selp.b64 	%rd265, 0, %rd264, %p49;
	add.s64 	%rd266, %rd265, %rd263;
	mov.b64 	{%r412, %r417}, %rd266;
	selp.b32 	%r536, 0, %r535, %p49;
	add.s32 	%r422, %r536, %r402;
	mov.b32 	%r428, 2;
	// begin inline asm
	shfl.sync.up.b32 %r411, %r412, %r428, %r509, %r510;
	// end inline asm
	// begin inline asm
	shfl.sync.up.b32 %r416, %r417, %r428, %r509, %r510;
	// end inline asm
	mov.b64 	%rd267, {%r411, %r416};
	// begin inline asm
	shfl.sync.up.b32 %r421, %r422, %r428, %r509, %r510;
	// end inline asm
	// begin inline asm
	shfl.sync.up.b32 %r426, %r427, %r428, %r509, %r510;
	// end inline asm
	setp.eq.s64 	%p50, %rd266, 0;
	selp.b32 	%r537, %r421, 0, %p50;
	setp.lt.s32 	%p51, %r381, 2;
	selp.b64 	%rd268, 0, %rd267, %p51;
	add.s64 	%rd269, %rd268, %rd266;
	mov.b64 	{%r432, %r437}, %rd269;
	selp.b32 	%r538, 0, %r537, %p51;
	add.s32 	%r442, %r538, %r422;
	mov.b32 	%r448, 4;
	// begin inline asm
	shfl.sync.up.b32 %r431, %r432, %r448, %r509, %r510;
	// end inline asm
	// begin inline asm
	shfl.sync.up.b32 %r436, %r437, %r448, %r509, %r510;
	// end inline asm
	mov.b64 	%rd270, {%r431, %r436};
	// begin inline asm
	shfl.sync.up.b32 %r441, %r442, %r448, %r509, %r510;
	// end inline asm
	// begin inline asm
	shfl.sync.up.b32 %r446, %r447, %r448, %r509, %r510;
	// end inline asm
	setp.eq.s64 	%p52, %rd269, 0;
	selp.b32 	%r539, %r441, 0, %p52;
	setp.lt.s32 	%p53, %r381, 4;
	selp.b64 	%rd271, 0, %rd270, %p53;
	add.s64 	%rd272, %rd271, %rd269;
	mov.b64 	{%r452, %r457}, %rd272;
	selp.b32 	%r540, 0, %r539, %p53;
	add.s32 	%r462, %r540, %r442;
	mov.b32 	%r468, 8;
	// begin inline asm
	shfl.sync.up.b32 %r451, %r452, %r468, %r509, %r510;
	// end inline asm
	// begin inline asm
	shfl.sync.up.b32 %r456, %r457, %r468, %r509, %r510;
	// end inline asm
	mov.b64 	%rd273, {%r451, %r456};
	// begin inline asm
	shfl.sync.up.b32 %r461, %r462, %r468, %r509, %r510;
	// end inline asm
	// begin inline asm
	shfl.sync.up.b32 %r466, %r467, %r468, %r509, %r510;
	// end inline asm
	setp.eq.s64 	%p54, %rd272, 0;
	selp.b32 	%r541, %r461, 0, %p54;
	setp.lt.s32 	%p55, %r381, 8;
	selp.b64 	%rd274, 0, %rd273, %p55;
	add.s64 	%rd275, %rd274, %rd272;
	mov.b64 	{%r472, %r477}, %rd275;
	selp.b32 	%r542, 0, %r541, %p55;
	add.s32 	%r482, %r542, %r462;
	mov.b32 	%r488, 16;
	// begin inline asm
	shfl.sync.up.b32 %r471, %r472, %r488, %r509, %r510;
	// end inline asm
	// begin inline asm
	shfl.sync.up.b32 %r476, %r477, %r488, %r509, %r510;
	// end inline asm
	mov.b64 	%rd276, {%r471, %r476};
	// begin inline asm
	shfl.sync.up.b32 %r481, %r482, %r488, %r509, %r510;
	// end inline asm
	// begin inline asm
	shfl.sync.up.b32 %r486, %r487, %r488, %r509, %r510;
	// end inline asm
	setp.eq.s64 	%p56, %rd275, 0;
	selp.b32 	%r543, %r481, 0, %p56;
	setp.lt.s32 	%p57, %r381, 16;
	selp.b64 	%rd277, 0, %rd276, %p57;
	add.s64 	%rd158, %rd277, %rd275;
	mov.b64 	{%r492, %r497}, %rd158;
	selp.b32 	%r544, 0, %r543, %p57;
	add.s32 	%r502, %r544, %r482;
	// begin inline asm
	shfl.sync.up.b32 %r491, %r492, %r508, %r509, %r510;
	// end inline asm
	// begin inline asm
	shfl.sync.up.b32 %r496, %r497, %r508, %r509, %r510;
	// end inline asm
	mov.b64 	%rd800, {%r491, %r496};
	// begin inline asm
	shfl.sync.up.b32 %r2025, %r502, %r508, %r509, %r510;
	// end inline asm
	// begin inline asm
	shfl.sync.up.b32 %r506, %r507, %r508, %r509, %r510;
	// end inline asm
	setp.ne.s32 	%p58, %r381, 31;
	@%p58 bra 	$L__BB4_246;
	shl.b32 	%r545, %r246, 4;
	mov.u32 	%r546, _ZN6thrust24THRUST_300001_SM_1000_NS8cuda_cub4core6detail5shmemE;
	add.s32 	%r547, %r546, %r545;
	st.shared.u64 	[%r547], %rd158;
	st.shared.u32 	[%r547+8], %r502;
$L__BB4_246:
	bar.sync 	0;
	ld.shared.u64 	%rd278, [_ZN6thrust24THRUST_300001_SM_1000_NS8cuda_cub4core6detail5shmemE];
	ld.shared.u32 	%r548, [_ZN6thrust24THRUST_300001_SM_1000_NS8cuda_cub4core6detail5shmemE+8];
	ld.shared.u64 	%rd279, [_ZN6thrust24THRUST_300001_SM_1000_NS8cuda_cub4core6detail5shmemE+16];
	ld.shared.u32 	%r549, [_ZN6thrust24THRUST_300001_SM_1000_NS8cuda_cub4core6detail5shmemE+24];
	add.s64 	%rd280, %rd279, %rd278;
	setp.eq.s64 	%p59, %rd279, 0;
	selp.b32 	%r550, %r548, 0, %p59;
	add.s32 	%r551, %r550, %r549;
	setp.eq.s32 	%p60, %r246, 2;
	selp.b64 	%rd281, %rd280, %rd278, %p60;
	selp.b32 	%r552, %r551, %r548, %p60;
	ld.shared.u64 	%rd282, [_ZN6thrust24THRUST_300001_SM_1000_NS8cuda_cub4core6detail5shmemE+32];
	ld.shared.u32 	%r553, [_ZN6thrust24THRUST_300001_SM_1000_NS8cuda_cub4core6detail5shmemE+40];
	add.s64 	%rd283, %rd282, %rd280;
	setp.eq.s64 	%p61, %rd282, 0;
	selp.b32 	%r554, %r551, 0, %p61;
	add.s32 	%r555, %r554, %r553;
	setp.eq.s32 	%p62, %r246, 3;
	selp.b64 	%rd284, %rd283, %rd281, %p62;
	selp.b32 	%r556, %r555, %r552, %p62;
	ld.shared.u64 	%rd285, [_ZN6thrust24THRUST_300001_SM_1000_NS8cuda_cub4core6detail5shmemE+48];
	ld.shared.u32 	%r557, [_ZN6thrust24THRUST_300001_SM_1000_NS8cuda_cub4core6detail5shmemE+56];
	add.s64 	%rd286, %rd285, %rd283;
	setp.eq.s64 	%p63, %rd285, 0;
	selp.b32 	%r558, %r555, 0, %p63;
	add.s32 	%r559, %r558, %r557;
	setp.eq.s32 	%p64, %r246, 4;
	selp.b64 	%rd287, %rd286, %rd284, %p64;
	selp.b32 	%r560, %r559, %r556, %p64;
	ld.shared.u64 	%rd288, [_ZN6thrust24THRUST_300001_SM_1000_NS8cuda_cub4core6detail5shmemE+64];
	ld.shared.u32 	%r561, [_ZN6thrust24THRUST_300001_SM_1000_NS8cuda_cub4core6detail5shmemE+72];
	add.s64 	%rd289, %rd288, %rd286;
	setp.eq.s64 	%p65, %rd288, 0;
	selp.b32 	%r562, %r559, 0, %p65;
	add.s32 	%r563, %r562, %r561;
	setp.eq.s32 	%p66, %r246, 5;
	selp.b64 	%rd290, %rd289, %rd287, %p66;
	selp.b32 	%r564, %r563, %r560, %p66;
	ld.shared.u64 	%rd291, [_ZN6thrust24THRUST_300001_SM_1000_NS8cuda_cub4core6detail5shmemE+80];
	ld.shared.u32 	%r565, [_ZN6thrust24THRUST_300001_SM_1000_NS8cuda_cub4core6detail5shmemE+88];
	add.s64 	%rd292, %rd291, %rd289;
	setp.eq.s64 	%p67, %rd291, 0;
	selp.b32 	%r566, %r563, 0, %p67;
	add.s32 	%r567, %r566, %r565;
	setp.eq.s32 	%p68, %r246, 6;
	selp.b64 	%rd293, %rd292, %rd290, %p68;
	selp.b32 	%r568, %r567, %r564, %p68;
	ld.shared.u64 	%rd294, [_ZN6thrust24THRUST_300001_SM_1000_NS8cuda_cub4core6detail5shmemE+96];
	ld.shared.u32 	%r569, [_ZN6thrust24THRUST_300001_SM_1000_NS8cuda_cub4core6detail5shmemE+104];
	add.s64 	%rd295, %rd294, %rd292;
	setp.eq.s64 	%p69, %rd294, 0;
	selp.b32 	%r570, %r567, 0, %p69;
	add.s32 	%r571, %r570, %r569;
	setp.eq.s32 	%p70, %r246, 7;
	selp.b64 	%rd160, %rd295, %rd293, %p70;
	selp.b32 	%r274, %r571, %r568, %p70;
	ld.shared.u64 	%rd296, [_ZN6thrust24THRUST_300001_SM_1000_NS8cuda_cub4core6detail5shmemE+112];
	ld.shared.u32 	%r572, [_ZN6thrust24THRUST_300001_SM_1000_NS8cuda_cub4core6detail5shmemE+120];
	add.s64 	%rd161, %rd296, %rd295;
	setp.eq.s64 	%p71, %rd296, 0;
	selp.b32 	%r573, %r571, 0, %p71;
	add.s32 	%r275, %r573, %r572;
	setp.lt.u32 	%p72, %r225, 32;
	@%p72 bra 	$L__BB4_248;
	setp.eq.s64 	%p73, %rd800, 0;
	selp.b32 	%r574, %r274, 0, %p73;
	add.s32 	%r575, %r574, %r2025;
	setp.eq.s32 	%p74, %r381, 0;
	selp.b64 	%rd297, 0, %rd800, %p74;
	add.s64 	%rd800, %rd160, %rd297;
	selp.b32 	%r2025, %r274, %r575, %p74;
	bra.uni 	$L__BB4_284;
$L__BB4_248:
	setp.ne.s32 	%p75, %r225, 0;
	mul.wide.u32 	%rd298, %r2, 16;
	add.s64 	%rd163, %rd1, %rd298;
	@%p75 bra 	$L__BB4_250;
	st.shared.u64 	[_ZN6thrust24THRUST_300001_SM_1000_NS8cuda_cub4core6detail5shmemE+200], %rd161;
	st.shared.u32 	[_ZN6thrust24THRUST_300001_SM_1000_NS8cuda_cub4core6detail5shmemE+208], %r275;
	mov.b32 	%r576, 100;
	mov.b64 	%rd300, {%r275, %r576};
	add.s64 	%rd299, %rd163, 512;
	// begin inline asm
	st.relaxed.gpu.v2.u64 [%rd299], {%rd300, %rd161};
	// end inline asm
$L__BB4_250:
	mov.u32 	%r577, %nctaid.x;
	setp.gt.u32 	%p76, %r577, 499;
	@%p76 bra 	$L__BB4_252;
	membar.cta;
	bra.uni 	$L__BB4_253;
$L__BB4_252:
	mov.b32 	%r578, 450;
	// begin inline asm
	nanosleep.u32 %r578;
	// end inline asm
$L__BB4_253:
	mul.wide.u32 	%rd302, %r225, 16;
	xor.b64  	%rd303, %rd302, -16;
	add.s64 	%rd304, %rd163, %rd303;
	add.s64 	%rd164, %rd304, 512;
$L__BB4_254:
	// begin inline asm
	ld.relaxed.gpu.v2.u64 {%rd305, %rd790}, [%rd164];
	// end inline asm
	mov.b64 	{%r2013, %r2018}, %rd305;
	setp.eq.s32 	%p77, %r2018, 99;
	mov.b32 	%r579, -1;
	vote.sync.any.pred 	%p78, %p77, %r579;
	@%p78 bra 	$L__BB4_254;
	setp.eq.s32 	%p79, %r2018, 101;
	mov.b32 	%r601, -1;
	vote.sync.ballot.b32 	%r602, %p79, %r601;
	// begin inline asm
	mov.u32 %r581, %lanemask_ge;
	// end inline asm
	and.b32  	%r603, %r602, %r581;
	or.b32  	%r604, %r603, -2147483648;
	add.s32 	%r605, %r604, -1;
	not.b32 	%r606, %r604;
	and.b32  	%r607, %r606, %r605;
	popc.b32 	%r280, %r607;
	mov.b64 	{%r583, %r588}, %rd790;
	mov.b32 	%r599, 1;
	// begin inline asm
	shfl.sync.down.b32 %r582, %r583, %r599, %r280, %r601;
	// end inline asm
	// begin inline asm
	shfl.sync.down.b32 %r587, %r588, %r599, %r280, %r601;
	// end inline asm
	// begin inline asm
	shfl.sync.down.b32 %r592, %r2013, %r599, %r280, %r601;
	// end inline asm
	// begin inline asm
	shfl.sync.down.b32 %r597, %r598, %r599, %r280, %r601;
	// end inline asm
	setp.ge.s32 	%p81, %r381, %r280;
	@%p81 bra 	$L__BB4_257;
	mov.b64 	%rd308, {%r582, %r587};
	add.s64 	%rd166, %rd790, %rd308;
	setp.eq.s64 	%p82, %rd790, 0;
	selp.b32 	%r608, %r592, 0, %p82;
	add.s32 	%r2013, %r608, %r2013;
	mov.u64 	%rd790, %rd166;
$L__BB4_257:
	mov.b64 	{%r610, %r615}, %rd790;
	mov.b32 	%r626, 2;
	mov.b32 	%r628, -1;
	// begin inline asm
	shfl.sync.down.b32 %r609, %r610, %r626, %r280, %r628;
	// end inline asm
	// begin inline asm
	shfl.sync.down.b32 %r614, %r615, %r626, %r280, %r628;
	// end inline asm
	// begin inline asm
	shfl.sync.down.b32 %r619, %r2013, %r626, %r280, %r628;
	// end inline asm
	// begin inline asm
	shfl.sync.down.b32 %r624, %r625, %r626, %r280, %r628;
	// end inline asm
	add.s32 	%r289, %r381, 2;
	setp.gt.s32 	%p83, %r289, %r280;
	@%p83 bra 	$L__BB4_259;
	mov.b64 	%rd309, {%r609, %r614};
	add.s64 	%rd168, %rd790, %rd309;
	setp.eq.s64 	%p84, %rd790, 0;
	selp.b32 	%r629, %r619, 0, %p84;
	add.s32 	%r2013, %r629, %r2013;
	mov.u64 	%rd790, %rd168;
$L__BB4_259:
	mov.b64 	{%r631, %r636}, %rd790;
	mov.b32 	%r647, 4;
	mov.b32 	%r649, -1;
	// begin inline asm
	shfl.sync.down.b32 %r630, %r631, %r647, %r280, %r649;
	// end inline asm
	// begin inline asm
	shfl.sync.down.b32 %r635, %r636, %r647, %r280, %r649;
	// end inline asm
	// begin inline asm
	shfl.sync.down.b32 %r640, %r2013, %r647, %r280, %r649;
	// end inline asm
	// begin inline asm
	shfl.sync.down.b32 %r645, %r646, %r647, %r280, %r649;
	// end inline asm
	add.s32 	%r295, %r381, 4;
	setp.gt.s32 	%p85, %r295, %r280;
	@%p85 bra 	$L__BB4_261;
	mov.b64 	%rd310, {%r630, %r635};
	add.s64 	%rd170, %rd790, %rd310;
	setp.eq.s64 	%p86, %rd790, 0;
	selp.b32 	%r650, %r640, 0, %p86;
	add.s32 	%r2013, %r650, %r2013;
	mov.u64 	%rd790, %rd170;
$L__BB4_261:
	mov.b64 	{%r652, %r657}, %rd790;
	mov.b32 	%r668, 8;
	mov.b32 	%r670, -1;
	// begin inline asm
	shfl.sync.down.b32 %r651, %r652, %r668, %r280, %r670;
	// end inline asm
	// begin inline asm
	shfl.sync.down.b32 %r656, %r657, %r668, %r280, %r670;
	// end inline asm
	// begin inline asm
	shfl.sync.down.b32 %r661, %r2013, %r668, %r280, %r670;
	// end inline asm
	// begin inline asm
	shfl.sync.down.b32 %r666, %r667, %r668, %r280, %r670;
	// end inline asm
	add.s32 	%r301, %r381, 8;
	setp.gt.s32 	%p87, %r301, %r280;
	@%p87 bra 	$L__BB4_263;
	mov.b64 	%rd311, {%r651, %r656};
	add.s64 	%rd172, %rd790, %rd311;
	setp.eq.s64 	%p88, %rd790, 0;
	selp.b32 	%r671, %r661, 0, %p88;
	add.s32 	%r2013, %r671, %r2013;
	mov.u64 	%rd790, %rd172;
$L__BB4_263:
	mov.b64 	{%r673, %r678}, %rd790;
	mov.b32 	%r689, 16;
	mov.b32 	%r691, -1;
	// begin inline asm
	shfl.sync.down.b32 %r672, %r673, %r689, %r280, %r691;
	// end inline asm
	// begin inline asm
	shfl.sync.down.b32 %r677, %r678, %r689, %r280, %r691;
	// end inline asm
	// begin inline asm
	shfl.sync.down.b32 %r682, %r2013, %r689, %r280, %r691;
	// end inline asm
	// begin inline asm
	shfl.sync.down.b32 %r687, %r688, %r689, %r280, %r691;
	// end inline asm
	add.s32 	%r307, %r381, 16;
	setp.gt.s32 	%p89, %r307, %r280;
	@%p89 bra 	$L__BB4_265;
	mov.b64 	%rd312, {%r672, %r677};
	add.s64 	%rd174, %rd790, %rd312;
	setp.eq.s64 	%p90, %rd790, 0;
	selp.b32 	%r692, %r682, 0, %p90;
	add.s32 	%r2013, %r692, %r2013;
	mov.u64 	%rd790, %rd174;
$L__BB4_265:
	not.b32 	%r693, %r225;
	add.s32 	%r2019, %r2, %r693;
	add.s64 	%rd176, %rd1, 512;
$L__BB4_266:
	setp.ne.s32 	%p91, %r2018, 101;
	mov.b32 	%r694, -1;
	vote.sync.all.pred 	%p92, %p91, %r694;
	not.pred 	%p93, %p92;
	@%p93 bra 	$L__BB4_280;
	mul.wide.s32 	%rd386, %r2019, 16;
	add.s64 	%rd387, %rd176, %rd386;
	add.s64 	%rd385, %rd387, -512;
$L__BB4_268:
	// begin inline asm
	ld.relaxed.gpu.v2.u64 {%rd383, %rd796}, [%rd385];
	// end inline asm
	mov.b64 	{%r2021, %r2018}, %rd383;
	setp.eq.s32 	%p145, %r2018, 99;
	mov.b32 	%r788, -1;
	vote.sync.any.pred 	%p146, %p145, %r788;
	@%p146 bra 	$L__BB4_268;
	setp.eq.s32 	%p147, %r2018, 101;
	mov.b32 	%r809, -1;
	vote.sync.ballot.b32 	%r810, %p147, %r809;
	and.b32  	%r811, %r810, %r581;
	or.b32  	%r812, %r811, -2147483648;
	add.s32 	%r813, %r812, -1;
	not.b32 	%r814, %r812;
	and.b32  	%r815, %r814, %r813;
	popc.b32 	%r316, %r815;
	mov.b64 	{%r791, %r796}, %rd796;
	mov.b32 	%r807, 1;
	// begin inline asm
	shfl.sync.down.b32 %r790, %r791, %r807, %r316, %r809;
	// end inline asm
	// begin inline asm
	shfl.sync.down.b32 %r795, %r796, %r807, %r316, %r809;
	// end inline asm
	// begin inline asm
	shfl.sync.down.b32 %r800, %r2021, %r807, %r316, %r809;
	// end inline asm
	// begin inline asm
	shfl.sync.down.b32 %r805, %r806, %r807, %r316, %r809;
	// end inline asm
	setp.ge.s32 	%p149, %r381, %r316;
	@%p149 bra 	$L__BB4_271;
	mov.b64 	%rd388, {%r790, %r795};
	add.s64 	%rd179, %rd796, %rd388;
	setp.eq.s64 	%p150, %rd796, 0;
	selp.b32 	%r816, %r800, 0, %p150;
	add.s32 	%r2021, %r816, %r2021;
	mov.u64 	%rd796, %rd179;
$L__BB4_271:
	mov.b64 	{%r818, %r823}, %rd796;
	mov.b32 	%r834, 2;
	mov.b32 	%r836, -1;
	// begin inline asm
	shfl.sync.down.b32 %r817, %r818, %r834, %r316, %r836;
	// end inline asm
	// begin inline asm
	shfl.sync.down.b32 %r822, %r823, %r834, %r316, %r836;
	// end inline asm
	// begin inline asm
	shfl.sync.down.b32 %r827, %r2021, %r834, %r316, %r836;
	// end inline asm
	// begin inline asm
	shfl.sync.down.b32 %r832, %r833, %r834, %r316, %r836;
	// end inline asm
	setp.gt.s32 	%p151, %r289, %r316;
	@%p151 bra 	$L__BB4_273;
	mov.b64 	%rd389, {%r817, %r822};
	add.s64 	%rd181, %rd796, %rd389;
	setp.eq.s64 	%p152, %rd796, 0;
	selp.b32 	%r837, %r827, 0, %p152;
	add.s32 	%r2021, %r837, %r2021;
	mov.u64 	%rd796, %rd181;
$L__BB4_273:
	mov.b64 	{%r839, %r844}, %rd796;
	mov.b32 	%r855, 4;
	mov.b32 	%r857, -1;
	// begin inline asm
	shfl.sync.down.b32 %r838, %r839, %r855, %r316, %r857;
	// end inline asm
	// begin inline asm
	shfl.sync.down.b32 %r843, %r844, %r855, %r316, %r857;
	// end inline asm
	// begin inline asm
	shfl.sync.down.b32 %r848, %r2021, %r855, %r316, %r857;
	// end inline asm
	// begin inline asm
	shfl.sync.down.b32 %r853, %r854, %r855, %r316, %r857;
	// end inline asm
	setp.gt.s32 	%p153, %r295, %r316;
	@%p153 bra 	$L__BB4_275;
	mov.b64 	%rd390, {%r838, %r843};
	add.s64 	%rd183, %rd796, %rd390;
	setp.eq.s64 	%p154, %rd796, 0;
	selp.b32 	%r858, %r848, 0, %p154;
	add.s32 	%r2021, %r858, %r2021;
	mov.u64 	%rd796, %rd183;
$L__BB4_275:
	mov.b64 	{%r860, %r865}, %rd796;
	mov.b32 	%r876, 8;
	mov.b32 	%r878, -1;
	// begin inline asm
	shfl.sync.down.b32 %r859, %r860, %r876, %r316, %r878;
	// end inline asm
	// begin inline asm
	shfl.sync.down.b32 %r864, %r865, %r876, %r316, %r878;
	// end inline asm
	// begin inline asm
	shfl.sync.down.b32 %r869, %r2021, %r876, %r316, %r878;
	// end inline asm
	// begin inline asm
	shfl.sync.down.b32 %r874, %r875, %r876, %r316, %r878;
	// end inline asm
	setp.gt.s32 	%p155, %r301, %r316;
	@%p155 bra 	$L__BB4_277;
	mov.b64 	%rd391, {%r859, %r864};
	add.s64 	%rd185, %rd796, %rd391;
	setp.eq.s64 	%p156, %rd796, 0;
	selp.b32 	%r879, %r869, 0, %p156;
	add.s32 	%r2021, %r879, %r2021;
	mov.u64 	%rd796, %rd185;
$L__BB4_277:
	mov.b64 	{%r881, %r886}, %rd796;
	mov.b32 	%r897, 16;
	mov.b32 	%r899, -1;
	// begin inline asm
	shfl.sync.down.b32 %r880, %r881, %r897, %r316, %r899;
	// end inline asm
	// begin inline asm
	shfl.sync.down.b32 %r885, %r886, %r897, %r316, %r899;
	// end inline asm
	// begin inline asm
	shfl.sync.down.b32 %r890, %r2021, %r897, %r316, %r899;
	// end inline asm
	// begin inline asm
	shfl.sync.down.b32 %r895, %r896, %r897, %r316, %r899;
	// end inline asm
	setp.gt.s32 	%p157, %r307, %r316;
	@%p157 bra 	$L__BB4_279;
	mov.b64 	%rd392, {%r880, %r885};
	add.s64 	%rd187, %rd796, %rd392;
	setp.eq.s64 	%p158, %rd796, 0;
	selp.b32 	%r900, %r890, 0, %p158;
	add.s32 	%r2021, %r900, %r2021;
	mov.u64 	%rd796, %rd187;
$L__BB4_279:
	add.s64 	%rd189, %rd796, %rd790;
	setp.eq.s64 	%p159, %rd790, 0;
	selp.b32 	%r901, %r2021, 0, %p159;
	add.s32 	%r2013, %r901, %r2013;
	add.s32 	%r2019, %r2019, -32;
	mov.u64 	%rd790, %rd189;
	bra.uni 	$L__BB4_266;
$L__BB4_280:
	setp.ne.s32 	%p94, %r225, 0;
	@%p94 bra 	$L__BB4_282;
	add.s64 	%rd315, %rd790, %rd161;
	setp.eq.s64 	%p95, %rd161, 0;
	selp.b32 	%r696, %r2013, 0, %p95;
	add.s32 	%r697, %r696, %r275;
	mov.b32 	%r698, 101;
	mov.b64 	%rd314, {%r697, %r698};
	add.s64 	%rd313, %rd163, 512;
	// begin inline asm
	st.relaxed.gpu.v2.u64 [%rd313], {%rd314, %rd315};
	// end inline asm
	st.shared.u64 	[_ZN6thrust24THRUST_300001_SM_1000_NS8cuda_cub4core6detail5shmemE+168], %rd790;
	st.shared.u32 	[_ZN6thrust24THRUST_300001_SM_1000_NS8cuda_cub4core6detail5shmemE+176], %r2013;
	st.shared.u64 	[_ZN6thrust24THRUST_300001_SM_1000_NS8cuda_cub4core6detail5shmemE+184], %rd315;
	st.shared.u32 	[_ZN6thrust24THRUST_300001_SM_1000_NS8cuda_cub4core6detail5shmemE+192], %r697;
$L__BB4_282:
	setp.ne.s32 	%p96, %r381, 0;
	@%p96 bra 	$L__BB4_284;
	st.shared.u64 	[_ZN6thrust24THRUST_300001_SM_1000_NS8cuda_cub4core6detail5shmemE+136], %rd790;
	st.shared.u32 	[_ZN6thrust24THRUST_300001_SM_1000_NS8cuda_cub4core6detail5shmemE+144], %r2013;
	mov.u64 	%rd800, %rd790;
	mov.u32 	%r2025, %r2013;
$L__BB4_284:
	setp.eq.s32 	%p97, %r225, 0;
	bar.sync 	0;
	@%p97 bra 	$L__BB4_286;
	ld.shared.u32 	%r699, [_ZN6thrust24THRUST_300001_SM_1000_NS8cuda_cub4core6detail5shmemE+144];
	ld.shared.u64 	%rd316, [_ZN6thrust24THRUST_300001_SM_1000_NS8cuda_cub4core6detail5shmemE+136];
	add.s64 	%rd191, %rd316, %rd800;
	setp.eq.s64 	%p98, %rd800, 0;
	selp.b32 	%r700, %r699, 0, %p98;
	add.s32 	%r2025, %r700, %r2025;
	mov.u64 	%rd800, %rd191;
$L__BB4_286:
	mul.lo.s32 	%r701, %r225, 9;
	cvt.u64.u32 	%rd317, %r701;
	setp.eq.s64 	%p99, %rd6, %rd317;
	setp.ne.s32 	%p100, %r2011, %r249;
	or.pred  	%p101, %p99, %p100;
	selp.u64 	%rd318, 1, 0, %p101;
	add.s64 	%rd193, %rd800, %rd318;
	selp.b32 	%r702, 0, %r2025, %p101;
	add.s32 	%r347, %r702, %r260;
	selp.u64 	%rd319, 1, 0, %p6;
	add.s64 	%rd320, %rd319, %rd318;
	add.s64 	%rd194, %rd320, %rd800;
	selp.b32 	%r703, 0, %r347, %p6;
	add.s32 	%r348, %r261, %r703;
	selp.u64 	%rd321, 1, 0, %p7;
	add.s64 	%rd195, %rd194, %rd321;
	selp.b32 	%r704, 0, %r348, %p7;
	add.s32 	%r349, %r262, %r704;
	add.s32 	%r705, %r701, 3;
	cvt.u64.u32 	%rd322, %r705;
	setp.eq.s64 	%p102, %rd6, %rd322;
	setp.ne.s32 	%p103, %r251, %r252;
	or.pred  	%p11, %p102, %p103;
	selp.u64 	%rd323, 1, 0, %p11;
	add.s64 	%rd196, %rd195, %rd323;
	selp.b32 	%r706, 0, %r349, %p11;
	add.s32 	%r350, %r263, %r706;
	selp.u64 	%rd324, 1, 0, %p8;
	add.s64 	%rd197, %rd196, %rd324;
	selp.b32 	%r707, 0, %r350, %p8;
	add.s32 	%r351, %r264, %r707;
	selp.u64 	%rd325, 1, 0, %p9;
	add.s64 	%rd198, %rd197, %rd325;
	selp.b32 	%r708, 0, %r351, %p9;
	add.s32 	%r352, %r265, %r708;
	selp.u64 	%rd326, 1, 0, %p10;
	add.s64 	%rd199, %rd198, %rd326;
	selp.b32 	%r709, 0, %r352, %p10;
	add.s32 	%r353, %r266, %r709;
	add.s32 	%r710, %r701, 7;
	cvt.u64.u32 	%rd327, %r710;
	setp.eq.s64 	%p104, %rd6, %rd327;
	setp.ne.s32 	%p105, %r255, %r256;
	or.pred  	%p106, %p104, %p105;
	selp.u64 	%rd328, 1, 0, %p106;
	add.s64 	%rd200, %rd199, %rd328;
	selp.b32 	%r711, 0, %r353, %p106;
	add.s32 	%r354, %r267, %r711;
	ld.shared.u64 	%rd201, [_ZN6thrust24THRUST_300001_SM_1000_NS8cuda_cub4core6detail5shmemE+200];
	ld.shared.u64 	%rd807, [_ZN6thrust24THRUST_300001_SM_1000_NS8cuda_cub4core6detail5shmemE+184];
	ld.shared.u32 	%r355, [_ZN6thrust24THRUST_300001_SM_1000_NS8cuda_cub4core6detail5shmemE+192];
	ld.shared.u64 	%rd203, [_ZN6thrust24THRUST_300001_SM_1000_NS8cuda_cub4core6detail5shmemE+168];
	setp.lt.s64 	%p107, %rd201, 257;
	@%p107 bra 	$L__BB4_312;
	bar.sync 	0;
	mul.lo.s32 	%r715, %r225, 9;
	cvt.u64.u32 	%rd359, %r715;
	setp.ne.s64 	%p123, %rd6, %rd359;
	setp.eq.s32 	%p124, %r2011, %r249;
	and.pred  	%p125, %p123, %p124;
	@%p125 bra 	$L__BB4_289;
	cvt.u32.u64 	%r716, %rd203;
	cvt.u32.u64 	%r717, %rd800;
	sub.s32 	%r718, %r717, %r716;
	shl.b32 	%r719, %r718, 3;
	mov.u32 	%r720, _ZN6thrust24THRUST_300001_SM_1000_NS8cuda_cub4core6detail5shmemE;
	add.s32 	%r721, %r720, %r719;
	st.shared.v2.u32 	[%r721], {%r2011, %r2025};
$L__BB4_289:
	not.pred 	%p126, %p6;
	@%p126 bra 	$L__BB4_291;
	cvt.u32.u64 	%r722, %rd203;
	cvt.u32.u64 	%r723, %rd193;
	sub.s32 	%r724, %r723, %r722;
	shl.b32 	%r725, %r724, 3;
	mov.u32 	%r726, _ZN6thrust24THRUST_300001_SM_1000_NS8cuda_cub4core6detail5shmemE;
	add.s32 	%r727, %r726, %r725;
	st.shared.v2.u32 	[%r727], {%r249, %r347};
$L__BB4_291:
	not.pred 	%p127, %p7;
	@%p127 bra 	$L__BB4_293;
	cvt.u32.u64 	%r728, %rd203;
	cvt.u32.u64 	%r729, %rd194;
	sub.s32 	%r730, %r729, %r728;
	shl.b32 	%r731, %r730, 3;
	mov.u32 	%r732, _ZN6thrust24THRUST_300001_SM_1000_NS8cuda_cub4core6detail5shmemE;
	add.s32 	%r733, %r732, %r731;
	st.shared.v2.u32 	[%r733], {%r250, %r348};
$L__BB4_293:
	not.pred 	%p128, %p11;
	@%p128 bra 	$L__BB4_295;
	cvt.u32.u64 	%r734, %rd203;
	cvt.u32.u64 	%r735, %rd195;
	sub.s32 	%r736, %r735, %r734;
	shl.b32 	%r737, %r736, 3;
	mov.u32 	%r738, _ZN6thrust24THRUST_300001_SM_1000_NS8cuda_cub4core6detail5shmemE;
	add.s32 	%r739, %r738, %r737;
	st.shared.v2.u32 	[%r739], {%r251, %r349};
$L__BB4_295:
	not.pred 	%p129, %p8;
	@%p129 bra 	$L__BB4_297;
	cvt.u32.u64 	%r740, %rd203;
	cvt.u32.u64 	%r741, %rd196;
	sub.s32 	%r742, %r741, %r740;
	shl.b32 	%r743, %r742, 3;
	mov.u32 	%r744, _ZN6thrust24THRUST_300001_SM_1000_NS8cuda_cub4core6detail5shmemE;
	add.s32 	%r745, %r744, %r743;
	st.shared.v2.u32 	[%r745], {%r252, %r350};
$L__BB4_297:
	not.pred 	%p130, %p9;
	@%p130 bra 	$L__BB4_299;
	cvt.u32.u64 	%r746, %rd203;
	cvt.u32.u64 	%r747, %rd197;
	sub.s32 	%r748, %r747, %r746;
	shl.b32 	%r749, %r748, 3;
	mov.u32 	%r750, _ZN6thrust24THRUST_300001_SM_1000_NS8cuda_cub4core6detail5shmemE;
	add.s32 	%r751, %r750, %r749;
	st.shared.v2.u32 	[%r751], {%r253, %r351};
$L__BB4_299:
	not.pred 	%p131, %p10;
	@%p131 bra 	$L__BB4_301;
	cvt.u32.u64 	%r752, %rd203;
	cvt.u32.u64 	%r753, %rd198;
	sub.s32 	%r754, %r753, %r752;
	shl.b32 	%r755, %r754, 3;
	mov.u32 	%r756, _ZN6thrust24THRUST_300001_SM_1000_NS8cuda_cub4core6detail5shmemE;
	add.s32 	%r757, %r756, %r755;
	st.shared.v2.u32 	[%r757], {%r254, %r352};
$L__BB4_301:
	mad.lo.s32 	%r758, %r225, 9, 7;
	cvt.u64.u32 	%rd360, %r758;
	setp.ne.s64 	%p132, %rd6, %rd360;
	setp.eq.s32 	%p133, %r255, %r256;
	and.pred  	%p134, %p132, %p133;
	@%p134 bra 	$L__BB4_303;
	cvt.u32.u64 	%r759, %rd203;
	cvt.u32.u64 	%r760, %rd199;
	sub.s32 	%r761, %r760, %r759;
	shl.b32 	%r762, %r761, 3;
	mov.u32 	%r763, _ZN6thrust24THRUST_300001_SM_1000_NS8cuda_cub4core6detail5shmemE;
	add.s32 	%r764, %r763, %r762;
	st.shared.v2.u32 	[%r764], {%r255, %r353};
$L__BB4_303:
	mad.lo.s32 	%r765, %r225, 9, 8;
	cvt.u64.u32 	%rd361, %r765;
	setp.ne.s64 	%p135, %rd6, %rd361;
	setp.eq.s32 	%p136, %r256, %r257;
	and.pred  	%p137, %p135, %p136;
	@%p137 bra 	$L__BB4_305;
	cvt.u32.u64 	%r766, %rd203;
	cvt.u32.u64 	%r767, %rd200;
	sub.s32 	%r768, %r767, %r766;
	shl.b32 	%r769, %r768, 3;
	mov.u32 	%r770, _ZN6thrust24THRUST_300001_SM_1000_NS8cuda_cub4core6detail5shmemE;
	add.s32 	%r771, %r770, %r769;
	st.shared.v2.u32 	[%r771], {%r256, %r354};
$L__BB4_305:
	bar.sync 	0;
	cvt.u64.u32 	%rd806, %r225;
	setp.le.u64 	%p138, %rd201, %rd806;
	@%p138 bra 	$L__BB4_330;
	not.b64 	%rd362, %rd806;
	add.s64 	%rd205, %rd201, %rd362;
	shr.u64 	%rd363, %rd205, 8;
	add.s64 	%rd364, %rd363, 1;
	and.b64  	%rd802, %rd364, 3;
	and.b64  	%rd365, %rd205, 768;
	setp.eq.s64 	%p139, %rd365, 768;
	@%p139 bra 	$L__BB4_309;
	add.s64 	%rd366, %rd203, %rd806;
	shl.b64 	%rd367, %rd366, 2;
	add.s64 	%rd804, %rd4, %rd367;
	add.s64 	%rd803, %rd3, %rd367;
	shl.b32 	%r772, %r225, 3;
	mov.u32 	%r773, _ZN6thrust24THRUST_300001_SM_1000_NS8cuda_cub4core6detail5shmemE;
	add.s32 	%r2027, %r773, %r772;
	shl.b64 	%rd368, %rd802, 8;
	add.s64 	%rd806, %rd368, %rd806;
$L__BB4_308:
	.pragma "nounroll";
	ld.shared.v2.u32 	{%r774, %r775}, [%r2027];
	st.global.u32 	[%rd803], %r774;
	st.global.u32 	[%rd804], %r775;
	add.s64 	%rd804, %rd804, 1024;
	add.s64 	%rd803, %rd803, 1024;
	add.s32 	%r2027, %r2027, 2048;
	add.s64 	%rd802, %rd802, -1;
	setp.ne.s64 	%p140, %rd802, 0;
	@%p140 bra 	$L__BB4_308;
$L__BB4_309:
	setp.lt.u64 	%p141, %rd205, 768;
	@%p141 bra 	$L__BB4_330;
	mov.u32 	%r778, _ZN6thrust24THRUST_300001_SM_1000_NS8cuda_cub4core6detail5shmemE;
$L__BB4_311:
	cvt.u32.u64 	%r776, %rd806;
	add.s64 	%rd369, %rd806, %rd203;
	shl.b32 	%r777, %r776, 3;
	add.s32 	%r779, %r778, %r777;
	ld.shared.v2.u32 	{%r780, %r781}, [%r779];
	shl.b64 	%rd370, %rd369, 2;
	add.s64 	%rd371, %rd3, %rd370;
	st.global.u32 	[%rd371], %r780;
	add.s64 	%rd372, %rd4, %rd370;
	st.global.u32 	[%rd372], %r781;
	and.b64  	%rd373, %rd806, 4294967295;
	add.s64 	%rd374, %rd203, %rd373;
	ld.shared.v2.u32 	{%r782, %r783}, [%r779+2048];
	shl.b64 	%rd375, %rd374, 2;
	add.s64 	%rd376, %rd3, %rd375;
	st.global.u32 	[%rd376+1024], %r782;
	add.s64 	%rd377, %rd4, %rd375;
	st.global.u32 	[%rd377+1024], %r783;
	ld.shared.v2.u32 	{%r784, %r785}, [%r779+4096];
	st.global.u32 	[%rd376+2048], %r784;
	st.global.u32 	[%rd377+2048], %r785;
	ld.shared.v2.u32 	{%r786, %r787}, [%r779+6144];
	st.global.u32 	[%rd376+3072], %r786;
	st.global.u32 	[%rd377+3072], %r787;
	add.s64 	%rd378, %rd806, 1024;
	and.b64  	%rd806, %rd378, 4294967295;
	setp.gt.u64 	%p142, %rd201, %rd806;
	@%p142 bra 	$L__BB4_311;
	bra.uni 	$L__BB4_330;
$L__BB4_312:
	mul.lo.s32 	%r712, %r225, 9;
	cvt.u64.u32 	%rd329, %r712;
	setp.ne.s64 	%p108, %rd6, %rd329;
	setp.eq.s32 	%p109, %r2011, %r249;
	and.pred  	%p110, %p108, %p109;
	@%p110 bra 	$L__BB4_314;
	shl.b64 	%rd330, %rd800, 2;
	add.s64 	%rd331, %rd3, %rd330;
	st.global.u32 	[%rd331], %r2011;
	add.s64 	%rd332, %rd4, %rd330;
	st.global.u32 	[%rd332], %r2025;
$L__BB4_314:
	not.pred 	%p111, %p6;
	@%p111 bra 	$L__BB4_316;
	shl.b64 	%rd333, %rd193, 2;
	add.s64 	%rd334, %rd3, %rd333;
	st.global.u32 	[%rd334], %r249;
	add.s64 	%rd335, %rd4, %rd333;
	st.global.u32 	[%rd335], %r347;
$L__BB4_316:
	not.pred 	%p112, %p7;
	@%p112 bra 	$L__BB4_318;
	shl.b64 	%rd336, %rd194, 2;
	add.s64 	%rd337, %rd3, %rd336;
	st.global.u32 	[%rd337], %r250;
	add.s64 	%rd338, %rd4, %rd336;
	st.global.u32 	[%rd338], %r348;
$L__BB4_318:
	not.pred 	%p113, %p11;
	@%p113 bra 	$L__BB4_320;
	shl.b64 	%rd339, %rd195, 2;
	add.s64 	%rd340, %rd3, %rd339;
	st.global.u32 	[%rd340], %r251;
	add.s64 	%rd341, %rd4, %rd339;
	st.global.u32 	[%rd341], %r349;
$L__BB4_320:
	not.pred 	%p114, %p8;
	@%p114 bra 	$L__BB4_322;
	shl.b64 	%rd342, %rd196, 2;
	add.s64 	%rd343, %rd3, %rd342;
	st.global.u32 	[%rd343], %r252;
	add.s64 	%rd344, %rd4, %rd342;
	st.global.u32 	[%rd344], %r350;
$L__BB4_322:
	not.pred 	%p115, %p9;
	@%p115 bra 	$L__BB4_324;
	shl.b64 	%rd345, %rd197, 2;
	add.s64 	%rd346, %rd3, %rd345;
	st.global.u32 	[%rd346], %r253;
	add.s64 	%rd347, %rd4, %rd345;
	st.global.u32 	[%rd347], %r351;
$L__BB4_324:
	not.pred 	%p116, %p10;
	@%p116 bra 	$L__BB4_326;
	shl.b64 	%rd348, %rd198, 2;
	add.s64 	%rd349, %rd3, %rd348;
	st.global.u32 	[%rd349], %r254;
	add.s64 	%rd350, %rd4, %rd348;
	st.global.u32 	[%rd350], %r352;
$L__BB4_326:
	mad.lo.s32 	%r713, %r225, 9, 7;
	cvt.u64.u32 	%rd351, %r713;
	setp.ne.s64 	%p117, %rd6, %rd351;
	setp.eq.s32 	%p118, %r255, %r256;
	and.pred  	%p119, %p117, %p118;
	@%p119 bra 	$L__BB4_328;
	shl.b64 	%rd352, %rd199, 2;
	add.s64 	%rd353, %rd3, %rd352;
	st.global.u32 	[%rd353], %r255;
	add.s64 	%rd354, %rd4, %rd352;
	st.global.u32 	[%rd354], %r353;
$L__BB4_328:
	mad.lo.s32 	%r714, %r225, 9, 8;
	cvt.u64.u32 	%rd355, %r714;
	setp.ne.s64 	%p120, %rd6, %rd355;
	setp.eq.s32 	%p121, %r256, %r257;
	and.pred  	%p122, %p120, %p121;
	@%p122 bra 	$L__BB4_330;
	shl.b64 	%rd356, %rd200, 2;
	add.s64 	%rd357, %rd3, %rd356;
	st.global.u32 	[%rd357], %r256;
	add.s64 	%rd358, %rd4, %rd356;
	st.global.u32 	[%rd358], %r354;
$L__BB4_330:
	setp.ne.s32 	%p143, %r225, 255;
	@%p143 bra 	$L__BB4_334;
	setp.ne.s64 	%p144, %rd6, 2304;
	@%p144 bra 	$L__BB4_333;
	shl.b64 	%rd379, %rd807, 2;
	add.s64 	%rd380, %rd3, %rd379;
	st.global.u32 	[%rd380], %r257;
	add.s64 	%rd381, %rd4, %rd379;
	st.global.u32 	[%rd381], %r355;
	add.s64 	%rd807, %rd807, 1;
$L__BB4_333:
	ld.param.u64 	%rd750, [_ZN6thrust24THRUST_300001_SM_1000_NS8cuda_cub4core6detail13_kernel_agentINS1_15__reduce_by_key16ReduceByKeyAgentINS0_6detail15normal_iteratorINS0_10device_ptrIjEEEENS0_17constant_iteratorIiNS0_11use_defaultESD_EESB_SB_N4cuda3std3__48equal_toIjEENSH_4plusIjEEPllEEJSB_SE_SB_SB_SM_N3cub18CUB_300001_SM_100024ReduceByKeyScanTileStateIilLb1EEESJ_SL_llEEEvDpT0__param_4];
	cvta.to.global.u64 	%rd382, %rd750;
	st.global.u64 	[%rd382], %rd807;
$L__BB4_334:
	ret;

}
	// .globl	_ZN3cub18CUB_300001_SM_10006detail11EmptyKernelIvEEvv
.visible .entry _ZN3cub18CUB_300001_SM_10006detail11EmptyKernelIvEEvv()
{


	ret;

}
	// .globl	_ZN3cub18CUB_300001_SM_10006detail8for_each13static_kernelINS2_12policy_hub_t12policy_500_tEmN6thrust24THRUST_300001_SM_1000_NS8cuda_cub20__uninitialized_fill7functorINS7_10device_ptrIjEEjEEEEvT0_T1_
.visible .entry _ZN3cub18CUB_300001_SM_10006detail8for_each13static_kernelINS2_12policy_hub_t12policy_500_tEmN6thrust24THRUST_300001_SM_1000_NS8cuda_cub20__uninitialized_fill7functorINS7_10device_ptrIjEEjEEEEvT0_T1_(
	.param .u64 _ZN3cub18CUB_300001_SM_10006detail8for_each13static_kernelINS2_12policy_hub_t12policy_500_tEmN6thrust24THRUST_300001_SM_1000_NS8cuda_cub20__uninitialized_fill7functorINS7_10device_ptrIjEEjEEEEvT0_T1__param_0,
	.param .align 8 .b8 _ZN3cub18CUB_300001_SM_10006detail8for_each13static_kernelINS2_12policy_hub_t12policy_500_tEmN6thrust24THRUST_300001_SM_1000_NS8cuda_cub20__uninitialized_fill7functorINS7_10device_ptrIjEEjEEEEvT0_T1__param_1[16]
)
.maxntid 256
{
	.reg .pred 	%p<4>;
	.reg .b16 	%rs<5>;
	.reg .b32 	%r<12>;
	.reg .b64 	%rd<16>;

	ld.param.u32 	%r3, [_ZN3cub18CUB_300001_SM_10006detail8for_each13static_kernelINS2_12policy_hub_t12policy_500_tEmN6thrust24THRUST_300001_SM_1000_NS8cuda_cub20__uninitialized_fill7functorINS7_10device_ptrIjEEjEEEEvT0_T1__param_1+8];
	ld.param.u64 	%rd4, [_ZN3cub18CUB_300001_SM_10006detail8for_each13static_kernelINS2_12policy_hub_t12policy_500_tEmN6thrust24THRUST_300001_SM_1000_NS8cuda_cub20__uninitialized_fill7functorINS7_10device_ptrIjEEjEEEEvT0_T1__param_1];
	ld.param.u64 	%rd5, [_ZN3cub18CUB_300001_SM_10006detail8for_each13static_kernelINS2_12policy_hub_t12policy_500_tEmN6thrust24THRUST_300001_SM_1000_NS8cuda_cub20__uninitialized_fill7functorINS7_10device_ptrIjEEjEEEEvT0_T1__param_0];
	mov.u32 	%r9, %ctaid.x;
	mul.wide.u32 	%rd1, %r9, 512;
	sub.s64 	%rd2, %rd5, %rd1;
	setp.lt.u64 	%p1, %rd2, 512;
	@%p1 bra 	$L__BB6_2;
	mov.u32 	%r11, %tid.x;
	cvta.to.global.u64 	%rd11, %rd4;
	cvt.u64.u32 	%rd12, %r11;
	add.s64 	%rd13, %rd1, %rd12;
	shl.b64 	%rd14, %rd13, 2;
	add.s64 	%rd15, %rd11, %rd14;
	st.global.u32 	[%rd15], %r3;
	st.global.u32 	[%rd15+1024], %r3;
	bra.uni 	$L__BB6_6;
$L__BB6_2:
	cvta.to.global.u64 	%rd6, %rd4;
	mov.u32 	%r2, %tid.x;
	cvt.u64.u32 	%rd7, %r2;
	setp.le.u64 	%p2, %rd2, %rd7;
	add.s64 	%rd8, %rd1, %rd7;
	shl.b64 	%rd9, %rd8, 2;
	add.s64 	%rd3, %rd6, %rd9;
	@%p2 bra 	$L__BB6_4;
	st.global.u32 	[%rd3], %r3;
$L__BB6_4:
	add.s32 	%r10, %r2, 256;
	cvt.u64.u32 	%rd10, %r10;
	setp.le.u64 	%p3, %rd2, %rd10;
	@%p3 bra 	$L__BB6_6;
	st.global.u32 	[%rd3+1024], %r3;
$L__BB6_6:
	ret;

}
	// .globl	_ZN3cub18CUB_300001_SM_10006detail4scan20DeviceScanInitKernelINS0_13ScanTileStateIjLb1EEEEEvT_i
.visible .entry _ZN3cub18CUB_300001_SM_10006detail4scan20DeviceScanInitKernelINS0_13ScanTileStateIjLb1EEEEEvT_i(
	.param .align 8 .b8 _ZN3cub18CUB_300001_SM_10006detail4scan20DeviceScanInitKernelINS0_13ScanTileStateIjLb1EEEEEvT_i_param_0[8],
	.param .u32 _ZN3cub18CUB_300001_SM_10006detail4scan20DeviceScanInitKernelINS0_13ScanTileStateIjLb1EEEEEvT_i_param_1
)
{
	.reg .pred 	%p<5>;
	.reg .b32 	%r<10>;
	.reg .b64 	%rd<7>;

	ld.param.u64 	%rd2, [_ZN3cub18CUB_300001_SM_10006detail4scan20DeviceScanInitKernelINS0_13ScanTileStateIjLb1EEEEEvT_i_param_0];
	ld.param.u32 	%r4, [_ZN3cub18CUB_300001_SM_10006detail4scan20DeviceScanInitKernelINS0_13ScanTileStateIjLb1EEEEEvT_i_param_1];
	cvta.to.global.u64 	%rd1, %rd2;
	mov.u32 	%r1, %ctaid.x;
	mov.u32 	%r5, %ntid.x;
	mov.u32 	%r2, %tid.x;
	mad.lo.s32 	%r3, %r1, %r5, %r2;
	setp.ge.s32 	%p1, %r3, %r4;
	@%p1 bra 	$L__BB7_2;
	mul.wide.s32 	%rd3, %r3, 8;
	add.s64 	%rd4, %rd1, %rd3;
	mov.b32 	%r6, 0;
	mov.b32 	%r7, 99;
	st.global.v2.u32 	[%rd4+256], {%r7, %r6};
$L__BB7_2:
	setp.ne.s32 	%p2, %r1, 0;
	setp.gt.u32 	%p3, %r2, 31;
	or.pred  	%p4, %p2, %p3;
	@%p4 bra 	$L__BB7_4;
	mul.wide.u32 	%rd5, %r2, 8;
	add.s64 	%rd6, %rd1, %rd5;
	mov.b32 	%r9, 0;
	st.global.v2.u32 	[%rd6], {%r9, %r9};
$L__BB7_4:
	ret;

}
	// .globl	_ZN3cub18CUB_300001_SM_10006detail4scan16DeviceScanKernelINS2_10policy_hubIjjjjN4cuda3std3__44plusIvEEE10Policy1000EN6thrust24THRUST_300001_SM_1000_NS6detail15normal_iteratorINSD_10device_ptrIjEEEESI_NS0_13ScanTileStateIjLb1EEES9_NS0_8NullTypeEjjLb0ESL_EEvT0_T1_T2_iT3_T4_T5_
.visible .entry _ZN3cub18CUB_300001_SM_10006detail4scan16DeviceScanKernelINS2_10policy_hubIjjjjN4cuda3std3__44plusIvEEE10Policy1000EN6thrust24THRUST_300001_SM_1000_NS6detail15normal_iteratorINSD_10device_ptrIjEEEESI_NS0_13ScanTileStateIjLb1EEES9_NS0_8NullTypeEjjLb0ESL_EEvT0_T1_T2_iT3_T4_T5_(
	.param .align 8 .b8 _ZN3cub18CUB_300001_SM_10006detail4scan16DeviceScanKernelINS2_10policy_hubIjjjjN4cuda3std3__44plusIvEEE10Policy1000EN6thrust24THRUST_300001_SM_1000_NS6detail15normal_iteratorINSD_10device_ptrIjEEEESI_NS0_13ScanTileStateIjLb1EEES9_NS0_8NullTypeEjjLb0ESL_EEvT0_T1_T2_iT3_T4_T5__param_0[8],
	.param .align 8 .b8 _ZN3cub18CUB_300001_SM_10006detail4scan16DeviceScanKernelINS2_10policy_hubIjjjjN4cuda3std3__44plusIvEEE10Policy1000EN6thrust24THRUST_300001_SM_1000_NS6detail15normal_iteratorINSD_10device_ptrIjEEEESI_NS0_13ScanTileStateIjLb1EEES9_NS0_8NullTypeEjjLb0ESL_EEvT0_T1_T2_iT3_T4_T5__param_1[8],
	.param .align 8 .b8 _ZN3cub18CUB_300001_SM_10006detail4scan16DeviceScanKernelINS2_10policy_hubIjjjjN4cuda3std3__44plusIvEEE10Policy1000EN6thrust24THRUST_300001_SM_1000_NS6detail15normal_iteratorINSD_10device_ptrIjEEEESI_NS0_13ScanTileStateIjLb1EEES9_NS0_8NullTypeEjjLb0ESL_EEvT0_T1_T2_iT3_T4_T5__param_2[8],
	.param .u32 _ZN3cub18CUB_300001_SM_10006detail4scan16DeviceScanKernelINS2_10policy_hubIjjjjN4cuda3std3__44plusIvEEE10Policy1000EN6thrust24THRUST_300001_SM_1000_NS6detail15normal_iteratorINSD_10device_ptrIjEEEESI_NS0_13ScanTileStateIjLb1EEES9_NS0_8NullTypeEjjLb0ESL_EEvT0_T1_T2_iT3_T4_T5__param_3,
	.param .align 1 .b8 _ZN3cub18CUB_300001_SM_10006detail4scan16DeviceScanKernelINS2_10policy_hubIjjjjN4cuda3std3__44plusIvEEE10Policy1000EN6thrust24THRUST_300001_SM_1000_NS6detail15normal_iteratorINSD_10device_ptrIjEEEESI_NS0_13ScanTileStateIjLb1EEES9_NS0_8NullTypeEjjLb0ESL_EEvT0_T1_T2_iT3_T4_T5__param_4[1],
	.param .align 1 .b8 _ZN3cub18CUB_300001_SM_10006detail4scan16DeviceScanKernelINS2_10policy_hubIjjjjN4cuda3std3__44plusIvEEE10Policy1000EN6thrust24THRUST_300001_SM_1000_NS6detail15normal_iteratorINSD_10device_ptrIjEEEESI_NS0_13ScanTileStateIjLb1EEES9_NS0_8NullTypeEjjLb0ESL_EEvT0_T1_T2_iT3_T4_T5__param_5[1],
	.param .u32 _ZN3cub18CUB_300001_SM_10006detail4scan16DeviceScanKernelINS2_10policy_hubIjjjjN4cuda3std3__44plusIvEEE10Policy1000EN6thrust24THRUST_300001_SM_1000_NS6detail15normal_iteratorINSD_10device_ptrIjEEEESI_NS0_13ScanTileStateIjLb1EEES9_NS0_8NullTypeEjjLb0ESL_EEvT0_T1_T2_iT3_T4_T5__param_6
)
.maxntid 384
{
	.reg .pred 	%p<160>;
	.reg .b32 	%r<1050>;
	.reg .b64 	%rd<55>;
	// demoted variable
	.shared .align 16 .b8 _ZZN3cub18CUB_300001_SM_10006detail4scan16DeviceScanKernelINS2_10policy_hubIjjjjN4cuda3std3__44plusIvEEE10Policy1000EN6thrust24THRUST_300001_SM_1000_NS6detail15normal_iteratorINSD_10device_ptrIjEEEESI_NS0_13ScanTileStateIjLb1EEES9_NS0_8NullTypeEjjLb0ESL_EEvT0_T1_T2_iT3_T4_T5_E12temp_storage[33808];
	ld.param.u64 	%rd1, [_ZN3cub18CUB_300001_SM_10006detail4scan16DeviceScanKernelINS2_10policy_hubIjjjjN4cuda3std3__44plusIvEEE10Policy1000EN6thrust24THRUST_300001_SM_1000_NS6detail15normal_iteratorINSD_10device_ptrIjEEEESI_NS0_13ScanTileStateIjLb1EEES9_NS0_8NullTypeEjjLb0ESL_EEvT0_T1_T2_iT3_T4_T5__param_2];
	ld.param.u64 	%rd13, [_ZN3cub18CUB_300001_SM_10006detail4scan16DeviceScanKernelINS2_10policy_hubIjjjjN4cuda3std3__44plusIvEEE10Policy1000EN6thrust24THRUST_300001_SM_1000_NS6detail15normal_iteratorINSD_10device_ptrIjEEEESI_NS0_13ScanTileStateIjLb1EEES9_NS0_8NullTypeEjjLb0ESL_EEvT0_T1_T2_iT3_T4_T5__param_1];
	ld.param.u64 	%rd14, [_ZN3cub18CUB_300001_SM_10006detail4scan16DeviceScanKernelINS2_10policy_hubIjjjjN4cuda3std3__44plusIvEEE10Policy1000EN6thrust24THRUST_300001_SM_1000_NS6detail15normal_iteratorINSD_10device_ptrIjEEEESI_NS0_13ScanTileStateIjLb1EEES9_NS0_8NullTypeEjjLb0ESL_EEvT0_T1_T2_iT3_T4_T5__param_0];
	ld.param.u32 	%r233, [_ZN3cub18CUB_300001_SM_10006detail4scan16DeviceScanKernelINS2_10policy_hubIjjjjN4cuda3std3__44plusIvEEE10Policy1000EN6thrust24THRUST_300001_SM_1000_NS6detail15normal_iteratorINSD_10device_ptrIjEEEESI_NS0_13ScanTileStateIjLb1EEES9_NS0_8NullTypeEjjLb0ESL_EEvT0_T1_T2_iT3_T4_T5__param_3];
	ld.param.u32 	%r234, [_ZN3cub18CUB_300001_SM_10006detail4scan16DeviceScanKernelINS2_10policy_hubIjjjjN4cuda3std3__44plusIvEEE10Policy1000EN6thrust24THRUST_300001_SM_1000_NS6detail15normal_iteratorINSD_10device_ptrIjEEEESI_NS0_13ScanTileStateIjLb1EEES9_NS0_8NullTypeEjjLb0ESL_EEvT0_T1_T2_iT3_T4_T5__param_6];
	cvta.to.global.u64 	%rd2, %rd14;
	cvta.to.global.u64 	%rd3, %rd13;
	mov.u32 	%r235, %ctaid.x;
	add.s32 	%r998, %r233, %r235;
	mul.lo.s32 	%r2, %r998, 8448;
	sub.s32 	%r3, %r234, %r2;
	setp.lt.u32 	%p1, %r3, 8449;
	@%p1 bra 	$L__BB8_26;
	cvt.u64.u32 	%rd37, %r2;
	mov.u32 	%r4, %tid.x;
	and.b32  	%r642, %r4, 31;
	and.b32  	%r643, %r4, 992;
	mul.lo.s32 	%r644, %r643, 22;
	or.b32  	%r645, %r644, %r642;
	cvt.u64.u32 	%rd38, %r645;
	add.s64 	%rd4, %rd38, %rd37;
	shl.b64 	%rd39, %rd4, 2;
	add.s64 	%rd40, %rd2, %rd39;
	ld.global.u32 	%r646, [%rd40];
	ld.global.u32 	%r647, [%rd40+128];
	ld.global.u32 	%r648, [%rd40+256];
	ld.global.u32 	%r649, [%rd40+384];
	ld.global.u32 	%r650, [%rd40+512];
	ld.global.u32 	%r651, [%rd40+640];
	ld.global.u32 	%r652, [%rd40+768];
	ld.global.u32 	%r653, [%rd40+896];
	ld.global.u32 	%r654, [%rd40+1024];
	ld.global.u32 	%r655, [%rd40+1152];
	ld.global.u32 	%r656, [%rd40+1280];
	ld.global.u32 	%r657, [%rd40+1408];
	ld.global.u32 	%r658, [%rd40+1536];
	ld.global.u32 	%r659, [%rd40+1664];
	ld.global.u32 	%r660, [%rd40+1792];
	ld.global.u32 	%r661, [%rd40+1920];
	ld.global.u32 	%r662, [%rd40+2048];
	ld.global.u32 	%r663, [%rd40+2176];
	ld.global.u32 	%r664, [%rd40+2304];
	ld.global.u32 	%r665, [%rd40+2432];
	ld.global.u32 	%r666, [%rd40+2560];
	ld.global.u32 	%r667, [%rd40+2688];
	// begin inline asm
	mov.u32 %r641, %laneid;
	// end inline asm
	shr.u32 	%r6, %r4, 5;
	mad.lo.s32 	%r668, %r6, 704, %r641;
	shl.b32 	%r669, %r668, 2;
	mov.u32 	%r670, _ZZN3cub18CUB_300001_SM_10006detail4scan16DeviceScanKernelINS2_10policy_hubIjjjjN4cuda3std3__44plusIvEEE10Policy1000EN6thrust24THRUST_300001_SM_1000_NS6detail15normal_iteratorINSD_10device_ptrIjEEEESI_NS0_13ScanTileStateIjLb1EEES9_NS0_8NullTypeEjjLb0ESL_EEvT0_T1_T2_iT3_T4_T5_E12temp_storage;
	add.s32 	%r7, %r670, %r669;
	st.shared.u32 	[%r7], %r646;
	st.shared.u32 	[%r7+128], %r647;
	st.shared.u32 	[%r7+256], %r648;
	st.shared.u32 	[%r7+384], %r649;
	st.shared.u32 	[%r7+512], %r650;
	st.shared.u32 	[%r7+640], %r651;
	st.shared.u32 	[%r7+768], %r652;
	st.shared.u32 	[%r7+896], %r653;
	st.shared.u32 	[%r7+1024], %r654;
	st.shared.u32 	[%r7+1152], %r655;
	st.shared.u32 	[%r7+1280], %r656;
	st.shared.u32 	[%r7+1408], %r657;
	st.shared.u32 	[%r7+1536], %r658;
	st.shared.u32 	[%r7+1664], %r659;
	st.shared.u32 	[%r7+1792], %r660;
	st.shared.u32 	[%r7+1920], %r661;
	st.shared.u32 	[%r7+2048], %r662;
	st.shared.u32 	[%r7+2176], %r663;
	st.shared.u32 	[%r7+2304], %r664;
	st.shared.u32 	[%r7+2432], %r665;
	st.shared.u32 	[%r7+2560], %r666;
	st.shared.u32 	[%r7+2688], %r667;
	bar.warp.sync 	-1;
	mad.lo.s32 	%r8, %r641, 84, %r7;
	ld.shared.v2.u32 	{%r9, %r10}, [%r8];
	ld.shared.v2.u32 	{%r11, %r12}, [%r8+8];
	ld.shared.v2.u32 	{%r13, %r14}, [%r8+16];
	ld.shared.v2.u32 	{%r15, %r16}, [%r8+24];
	ld.shared.v2.u32 	{%r17, %r18}, [%r8+32];
	ld.shared.v2.u32 	{%r19, %r20}, [%r8+40];
	ld.shared.v2.u32 	{%r21, %r22}, [%r8+48];
	ld.shared.v2.u32 	{%r23, %r24}, [%r8+56];
	ld.shared.v2.u32 	{%r25, %r26}, [%r8+64];
	ld.shared.v2.u32 	{%r27, %r28}, [%r8+72];
	ld.shared.v2.u32 	{%r29, %r30}, [%r8+80];
	bar.sync 	0;
	setp.ne.s32 	%p104, %r998, 0;
	@%p104 bra 	$L__BB8_6;
	add.s32 	%r892, %r10, %r9;
	add.s32 	%r893, %r11, %r892;
	add.s32 	%r894, %r12, %r893;
	add.s32 	%r895, %r13, %r894;
	add.s32 	%r896, %r14, %r895;
	add.s32 	%r897, %r15, %r896;
	add.s32 	%r898, %r16, %r897;
	add.s32 	%r899, %r17, %r898;
	add.s32 	%r900, %r18, %r899;
	add.s32 	%r901, %r19, %r900;
	add.s32 	%r902, %r20, %r901;
	add.s32 	%r903, %r21, %r902;
	add.s32 	%r904, %r22, %r903;
	add.s32 	%r905, %r23, %r904;
	add.s32 	%r906, %r24, %r905;
	add.s32 	%r907, %r25, %r906;
	add.s32 	%r908, %r26, %r907;
	add.s32 	%r909, %r27, %r908;
	add.s32 	%r910, %r28, %r909;
	add.s32 	%r911, %r29, %r910;
	add.s32 	%r866, %r30, %r911;
	mov.b32 	%r864, 1;
	mov.b32 	%r889, 0;
	mov.b32 	%r891, -1;
	// begin inline asm
	{  .reg .u32 r0;  .reg .pred p;  shfl.sync.up.b32 r0|p, %r866, %r864, %r889, %r891;  @p add.u32 r0, r0, %r866;  mov.u32 %r862, r0;}
	// end inline asm
	mov.b32 	%r870, 2;
	// begin inline asm
	{  .reg .u32 r0;  .reg .pred p;  shfl.sync.up.b32 r0|p, %r862, %r870, %r889, %r891;  @p add.u32 r0, r0, %r862;  mov.u32 %r868, r0;}
	// end inline asm
	mov.b32 	%r876, 4;
	// begin inline asm
	{  .reg .u32 r0;  .reg .pred p;  shfl.sync.up.b32 r0|p, %r868, %r876, %r889, %r891;  @p add.u32 r0, r0, %r868;  mov.u32 %r874, r0;}
	// end inline asm
	mov.b32 	%r882, 8;
	// begin inline asm
	{  .reg .u32 r0;  .reg .pred p;  shfl.sync.up.b32 r0|p, %r874, %r882, %r889, %r891;  @p add.u32 r0, r0, %r874;  mov.u32 %r880, r0;}
	// end inline asm
	mov.b32 	%r888, 16;
	// begin inline asm
	{  .reg .u32 r0;  .reg .pred p;  shfl.sync.up.b32 r0|p, %r880, %r888, %r889, %r891;  @p add.u32 r0, r0, %r880;  mov.u32 %r886, r0;}
	// end inline asm
	setp.ne.s32 	%p146, %r641, 31;
	@%p146 bra 	$L__BB8_4;
	shl.b32 	%r912, %r6, 2;
	add.s32 	%r914, %r670, %r912;
	st.shared.u32 	[%r914+16], %r886;
$L__BB8_4:
	sub.s32 	%r915, %r886, %r866;
	bar.sync 	0;
	ld.shared.v4.u32 	{%r916, %r917, %r918, %r919}, [_ZZN3cub18CUB_300001_SM_10006detail4scan16DeviceScanKernelINS2_10policy_hubIjjjjN4cuda3std3__44plusIvEEE10Policy1000EN6thrust24THRUST_300001_SM_1000_NS6detail15normal_iteratorINSD_10device_ptrIjEEEESI_NS0_13ScanTileStateIjLb1EEES9_NS0_8NullTypeEjjLb0ESL_EEvT0_T1_T2_iT3_T4_T5_E12temp_storage+16];
	add.s32 	%r920, %r917, %r916;
	setp.eq.s32 	%p147, %r6, 2;
	selp.b32 	%r921, %r920, %r916, %p147;
	add.s32 	%r922, %r920, %r918;
	setp.eq.s32 	%p148, %r6, 3;
	selp.b32 	%r923, %r922, %r921, %p148;
	add.s32 	%r924, %r922, %r919;
	setp.eq.s32 	%p149, %r6, 4;
	selp.b32 	%r925, %r924, %r923, %p149;
	ld.shared.v4.u32 	{%r926, %r927, %r928, %r929}, [_ZZN3cub18CUB_300001_SM_10006detail4scan16DeviceScanKernelINS2_10policy_hubIjjjjN4cuda3std3__44plusIvEEE10Policy1000EN6thrust24THRUST_300001_SM_1000_NS6detail15normal_iteratorINSD_10device_ptrIjEEEESI_NS0_13ScanTileStateIjLb1EEES9_NS0_8NullTypeEjjLb0ESL_EEvT0_T1_T2_iT3_T4_T5_E12temp_storage+32];
	add.s32 	%r930, %r924, %r926;
	setp.eq.s32 	%p150, %r6, 5;
	selp.b32 	%r931, %r930, %r925, %p150;
	add.s32 	%r932, %r930, %r927;
	setp.eq.s32 	%p151, %r6, 6;
	selp.b32 	%r933, %r932, %r931, %p151;
	add.s32 	%r934, %r932, %r928;
	setp.eq.s32 	%p152, %r6, 7;
	selp.b32 	%r935, %r934, %r933, %p152;
	add.s32 	%r936, %r934, %r929;
	setp.eq.s32 	%p153, %r6, 8;
	selp.b32 	%r937, %r936, %r935, %p153;
	ld.shared.v4.u32 	{%r938, %r939, %r940, %r941}, [_ZZN3cub18CUB_300001_SM_10006detail4scan16DeviceScanKernelINS2_10policy_hubIjjjjN4cuda3std3__44plusIvEEE10Policy1000EN6thrust24THRUST_300001_SM_1000_NS6detail15normal_iteratorINSD_10device_ptrIjEEEESI_NS0_13ScanTileStateIjLb1EEES9_NS0_8NullTypeEjjLb0ESL_EEvT0_T1_T2_iT3_T4_T5_E12temp_storage+48];
	add.s32 	%r942, %r936, %r938;
	setp.eq.s32 	%p154, %r6, 9;
	selp.b32 	%r943, %r942, %r937, %p154;
	add.s32 	%r944, %r942, %r939;
	setp.eq.s32 	%p155, %r6, 10;
	selp.b32 	%r945, %r944, %r943, %p155;
	add.s32 	%r946, %r944, %r940;
	setp.eq.s32 	%p156, %r6, 11;
	selp.b32 	%r947, %r946, %r945, %p156;
	add.s32 	%r33, %r946, %r941;
	setp.lt.u32 	%p157, %r4, 32;
	setp.eq.s32 	%p158, %r641, 0;
	selp.b32 	%r948, 0, %r915, %p158;
	add.s32 	%r949, %r947, %r948;
	selp.b32 	%r1012, %r915, %r949, %p157;
	setp.ne.s32 	%p159, %r4, 0;
	@%p159 bra 	$L__BB8_25;
	add.s64 	%rd52, %rd1, 256;
	mov.b32 	%r950, 101;
	// begin inline asm
	st.relaxed.gpu.v2.u32 [%rd52], {%r950, %r33};
	// end inline asm
	mov.b32 	%r1012, 0;
	bra.uni 	$L__BB8_25;
$L__BB8_6:
	add.s32 	%r701, %r10, %r9;
	add.s32 	%r702, %r11, %r701;
	add.s32 	%r703, %r12, %r702;
	add.s32 	%r704, %r13, %r703;
	add.s32 	%r705, %r14, %r704;
	add.s32 	%r706, %r15, %r705;
	add.s32 	%r707, %r16, %r706;
	add.s32 	%r708, %r17, %r707;
	add.s32 	%r709, %r18, %r708;
	add.s32 	%r710, %r19, %r709;
	add.s32 	%r711, %r20, %r710;
	add.s32 	%r712, %r21, %r711;
	add.s32 	%r713, %r22, %r712;
	add.s32 	%r714, %r23, %r713;
	add.s32 	%r715, %r24, %r714;
	add.s32 	%r716, %r25, %r715;
	add.s32 	%r717, %r26, %r716;
	add.s32 	%r718, %r27, %r717;
	add.s32 	%r719, %r28, %r718;
	add.s32 	%r720, %r29, %r719;
	add.s32 	%r675, %r30, %r720;
	mov.b32 	%r673, 1;
	mov.b32 	%r698, 0;
	mov.b32 	%r700, -1;
	// begin inline asm
	{  .reg .u32 r0;  .reg .pred p;  shfl.sync.up.b32 r0|p, %r675, %r673, %r698, %r700;  @p add.u32 r0, r0, %r675;  mov.u32 %r671, r0;}
	// end inline asm
	mov.b32 	%r679, 2;
	// begin inline asm
	{  .reg .u32 r0;  .reg .pred p;  shfl.sync.up.b32 r0|p, %r671, %r679, %r698, %r700;  @p add.u32 r0, r0, %r671;  mov.u32 %r677, r0;}
	// end inline asm
	mov.b32 	%r685, 4;
	// begin inline asm
	{  .reg .u32 r0;  .reg .pred p;  shfl.sync.up.b32 r0|p, %r677, %r685, %r698, %r700;  @p add.u32 r0, r0, %r677;  mov.u32 %r683, r0;}
	// end inline asm
	mov.b32 	%r691, 8;
	// begin inline asm
	{  .reg .u32 r0;  .reg .pred p;  shfl.sync.up.b32 r0|p, %r683, %r691, %r698, %r700;  @p add.u32 r0, r0, %r683;  mov.u32 %r689, r0;}
	// end inline asm
	mov.b32 	%r697, 16;
	// begin inline asm
	{  .reg .u32 r0;  .reg .pred p;  shfl.sync.up.b32 r0|p, %r689, %r697, %r698, %r700;  @p add.u32 r0, r0, %r689;  mov.u32 %r695, r0;}
	// end inline asm
	setp.ne.s32 	%p105, %r641, 31;
	@%p105 bra 	$L__BB8_8;
	shl.b32 	%r721, %r6, 2;
	add.s32 	%r723, %r670, %r721;
	st.shared.u32 	[%r723+16], %r695;
$L__BB8_8:
	sub.s32 	%r724, %r695, %r675;
	bar.sync 	0;
	ld.shared.v4.u32 	{%r725, %r726, %r727, %r728}, [_ZZN3cub18CUB_300001_SM_10006detail4scan16DeviceScanKernelINS2_10policy_hubIjjjjN4cuda3std3__44plusIvEEE10Policy1000EN6thrust24THRUST_300001_SM_1000_NS6detail15normal_iteratorINSD_10device_ptrIjEEEESI_NS0_13ScanTileStateIjLb1EEES9_NS0_8NullTypeEjjLb0ESL_EEvT0_T1_T2_iT3_T4_T5_E12temp_storage+16];
	add.s32 	%r729, %r726, %r725;
	setp.eq.s32 	%p106, %r6, 2;
	selp.b32 	%r730, %r729, %r725, %p106;
	add.s32 	%r731, %r729, %r727;
	setp.eq.s32 	%p107, %r6, 3;
	selp.b32 	%r732, %r731, %r730, %p107;
	add.s32 	%r733, %r731, %r728;
	setp.eq.s32 	%p108, %r6, 4;
	selp.b32 	%r734, %r733, %r732, %p108;
	ld.shared.v4.u32 	{%r735, %r736, %r737, %r738}, [_ZZN3cub18CUB_300001_SM_10006detail4scan16DeviceScanKernelINS2_10policy_hubIjjjjN4cuda3std3__44plusIvEEE10Policy1000EN6thrust24THRUST_300001_SM_1000_NS6detail15normal_iteratorINSD_10device_ptrIjEEEESI_NS0_13ScanTileStateIjLb1EEES9_NS0_8NullTypeEjjLb0ESL_EEvT0_T1_T2_iT3_T4_T5_E12temp_storage+32];
	add.s32 	%r739, %r733, %r735;
	setp.eq.s32 	%p109, %r6, 5;
	selp.b32 	%r740, %r739, %r734, %p109;
	add.s32 	%r741, %r739, %r736;
	setp.eq.s32 	%p110, %r6, 6;
	selp.b32 	%r742, %r741, %r740, %p110;
	add.s32 	%r743, %r741, %r737;
	setp.eq.s32 	%p111, %r6, 7;
	selp.b32 	%r744, %r743, %r742, %p111;
	add.s32 	%r745, %r743, %r738;
	setp.eq.s32 	%p112, %r6, 8;
	selp.b32 	%r746, %r745, %r744, %p112;
	ld.shared.v4.u32 	{%r747, %r748, %r749, %r750}, [_ZZN3cub18CUB_300001_SM_10006detail4scan16DeviceScanKernelINS2_10policy_hubIjjjjN4cuda3std3__44plusIvEEE10Policy1000EN6thrust24THRUST_300001_SM_1000_NS6detail15normal_iteratorINSD_10device_ptrIjEEEESI_NS0_13ScanTileStateIjLb1EEES9_NS0_8NullTypeEjjLb0ESL_EEvT0_T1_T2_iT3_T4_T5_E12temp_storage+48];
	add.s32 	%r751, %r745, %r747;
	setp.eq.s32 	%p113, %r6, 9;
	selp.b32 	%r752, %r751, %r746, %p113;
	add.s32 	%r753, %r751, %r748;
	setp.eq.s32 	%p114, %r6, 10;
	selp.b32 	%r754, %r753, %r752, %p114;
	add.s32 	%r755, %r753, %r749;
	setp.eq.s32 	%p115, %r6, 11;
	selp.b32 	%r756, %r755, %r754, %p115;
	add.s32 	%r37, %r755, %r750;
	setp.gt.u32 	%p116, %r4, 31;
	setp.lt.u32 	%p117, %r4, 32;
	setp.eq.s32 	%p118, %r641, 0;
	selp.b32 	%r757, 0, %r724, %p118;
	add.s32 	%r1011, %r756, %r757;
	selp.b32 	%r39, %r724, %r1011, %p117;
	@%p116 bra 	$L__BB8_24;
	setp.ne.s32 	%p119, %r4, 0;
	mul.wide.s32 	%rd41, %r998, 8;
	add.s64 	%rd5, %rd1, %rd41;
	@%p119 bra 	$L__BB8_11;
	st.shared.u32 	[_ZZN3cub18CUB_300001_SM_10006detail4scan16DeviceScanKernelINS2_10policy_hubIjjjjN4cuda3std3__44plusIvEEE10Policy1000EN6thrust24THRUST_300001_SM_1000_NS6detail15normal_iteratorINSD_10device_ptrIjEEEESI_NS0_13ScanTileStateIjLb1EEES9_NS0_8NullTypeEjjLb0ESL_EEvT0_T1_T2_iT3_T4_T5_E12temp_storage+12], %r37;
	add.s64 	%rd42, %rd5, 256;
	mov.b32 	%r758, 100;
	// begin inline asm
	st.relaxed.gpu.v2.u32 [%rd42], {%r758, %r37};
	// end inline asm
$L__BB8_11:
	not.b32 	%r764, %r4;
	add.s32 	%r1006, %r998, %r764;
	mov.b32 	%r760, 830;
	// begin inline asm
	nanosleep.u32 %r760;
	// end inline asm
	mul.wide.s32 	%rd44, %r1006, 8;
	add.s64 	%rd45, %rd1, %rd44;
	add.s64 	%rd43, %rd45, 256;
	// begin inline asm
	ld.relaxed.gpu.v2.u32 {%r1008, %r1000}, [%rd43];
	// end inline asm
	mov.b32 	%r1001, 952;
$L__BB8_12:
	setp.eq.s32 	%p120, %r1008, 99;
	mov.b32 	%r765, -1;
	vote.sync.any.pred 	%p121, %p120, %r765;
	not.pred 	%p122, %p121;
	@%p122 bra 	$L__BB8_14;
	mul.lo.s32 	%r860, %r998, 16807;
	and.b32  	%r998, %r860, 2147483647;
	add.s32 	%r861, %r1001, 1;
	rem.u32 	%r857, %r998, %r861;
	// begin inline asm
	nanosleep.u32 %r857;
	// end inline asm
	shr.u32 	%r1001, %r1001, 1;
	// begin inline asm
	ld.relaxed.gpu.v2.u32 {%r1008, %r1000}, [%rd43];
	// end inline asm
	bra.uni 	$L__BB8_12;
$L__BB8_14:
	setp.eq.s32 	%p123, %r1008, 101;
	mov.b32 	%r792, -1;
	vote.sync.ballot.b32 	%r794, %p123, %r792;
	// begin inline asm
	mov.u32 %r767, %lanemask_ge;
	// end inline asm
	and.b32  	%r795, %r794, %r767;
	or.b32  	%r796, %r795, -2147483648;
	add.s32 	%r797, %r796, -1;
	not.b32 	%r798, %r796;
	and.b32  	%r799, %r798, %r797;
	popc.b32 	%r771, %r799;
	mov.b32 	%r770, 1;
	// begin inline asm
	shfl.sync.down.b32 %r768, %r1000, %r770, %r771, %r792;
	// end inline asm
	setp.lt.s32 	%p125, %r641, %r771;
	selp.b32 	%r800, %r768, 0, %p125;
	add.s32 	%r774, %r800, %r1000;
	mov.b32 	%r775, 2;
	// begin inline asm
	shfl.sync.down.b32 %r773, %r774, %r775, %r771, %r792;
	// end inline asm
	add.s32 	%r54, %r641, 2;
	setp.gt.s32 	%p126, %r54, %r771;
	selp.b32 	%r801, 0, %r773, %p126;
	add.s32 	%r779, %r774, %r801;
	mov.b32 	%r780, 4;
	// begin inline asm
	shfl.sync.down.b32 %r778, %r779, %r780, %r771, %r792;
	// end inline asm
	add.s32 	%r55, %r641, 4;
	setp.gt.s32 	%p127, %r55, %r771;
	selp.b32 	%r802, 0, %r778, %p127;
	add.s32 	%r784, %r779, %r802;
	mov.b32 	%r785, 8;
	// begin inline asm
	shfl.sync.down.b32 %r783, %r784, %r785, %r771, %r792;
	// end inline asm
	add.s32 	%r56, %r641, 8;
	setp.gt.s32 	%p128, %r56, %r771;
	selp.b32 	%r803, 0, %r783, %p128;
	add.s32 	%r789, %r784, %r803;
	mov.b32 	%r790, 16;
	// begin inline asm
	shfl.sync.down.b32 %r788, %r789, %r790, %r771, %r792;
	// end inline asm
	add.s32 	%r57, %r641, 16;
	setp.gt.s32 	%p129, %r57, %r771;
	selp.b32 	%r804, 0, %r788, %p129;
	add.s32 	%r1005, %r789, %r804;
	add.s64 	%rd7, %rd1, 256;
	mov.b32 	%r1002, 952;
$L__BB8_15:
	setp.ne.s32 	%p130, %r1008, 101;
	mov.b32 	%r805, -1;
	vote.sync.all.pred 	%p131, %p130, %r805;
	not.pred 	%p132, %p131;
	@%p132 bra 	$L__BB8_20;
	shr.u32 	%r1002, %r1002, 1;
	mul.wide.s32 	%rd48, %r1006, 8;
	add.s64 	%rd49, %rd7, %rd48;
	add.s64 	%rd47, %rd49, -256;
	// begin inline asm
	ld.relaxed.gpu.v2.u32 {%r1008, %r1009}, [%rd47];
	// end inline asm
	mov.u32 	%r1010, %r1002;
$L__BB8_17:
	setp.eq.s32 	%p136, %r1008, 99;
	mov.b32 	%r813, -1;
	vote.sync.any.pred 	%p137, %p136, %r813;
	not.pred 	%p138, %p137;
	@%p138 bra 	$L__BB8_19;
	mul.lo.s32 	%r855, %r998, 16807;
	and.b32  	%r998, %r855, 2147483647;
	add.s32 	%r856, %r1010, 1;
	rem.u32 	%r852, %r998, %r856;
	// begin inline asm
	nanosleep.u32 %r852;
	// end inline asm
	shr.u32 	%r1010, %r1010, 1;
	// begin inline asm
	ld.relaxed.gpu.v2.u32 {%r1008, %r1009}, [%rd47];
	// end inline asm
	bra.uni 	$L__BB8_17;
$L__BB8_19:
	setp.eq.s32 	%p139, %r1008, 101;
	mov.b32 	%r839, -1;
	vote.sync.ballot.b32 	%r840, %p139, %r839;
	and.b32  	%r841, %r840, %r767;
	or.b32  	%r842, %r841, -2147483648;
	add.s32 	%r843, %r842, -1;
	not.b32 	%r844, %r842;
	and.b32  	%r845, %r844, %r843;
	popc.b32 	%r818, %r845;
	mov.b32 	%r817, 1;
	// begin inline asm
	shfl.sync.down.b32 %r815, %r1009, %r817, %r818, %r839;
	// end inline asm
	setp.lt.s32 	%p141, %r641, %r818;
	selp.b32 	%r846, %r815, 0, %p141;
	add.s32 	%r821, %r846, %r1009;
	mov.b32 	%r822, 2;
	// begin inline asm
	shfl.sync.down.b32 %r820, %r821, %r822, %r818, %r839;
	// end inline asm
	setp.gt.s32 	%p142, %r54, %r818;
	selp.b32 	%r847, 0, %r820, %p142;
	add.s32 	%r826, %r821, %r847;
	mov.b32 	%r827, 4;
	// begin inline asm
	shfl.sync.down.b32 %r825, %r826, %r827, %r818, %r839;
	// end inline asm
	setp.gt.s32 	%p143, %r55, %r818;
	selp.b32 	%r848, 0, %r825, %p143;
	add.s32 	%r831, %r826, %r848;
	mov.b32 	%r832, 8;
	// begin inline asm
	shfl.sync.down.b32 %r830, %r831, %r832, %r818, %r839;
	// end inline asm
	setp.gt.s32 	%p144, %r56, %r818;
	selp.b32 	%r849, 0, %r830, %p144;
	add.s32 	%r836, %r831, %r849;
	mov.b32 	%r837, 16;
	// begin inline asm
	shfl.sync.down.b32 %r835, %r836, %r837, %r818, %r839;
	// end inline asm
	setp.gt.s32 	%p145, %r57, %r818;
	selp.b32 	%r850, 0, %r835, %p145;
	add.s32 	%r851, %r850, %r1005;
	add.s32 	%r1005, %r851, %r836;
	add.s32 	%r1006, %r1006, -32;
	bra.uni 	$L__BB8_15;
$L__BB8_20:
	@%p119 bra 	$L__BB8_22;
	add.s32 	%r808, %r1005, %r37;
	add.s64 	%rd46, %rd5, 256;
	mov.b32 	%r807, 101;
	// begin inline asm
	st.relaxed.gpu.v2.u32 [%rd46], {%r807, %r808};
	// end inline asm
	st.shared.u32 	[_ZZN3cub18CUB_300001_SM_10006detail4scan16DeviceScanKernelINS2_10policy_hubIjjjjN4cuda3std3__44plusIvEEE10Policy1000EN6thrust24THRUST_300001_SM_1000_NS6detail15normal_iteratorINSD_10device_ptrIjEEEESI_NS0_13ScanTileStateIjLb1EEES9_NS0_8NullTypeEjjLb0ESL_EEvT0_T1_T2_iT3_T4_T5_E12temp_storage+4], %r1005;
	st.shared.u32 	[_ZZN3cub18CUB_300001_SM_10006detail4scan16DeviceScanKernelINS2_10policy_hubIjjjjN4cuda3std3__44plusIvEEE10Policy1000EN6thrust24THRUST_300001_SM_1000_NS6detail15normal_iteratorINSD_10device_ptrIjEEEESI_NS0_13ScanTileStateIjLb1EEES9_NS0_8NullTypeEjjLb0ESL_EEvT0_T1_T2_iT3_T4_T5_E12temp_storage+8], %r808;
$L__BB8_22:
	setp.ne.s32 	%p134, %r641, 0;
	mov.u32 	%r1011, %r39;
	@%p134 bra 	$L__BB8_24;
	st.shared.u32 	[_ZZN3cub18CUB_300001_SM_10006detail4scan16DeviceScanKernelINS2_10policy_hubIjjjjN4cuda3std3__44plusIvEEE10Policy1000EN6thrust24THRUST_300001_SM_1000_NS6detail15normal_iteratorINSD_10device_ptrIjEEEESI_NS0_13ScanTileStateIjLb1EEES9_NS0_8NullTypeEjjLb0ESL_EEvT0_T1_T2_iT3_T4_T5_E12temp_storage+76], %r1005;
	mov.u32 	%r1011, %r1005;
$L__BB8_24:
	bar.sync 	0;
	setp.eq.s32 	%p135, %r4, 0;
	ld.shared.u32 	%r809, [_ZZN3cub18CUB_300001_SM_10006detail4scan16DeviceScanKernelINS2_10policy_hubIjjjjN4cuda3std3__44plusIvEEE10Policy1000EN6thrust24THRUST_300001_SM_1000_NS6detail15normal_iteratorINSD_10device_ptrIjEEEESI_NS0_13ScanTileStateIjLb1EEES9_NS0_8NullTypeEjjLb0ESL_EEvT0_T1_T2_iT3_T4_T5_E12temp_storage+76];
	selp.b32 	%r810, 0, %r809, %p135;
	add.s32 	%r1012, %r810, %r1011;
$L__BB8_25:
	add.s32 	%r953, %r1012, %r9;
	add.s32 	%r954, %r10, %r953;
	add.s32 	%r955, %r11, %r954;
	add.s32 	%r956, %r12, %r955;
	add.s32 	%r957, %r13, %r956;
	add.s32 	%r958, %r14, %r957;
	add.s32 	%r959, %r15, %r958;
	add.s32 	%r960, %r16, %r959;
	add.s32 	%r961, %r17, %r960;
	add.s32 	%r962, %r18, %r961;
	add.s32 	%r963, %r19, %r962;
	add.s32 	%r964, %r20, %r963;
	add.s32 	%r965, %r21, %r964;
	add.s32 	%r966, %r22, %r965;
	add.s32 	%r967, %r23, %r966;
	add.s32 	%r968, %r24, %r967;
	add.s32 	%r969, %r25, %r968;
	add.s32 	%r970, %r26, %r969;
	add.s32 	%r971, %r27, %r970;
	add.s32 	%r972, %r28, %r971;
	add.s32 	%r973, %r29, %r972;
	add.s32 	%r974, %r30, %r973;
	bar.sync 	0;
	st.shared.v2.u32 	[%r8], {%r953, %r954};
	st.shared.v2.u32 	[%r8+8], {%r955, %r956};
	st.shared.v2.u32 	[%r8+16], {%r957, %r958};
	st.shared.v2.u32 	[%r8+24], {%r959, %r960};
	st.shared.v2.u32 	[%r8+32], {%r961, %r962};
	st.shared.v2.u32 	[%r8+40], {%r963, %r964};
	st.shared.v2.u32 	[%r8+48], {%r965, %r966};
	st.shared.v2.u32 	[%r8+56], {%r967, %r968};
	st.shared.v2.u32 	[%r8+64], {%r969, %r970};
	st.shared.v2.u32 	[%r8+72], {%r971, %r972};
	st.shared.v2.u32 	[%r8+80], {%r973, %r974};
	bar.warp.sync 	-1;
	ld.shared.u32 	%r975, [%r7];
	ld.shared.u32 	%r976, [%r7+128];
	ld.shared.u32 	%r977, [%r7+256];
	ld.shared.u32 	%r978, [%r7+384];
	ld.shared.u32 	%r979, [%r7+512];
	ld.shared.u32 	%r980, [%r7+640];
	ld.shared.u32 	%r981, [%r7+768];
	ld.shared.u32 	%r982, [%r7+896];
	ld.shared.u32 	%r983, [%r7+1024];
	ld.shared.u32 	%r984, [%r7+1152];
	ld.shared.u32 	%r985, [%r7+1280];
	ld.shared.u32 	%r986, [%r7+1408];
	ld.shared.u32 	%r987, [%r7+1536];
	ld.shared.u32 	%r988, [%r7+1664];
	ld.shared.u32 	%r989, [%r7+1792];
	ld.shared.u32 	%r990, [%r7+1920];
	ld.shared.u32 	%r991, [%r7+2048];
	ld.shared.u32 	%r992, [%r7+2176];
	ld.shared.u32 	%r993, [%r7+2304];
	ld.shared.u32 	%r994, [%r7+2432];
	ld.shared.u32 	%r995, [%r7+2560];
	ld.shared.u32 	%r996, [%r7+2688];
	add.s64 	%rd54, %rd3, %rd39;
	st.global.u32 	[%rd54], %r975;
	st.global.u32 	[%rd54+128], %r976;
	st.global.u32 	[%rd54+256], %r977;
	st.global.u32 	[%rd54+384], %r978;
	st.global.u32 	[%rd54+512], %r979;
	st.global.u32 	[%rd54+640], %r980;
	st.global.u32 	[%rd54+768], %r981;
	st.global.u32 	[%rd54+896], %r982;
	st.global.u32 	[%rd54+1024], %r983;
	st.global.u32 	[%rd54+1152], %r984;
	st.global.u32 	[%rd54+1280], %r985;
	st.global.u32 	[%rd54+1408], %r986;
	st.global.u32 	[%rd54+1536], %r987;
	st.global.u32 	[%rd54+1664], %r988;
	st.global.u32 	[%rd54+1792], %r989;
	st.global.u32 	[%rd54+1920], %r990;
	st.global.u32 	[%rd54+2048], %r991;
	st.global.u32 	[%rd54+2176], %r992;
	st.global.u32 	[%rd54+2304], %r993;
	st.global.u32 	[%rd54+2432], %r994;
	st.global.u32 	[%rd54+2560], %r995;
	st.global.u32 	[%rd54+2688], %r996;
	bra.uni 	$L__BB8_140;
$L__BB8_26:
	setp.eq.s32 	%p2, %r3, 0;
	@%p2 bra 	$L__BB8_140;
	mul.wide.u32 	%rd15, %r2, 4;
	add.s64 	%rd16, %rd2, %rd15;
	mov.u32 	%r82, %tid.x;
	ld.global.u32 	%r1034, [%rd16];
	and.b32  	%r236, %r82, 31;
	and.b32  	%r237, %r82, 992;
	mul.lo.s32 	%r238, %r237, 22;
	or.b32  	%r84, %r238, %r236;
	setp.ge.u32 	%p3, %r84, %r3;
	shl.b32 	%r239, %r84, 2;
	cvt.u64.u32 	%rd17, %r239;
	add.s64 	%rd9, %rd16, %rd17;
	mov.u32 	%r1013, %r1034;
	@%p3 bra 	$L__BB8_29;
	ld.global.u32 	%r1013, [%rd9];
$L__BB8_29:
	add.s32 	%r240, %r84, 32;
	setp.ge.u32 	%p4, %r240, %r3;
	mov.u32 	%r1014, %r1034;
	@%p4 bra 	$L__BB8_31;
	ld.global.u32 	%r1014, [%rd9+128];
$L__BB8_31:
	add.s32 	%r89, %r84, 64;
	setp.ge.u32 	%p5, %r89, %r3;
	mov.u32 	%r1015, %r1034;
	@%p5 bra 	$L__BB8_33;
	ld.global.u32 	%r1015, [%rd9+256];
$L__BB8_33:
	add.s32 	%r92, %r84, 96;
	setp.ge.u32 	%p6, %r92, %r3;
	mov.u32 	%r1016, %r1034;
	@%p6 bra 	$L__BB8_35;
	ld.global.u32 	%r1016, [%rd9+384];
$L__BB8_35:
	add.s32 	%r241, %r84, 128;
	setp.ge.u32 	%p7, %r241, %r3;
	mov.u32 	%r1017, %r1034;
	@%p7 bra 	$L__BB8_37;
	ld.global.u32 	%r1017, [%rd9+512];
$L__BB8_37:
	add.s32 	%r242, %r84, 160;
	setp.ge.u32 	%p8, %r242, %r3;
	mov.u32 	%r1018, %r1034;
	@%p8 bra 	$L__BB8_39;
	ld.global.u32 	%r1018, [%rd9+640];
$L__BB8_39:
	add.s32 	%r243, %r84, 192;
	setp.ge.u32 	%p9, %r243, %r3;
	mov.u32 	%r1019, %r1034;
	@%p9 bra 	$L__BB8_41;
	ld.global.u32 	%r1019, [%rd9+768];
$L__BB8_41:
	add.s32 	%r101, %r84, 224;
	setp.ge.u32 	%p10, %r101, %r3;
	mov.u32 	%r1020, %r1034;
	@%p10 bra 	$L__BB8_43;
	ld.global.u32 	%r1020, [%rd9+896];
$L__BB8_43:
	add.s32 	%r244, %r84, 256;
	setp.ge.u32 	%p11, %r244, %r3;
	mov.u32 	%r1021, %r1034;
	@%p11 bra 	$L__BB8_45;
	ld.global.u32 	%r1021, [%rd9+1024];
$L__BB8_45:
	add.s32 	%r245, %r84, 288;
	setp.ge.u32 	%p12, %r245, %r3;
	mov.u32 	%r1022, %r1034;
	@%p12 bra 	$L__BB8_47;
	ld.global.u32 	%r1022, [%rd9+1152];
$L__BB8_47:
	add.s32 	%r246, %r84, 320;
	setp.ge.u32 	%p13, %r246, %r3;
	mov.u32 	%r1023, %r1034;
	@%p13 bra 	$L__BB8_49;
	ld.global.u32 	%r1023, [%rd9+1280];
$L__BB8_49:
	add.s32 	%r110, %r84, 352;
	setp.ge.u32 	%p14, %r110, %r3;
	mov.u32 	%r1024, %r1034;
	@%p14 bra 	$L__BB8_51;
	ld.global.u32 	%r1024, [%rd9+1408];
$L__BB8_51:
	add.s32 	%r113, %r84, 384;
	setp.ge.u32 	%p15, %r113, %r3;
	mov.u32 	%r1025, %r1034;
	@%p15 bra 	$L__BB8_53;
	ld.global.u32 	%r1025, [%rd9+1536];
$L__BB8_53:
	add.s32 	%r116, %r84, 416;
	setp.ge.u32 	%p16, %r116, %r3;
	mov.u32 	%r1026, %r1034;
	@%p16 bra 	$L__BB8_55;
	ld.global.u32 	%r1026, [%rd9+1664];
$L__BB8_55:
	add.s32 	%r119, %r84, 448;
	setp.ge.u32 	%p17, %r119, %r3;
	mov.u32 	%r1027, %r1034;
	@%p17 bra 	$L__BB8_57;
	ld.global.u32 	%r1027, [%rd9+1792];
$L__BB8_57:
	add.s32 	%r247, %r84, 480;
	setp.ge.u32 	%p18, %r247, %r3;
	mov.u32 	%r1028, %r1034;
	@%p18 bra 	$L__BB8_59;
	ld.global.u32 	%r1028, [%rd9+1920];
$L__BB8_59:
	add.s32 	%r248, %r84, 512;
	setp.ge.u32 	%p19, %r248, %r3;
	mov.u32 	%r1029, %r1034;
	@%p19 bra 	$L__BB8_61;
	ld.global.u32 	%r1029, [%rd9+2048];
$L__BB8_61:
	add.s32 	%r126, %r84, 544;
	setp.ge.u32 	%p20, %r126, %r3;
	mov.u32 	%r1030, %r1034;
	@%p20 bra 	$L__BB8_63;
	ld.global.u32 	%r1030, [%rd9+2176];
$L__BB8_63:
	add.s32 	%r249, %r84, 576;
	setp.ge.u32 	%p21, %r249, %r3;
	mov.u32 	%r1031, %r1034;
	@%p21 bra 	$L__BB8_65;
	ld.global.u32 	%r1031, [%rd9+2304];
$L__BB8_65:
	add.s32 	%r131, %r84, 608;
	setp.ge.u32 	%p22, %r131, %r3;
	mov.u32 	%r1032, %r1034;
	@%p22 bra 	$L__BB8_67;
	ld.global.u32 	%r1032, [%rd9+2432];
$L__BB8_67:
	add.s32 	%r250, %r84, 640;
	setp.ge.u32 	%p23, %r250, %r3;
	mov.u32 	%r1033, %r1034;
	@%p23 bra 	$L__BB8_69;
	ld.global.u32 	%r1033, [%rd9+2560];
$L__BB8_69:
	add.s32 	%r251, %r84, 672;
	setp.ge.u32 	%p24, %r251, %r3;
	@%p24 bra 	$L__BB8_71;
	ld.global.u32 	%r1034, [%rd9+2688];
$L__BB8_71:
	// begin inline asm
	mov.u32 %r252, %laneid;
	// end inline asm
	shr.u32 	%r139, %r82, 5;
	mad.lo.s32 	%r253, %r139, 704, %r252;
	shl.b32 	%r254, %r253, 2;
	mov.u32 	%r255, _ZZN3cub18CUB_300001_SM_10006detail4scan16DeviceScanKernelINS2_10policy_hubIjjjjN4cuda3std3__44plusIvEEE10Policy1000EN6thrust24THRUST_300001_SM_1000_NS6detail15normal_iteratorINSD_10device_ptrIjEEEESI_NS0_13ScanTileStateIjLb1EEES9_NS0_8NullTypeEjjLb0ESL_EEvT0_T1_T2_iT3_T4_T5_E12temp_storage;
	add.s32 	%r140, %r255, %r254;
	st.shared.u32 	[%r140], %r1013;
	st.shared.u32 	[%r140+128], %r1014;
	st.shared.u32 	[%r140+256], %r1015;
	st.shared.u32 	[%r140+384], %r1016;
	st.shared.u32 	[%r140+512], %r1017;
	st.shared.u32 	[%r140+640], %r1018;
	st.shared.u32 	[%r140+768], %r1019;
	st.shared.u32 	[%r140+896], %r1020;
	st.shared.u32 	[%r140+1024], %r1021;
	st.shared.u32 	[%r140+1152], %r1022;
	st.shared.u32 	[%r140+1280], %r1023;
	st.shared.u32 	[%r140+1408], %r1024;
	st.shared.u32 	[%r140+1536], %r1025;
	st.shared.u32 	[%r140+1664], %r1026;
	st.shared.u32 	[%r140+1792], %r1027;
	st.shared.u32 	[%r140+1920], %r1028;
	st.shared.u32 	[%r140+2048], %r1029;
	st.shared.u32 	[%r140+2176], %r1030;
	st.shared.u32 	[%r140+2304], %r1031;
	st.shared.u32 	[%r140+2432], %r1032;
	st.shared.u32 	[%r140+2560], %r1033;
	st.shared.u32 	[%r140+2688], %r1034;
	bar.warp.sync 	-1;
	mad.lo.s32 	%r141, %r252, 84, %r140;
	ld.shared.v2.u32 	{%r142, %r143}, [%r141];
	ld.shared.v2.u32 	{%r144, %r145}, [%r141+8];
	ld.shared.v2.u32 	{%r146, %r147}, [%r141+16];
	ld.shared.v2.u32 	{%r148, %r149}, [%r141+24];
	ld.shared.v2.u32 	{%r150, %r151}, [%r141+32];
	ld.shared.v2.u32 	{%r152, %r153}, [%r141+40];
	ld.shared.v2.u32 	{%r154, %r155}, [%r141+48];
	ld.shared.v2.u32 	{%r156, %r157}, [%r141+56];
	ld.shared.v2.u32 	{%r158, %r159}, [%r141+64];
	ld.shared.v2.u32 	{%r160, %r161}, [%r141+72];
	ld.shared.v2.u32 	{%r162, %r163}, [%r141+80];
	bar.sync 	0;
	setp.ne.s32 	%p25, %r998, 0;
	@%p25 bra 	$L__BB8_75;
	add.s32 	%r485, %r143, %r142;
	add.s32 	%r486, %r144, %r485;
	add.s32 	%r487, %r145, %r486;
	add.s32 	%r488, %r146, %r487;
	add.s32 	%r489, %r147, %r488;
	add.s32 	%r490, %r148, %r489;
	add.s32 	%r491, %r149, %r490;
	add.s32 	%r492, %r150, %r491;
	add.s32 	%r493, %r151, %r492;
	add.s32 	%r494, %r152, %r493;
	add.s32 	%r495, %r153, %r494;
	add.s32 	%r496, %r154, %r495;
	add.s32 	%r497, %r155, %r496;
	add.s32 	%r498, %r156, %r497;
	add.s32 	%r499, %r157, %r498;
	add.s32 	%r500, %r158, %r499;
	add.s32 	%r501, %r159, %r500;
	add.s32 	%r502, %r160, %r501;
	add.s32 	%r503, %r161, %r502;
	add.s32 	%r504, %r162, %r503;
	add.s32 	%r459, %r163, %r504;
	mov.b32 	%r457, 1;
	mov.b32 	%r482, 0;
	mov.b32 	%r484, -1;
	// begin inline asm
	{  .reg .u32 r0;  .reg .pred p;  shfl.sync.up.b32 r0|p, %r459, %r457, %r482, %r484;  @p add.u32 r0, r0, %r459;  mov.u32 %r455, r0;}
	// end inline asm
	mov.b32 	%r463, 2;
	// begin inline asm
	{  .reg .u32 r0;  .reg .pred p;  shfl.sync.up.b32 r0|p, %r455, %r463, %r482, %r484;  @p add.u32 r0, r0, %r455;  mov.u32 %r461, r0;}
	// end inline asm
	mov.b32 	%r469, 4;
	// begin inline asm
	{  .reg .u32 r0;  .reg .pred p;  shfl.sync.up.b32 r0|p, %r461, %r469, %r482, %r484;  @p add.u32 r0, r0, %r461;  mov.u32 %r467, r0;}
	// end inline asm
	mov.b32 	%r475, 8;
	// begin inline asm
	{  .reg .u32 r0;  .reg .pred p;  shfl.sync.up.b32 r0|p, %r467, %r475, %r482, %r484;  @p add.u32 r0, r0, %r467;  mov.u32 %r473, r0;}
	// end inline asm
	mov.b32 	%r481, 16;
	// begin inline asm
	{  .reg .u32 r0;  .reg .pred p;  shfl.sync.up.b32 r0|p, %r473, %r481, %r482, %r484;  @p add.u32 r0, r0, %r473;  mov.u32 %r479, r0;}
	// end inline asm
	setp.ne.s32 	%p67, %r252, 31;
	@%p67 bra 	$L__BB8_74;
	shl.b32 	%r505, %r139, 2;
	mov.u32 	%r506, _ZZN3cub18CUB_300001_SM_10006detail4scan16DeviceScanKernelINS2_10policy_hubIjjjjN4cuda3std3__44plusIvEEE10Policy1000EN6thrust24THRUST_300001_SM_1000_NS6detail15normal_iteratorINSD_10device_ptrIjEEEESI_NS0_13ScanTileStateIjLb1EEES9_NS0_8NullTypeEjjLb0ESL_EEvT0_T1_T2_iT3_T4_T5_E12temp_storage;
	add.s32 	%r507, %r506, %r505;
	st.shared.u32 	[%r507+16], %r479;
$L__BB8_74:
	sub.s32 	%r508, %r479, %r459;
	bar.sync 	0;
	ld.shared.v4.u32 	{%r509, %r510, %r511, %r512}, [_ZZN3cub18CUB_300001_SM_10006detail4scan16DeviceScanKernelINS2_10policy_hubIjjjjN4cuda3std3__44plusIvEEE10Policy1000EN6thrust24THRUST_300001_SM_1000_NS6detail15normal_iteratorINSD_10device_ptrIjEEEESI_NS0_13ScanTileStateIjLb1EEES9_NS0_8NullTypeEjjLb0ESL_EEvT0_T1_T2_iT3_T4_T5_E12temp_storage+16];
	add.s32 	%r513, %r510, %r509;
	setp.eq.s32 	%p68, %r139, 2;
	selp.b32 	%r514, %r513, %r509, %p68;
	add.s32 	%r515, %r513, %r511;
	setp.eq.s32 	%p69, %r139, 3;
	selp.b32 	%r516, %r515, %r514, %p69;
	add.s32 	%r517, %r515, %r512;
	setp.eq.s32 	%p70, %r139, 4;
	selp.b32 	%r518, %r517, %r516, %p70;
	ld.shared.v4.u32 	{%r519, %r520, %r521, %r522}, [_ZZN3cub18CUB_300001_SM_10006detail4scan16DeviceScanKernelINS2_10policy_hubIjjjjN4cuda3std3__44plusIvEEE10Policy1000EN6thrust24THRUST_300001_SM_1000_NS6detail15normal_iteratorINSD_10device_ptrIjEEEESI_NS0_13ScanTileStateIjLb1EEES9_NS0_8NullTypeEjjLb0ESL_EEvT0_T1_T2_iT3_T4_T5_E12temp_storage+32];
	add.s32 	%r523, %r517, %r519;
	setp.eq.s32 	%p71, %r139, 5;
	selp.b32 	%r524, %r523, %r518, %p71;
	add.s32 	%r525, %r523, %r520;
	setp.eq.s32 	%p72, %r139, 6;
	selp.b32 	%r526, %r525, %r524, %p72;
	add.s32 	%r527, %r525, %r521;
	setp.eq.s32 	%p73, %r139, 7;
	selp.b32 	%r528, %r527, %r526, %p73;
	add.s32 	%r529, %r527, %r522;
	setp.eq.s32 	%p74, %r139, 8;
	selp.b32 	%r530, %r529, %r528, %p74;
	.pragma "used_bytes_mask 4095";
	ld.shared.v4.u32 	{%r531, %r532, %r533, %r534}, [_ZZN3cub18CUB_300001_SM_10006detail4scan16DeviceScanKernelINS2_10policy_hubIjjjjN4cuda3std3__44plusIvEEE10Policy1000EN6thrust24THRUST_300001_SM_1000_NS6detail15normal_iteratorINSD_10device_ptrIjEEEESI_NS0_13ScanTileStateIjLb1EEES9_NS0_8NullTypeEjjLb0ESL_EEvT0_T1_T2_iT3_T4_T5_E12temp_storage+48];
	add.s32 	%r535, %r529, %r531;
	setp.eq.s32 	%p75, %r139, 9;
	selp.b32 	%r536, %r535, %r530, %p75;
	add.s32 	%r537, %r535, %r532;
	setp.eq.s32 	%p76, %r139, 10;
	selp.b32 	%r538, %r537, %r536, %p76;
	add.s32 	%r539, %r537, %r533;
	setp.eq.s32 	%p77, %r139, 11;
	selp.b32 	%r540, %r539, %r538, %p77;
	setp.lt.u32 	%p78, %r82, 32;
	setp.eq.s32 	%p79, %r252, 0;
	selp.b32 	%r541, 0, %r508, %p79;
	add.s32 	%r542, %r540, %r541;
	selp.b32 	%r543, %r508, %r542, %p78;
	setp.eq.s32 	%p80, %r82, 0;
	selp.b32 	%r1049, 0, %r543, %p80;
	bra.uni 	$L__BB8_94;
$L__BB8_75:
	add.s32 	%r286, %r143, %r142;
	add.s32 	%r287, %r144, %r286;
	add.s32 	%r288, %r145, %r287;
	add.s32 	%r289, %r146, %r288;
	add.s32 	%r290, %r147, %r289;
	add.s32 	%r291, %r148, %r290;
	add.s32 	%r292, %r149, %r291;
	add.s32 	%r293, %r150, %r292;
	add.s32 	%r294, %r151, %r293;
	add.s32 	%r295, %r152, %r294;
	add.s32 	%r296, %r153, %r295;
	add.s32 	%r297, %r154, %r296;
	add.s32 	%r298, %r155, %r297;
	add.s32 	%r299, %r156, %r298;
	add.s32 	%r300, %r157, %r299;
	add.s32 	%r301, %r158, %r300;
	add.s32 	%r302, %r159, %r301;
	add.s32 	%r303, %r160, %r302;
	add.s32 	%r304, %r161, %r303;
	add.s32 	%r305, %r162, %r304;
	add.s32 	%r260, %r163, %r305;
	mov.b32 	%r258, 1;
	mov.b32 	%r283, 0;
	mov.b32 	%r285, -1;
	// begin inline asm
	{  .reg .u32 r0;  .reg .pred p;  shfl.sync.up.b32 r0|p, %r260, %r258, %r283, %r285;  @p add.u32 r0, r0, %r260;  mov.u32 %r256, r0;}
	// end inline asm
	mov.b32 	%r264, 2;
	// begin inline asm
	{  .reg .u32 r0;  .reg .pred p;  shfl.sync.up.b32 r0|p, %r256, %r264, %r283, %r285;  @p add.u32 r0, r0, %r256;  mov.u32 %r262, r0;}
	// end inline asm
	mov.b32 	%r270, 4;
	// begin inline asm
	{  .reg .u32 r0;  .reg .pred p;  shfl.sync.up.b32 r0|p, %r262, %r270, %r283, %r285;  @p add.u32 r0, r0, %r262;  mov.u32 %r268, r0;}
	// end inline asm
	mov.b32 	%r276, 8;
	// begin inline asm
	{  .reg .u32 r0;  .reg .pred p;  shfl.sync.up.b32 r0|p, %r268, %r276, %r283, %r285;  @p add.u32 r0, r0, %r268;  mov.u32 %r274, r0;}
	// end inline asm
	mov.b32 	%r282, 16;
	// begin inline asm
	{  .reg .u32 r0;  .reg .pred p;  shfl.sync.up.b32 r0|p, %r274, %r282, %r283, %r285;  @p add.u32 r0, r0, %r274;  mov.u32 %r280, r0;}
	// end inline asm
	setp.ne.s32 	%p26, %r252, 31;
	@%p26 bra 	$L__BB8_77;
	shl.b32 	%r306, %r139, 2;
	mov.u32 	%r307, _ZZN3cub18CUB_300001_SM_10006detail4scan16DeviceScanKernelINS2_10policy_hubIjjjjN4cuda3std3__44plusIvEEE10Policy1000EN6thrust24THRUST_300001_SM_1000_NS6detail15normal_iteratorINSD_10device_ptrIjEEEESI_NS0_13ScanTileStateIjLb1EEES9_NS0_8NullTypeEjjLb0ESL_EEvT0_T1_T2_iT3_T4_T5_E12temp_storage;
	add.s32 	%r308, %r307, %r306;
	st.shared.u32 	[%r308+16], %r280;
$L__BB8_77:
	sub.s32 	%r309, %r280, %r260;
	bar.sync 	0;
	ld.shared.v4.u32 	{%r310, %r311, %r312, %r313}, [_ZZN3cub18CUB_300001_SM_10006detail4scan16DeviceScanKernelINS2_10policy_hubIjjjjN4cuda3std3__44plusIvEEE10Policy1000EN6thrust24THRUST_300001_SM_1000_NS6detail15normal_iteratorINSD_10device_ptrIjEEEESI_NS0_13ScanTileStateIjLb1EEES9_NS0_8NullTypeEjjLb0ESL_EEvT0_T1_T2_iT3_T4_T5_E12temp_storage+16];
	add.s32 	%r314, %r311, %r310;
	setp.eq.s32 	%p27, %r139, 2;
	selp.b32 	%r315, %r314, %r310, %p27;
	add.s32 	%r316, %r314, %r312;
	setp.eq.s32 	%p28, %r139, 3;
	selp.b32 	%r317, %r316, %r315, %p28;
	add.s32 	%r318, %r316, %r313;
	setp.eq.s32 	%p29, %r139, 4;
	selp.b32 	%r319, %r318, %r317, %p29;
	ld.shared.v4.u32 	{%r320, %r321, %r322, %r323}, [_ZZN3cub18CUB_300001_SM_10006detail4scan16DeviceScanKernelINS2_10policy_hubIjjjjN4cuda3std3__44plusIvEEE10Policy1000EN6thrust24THRUST_300001_SM_1000_NS6detail15normal_iteratorINSD_10device_ptrIjEEEESI_NS0_13ScanTileStateIjLb1EEES9_NS0_8NullTypeEjjLb0ESL_EEvT0_T1_T2_iT3_T4_T5_E12temp_storage+32];
	add.s32 	%r324, %r318, %r320;
	setp.eq.s32 	%p30, %r139, 5;
	selp.b32 	%r325, %r324, %r319, %p30;
	add.s32 	%r326, %r324, %r321;
	setp.eq.s32 	%p31, %r139, 6;
	selp.b32 	%r327, %r326, %r325, %p31;
	add.s32 	%r328, %r326, %r322;
	setp.eq.s32 	%p32, %r139, 7;
	selp.b32 	%r329, %r328, %r327, %p32;
	add.s32 	%r330, %r328, %r323;
	setp.eq.s32 	%p33, %r139, 8;
	selp.b32 	%r331, %r330, %r329, %p33;
	ld.shared.v4.u32 	{%r332, %r333, %r334, %r335}, [_ZZN3cub18CUB_300001_SM_10006detail4scan16DeviceScanKernelINS2_10policy_hubIjjjjN4cuda3std3__44plusIvEEE10Policy1000EN6thrust24THRUST_300001_SM_1000_NS6detail15normal_iteratorINSD_10device_ptrIjEEEESI_NS0_13ScanTileStateIjLb1EEES9_NS0_8NullTypeEjjLb0ESL_EEvT0_T1_T2_iT3_T4_T5_E12temp_storage+48];
	add.s32 	%r336, %r330, %r332;
	setp.eq.s32 	%p34, %r139, 9;
	selp.b32 	%r337, %r336, %r331, %p34;
	add.s32 	%r338, %r336, %r333;
	setp.eq.s32 	%p35, %r139, 10;
	selp.b32 	%r339, %r338, %r337, %p35;
	add.s32 	%r340, %r338, %r334;
	setp.eq.s32 	%p36, %r139, 11;
	selp.b32 	%r341, %r340, %r339, %p36;
	add.s32 	%r169, %r340, %r335;
	setp.gt.u32 	%p37, %r82, 31;
	setp.lt.u32 	%p38, %r82, 32;
	setp.eq.s32 	%p39, %r252, 0;
	selp.b32 	%r342, 0, %r309, %p39;
	add.s32 	%r1048, %r341, %r342;
	selp.b32 	%r171, %r309, %r1048, %p38;
	@%p37 bra 	$L__BB8_93;
	setp.ne.s32 	%p40, %r82, 0;
	mul.wide.s32 	%rd18, %r998, 8;
	add.s64 	%rd10, %rd1, %rd18;
	@%p40 bra 	$L__BB8_80;
	st.shared.u32 	[_ZZN3cub18CUB_300001_SM_10006detail4scan16DeviceScanKernelINS2_10policy_hubIjjjjN4cuda3std3__44plusIvEEE10Policy1000EN6thrust24THRUST_300001_SM_1000_NS6detail15normal_iteratorINSD_10device_ptrIjEEEESI_NS0_13ScanTileStateIjLb1EEES9_NS0_8NullTypeEjjLb0ESL_EEvT0_T1_T2_iT3_T4_T5_E12temp_storage+12], %r169;
	add.s64 	%rd19, %rd10, 256;
	mov.b32 	%r343, 100;
	// begin inline asm
	st.relaxed.gpu.v2.u32 [%rd19], {%r343, %r169};
	// end inline asm
$L__BB8_80:
	not.b32 	%r349, %r82;
	add.s32 	%r1043, %r998, %r349;
	mov.b32 	%r345, 830;
	// begin inline asm
	nanosleep.u32 %r345;
	// end inline asm
	mul.wide.s32 	%rd21, %r1043, 8;
	add.s64 	%rd22, %rd1, %rd21;
	add.s64 	%rd20, %rd22, 256;
	// begin inline asm
	ld.relaxed.gpu.v2.u32 {%r1045, %r1037}, [%rd20];
	// end inline asm
	mov.b32 	%r1038, 952;
$L__BB8_81:
	setp.eq.s32 	%p41, %r1045, 99;
	mov.b32 	%r350, -1;
	vote.sync.any.pred 	%p42, %p41, %r350;
	not.pred 	%p43, %p42;
	@%p43 bra 	$L__BB8_83;
	mul.lo.s32 	%r453, %r998, 16807;
	and.b32  	%r998, %r453, 2147483647;
	add.s32 	%r454, %r1038, 1;
	rem.u32 	%r450, %r998, %r454;
	// begin inline asm
	nanosleep.u32 %r450;
	// end inline asm
	shr.u32 	%r1038, %r1038, 1;
	// begin inline asm
	ld.relaxed.gpu.v2.u32 {%r1045, %r1037}, [%rd20];
	// end inline asm
	bra.uni 	$L__BB8_81;
$L__BB8_83:
	setp.eq.s32 	%p44, %r1045, 101;
	mov.b32 	%r377, -1;
	vote.sync.ballot.b32 	%r379, %p44, %r377;
	// begin inline asm
	mov.u32 %r352, %lanemask_ge;
	// end inline asm
	and.b32  	%r380, %r379, %r352;
	or.b32  	%r381, %r380, -2147483648;
	add.s32 	%r382, %r381, -1;
	not.b32 	%r383, %r381;
	and.b32  	%r384, %r383, %r382;
	popc.b32 	%r356, %r384;
	mov.b32 	%r355, 1;
	// begin inline asm
	shfl.sync.down.b32 %r353, %r1037, %r355, %r356, %r377;
	// end inline asm
	setp.lt.s32 	%p46, %r252, %r356;
	selp.b32 	%r385, %r353, 0, %p46;
	add.s32 	%r359, %r385, %r1037;
	mov.b32 	%r360, 2;
	// begin inline asm
	shfl.sync.down.b32 %r358, %r359, %r360, %r356, %r377;
	// end inline asm
	add.s32 	%r386, %r252, 2;
	setp.gt.s32 	%p47, %r386, %r356;
	selp.b32 	%r387, 0, %r358, %p47;
	add.s32 	%r364, %r359, %r387;
	mov.b32 	%r365, 4;
	// begin inline asm
	shfl.sync.down.b32 %r363, %r364, %r365, %r356, %r377;
	// end inline asm
	add.s32 	%r388, %r252, 4;
	setp.gt.s32 	%p48, %r388, %r356;
	selp.b32 	%r389, 0, %r363, %p48;
	add.s32 	%r369, %r364, %r389;
	mov.b32 	%r370, 8;
	// begin inline asm
	shfl.sync.down.b32 %r368, %r369, %r370, %r356, %r377;
	// end inline asm
	add.s32 	%r390, %r252, 8;
	setp.gt.s32 	%p49, %r390, %r356;
	selp.b32 	%r391, 0, %r368, %p49;
	add.s32 	%r374, %r369, %r391;
	mov.b32 	%r375, 16;
	// begin inline asm
	shfl.sync.down.b32 %r373, %r374, %r375, %r356, %r377;
	// end inline asm
	add.s32 	%r392, %r252, 16;
	setp.gt.s32 	%p50, %r392, %r356;
	selp.b32 	%r393, 0, %r373, %p50;
	add.s32 	%r1041, %r374, %r393;
	add.s64 	%rd11, %rd1, 256;
	mov.b32 	%r1039, 952;
$L__BB8_84:
	setp.ne.s32 	%p51, %r1045, 101;
	mov.b32 	%r394, -1;
	vote.sync.all.pred 	%p52, %p51, %r394;
	not.pred 	%p53, %p52;
	@%p53 bra 	$L__BB8_89;
	shr.u32 	%r1039, %r1039, 1;
	mul.wide.s32 	%rd25, %r1043, 8;
	add.s64 	%rd26, %rd11, %rd25;
	add.s64 	%rd24, %rd26, -256;
	// begin inline asm
	ld.relaxed.gpu.v2.u32 {%r1045, %r1046}, [%rd24];
	// end inline asm
	mov.u32 	%r1047, %r1039;
$L__BB8_86:
	setp.eq.s32 	%p57, %r1045, 99;
	mov.b32 	%r402, -1;
	vote.sync.any.pred 	%p58, %p57, %r402;
	not.pred 	%p59, %p58;
	@%p59 bra 	$L__BB8_88;
	mul.lo.s32 	%r448, %r998, 16807;
	and.b32  	%r998, %r448, 2147483647;
	add.s32 	%r449, %r1047, 1;
	rem.u32 	%r445, %r998, %r449;
	// begin inline asm
	nanosleep.u32 %r445;
	// end inline asm
	shr.u32 	%r1047, %r1047, 1;
	// begin inline asm
	ld.relaxed.gpu.v2.u32 {%r1045, %r1046}, [%rd24];
	// end inline asm
	bra.uni 	$L__BB8_86;
$L__BB8_88:
	setp.eq.s32 	%p60, %r1045, 101;
	mov.b32 	%r428, -1;
	vote.sync.ballot.b32 	%r429, %p60, %r428;
	and.b32  	%r430, %r429, %r352;
	or.b32  	%r431, %r430, -2147483648;
	add.s32 	%r432, %r431, -1;
	not.b32 	%r433, %r431;
	and.b32  	%r434, %r433, %r432;
	popc.b32 	%r407, %r434;
	mov.b32 	%r406, 1;
	// begin inline asm
	shfl.sync.down.b32 %r404, %r1046, %r406, %r407, %r428;
	// end inline asm
	setp.lt.s32 	%p62, %r252, %r407;
	selp.b32 	%r435, %r404, 0, %p62;
	add.s32 	%r410, %r435, %r1046;
	mov.b32 	%r411, 2;
	// begin inline asm
	shfl.sync.down.b32 %r409, %r410, %r411, %r407, %r428;
	// end inline asm
	add.s32 	%r436, %r252, 2;
	setp.gt.s32 	%p63, %r436, %r407;
	selp.b32 	%r437, 0, %r409, %p63;
	add.s32 	%r415, %r410, %r437;
	mov.b32 	%r416, 4;
	// begin inline asm
	shfl.sync.down.b32 %r414, %r415, %r416, %r407, %r428;
	// end inline asm
	add.s32 	%r438, %r252, 4;
	setp.gt.s32 	%p64, %r438, %r407;
	selp.b32 	%r439, 0, %r414, %p64;
	add.s32 	%r420, %r415, %r439;
	mov.b32 	%r421, 8;
	// begin inline asm
	shfl.sync.down.b32 %r419, %r420, %r421, %r407, %r428;
	// end inline asm
	add.s32 	%r440, %r252, 8;
	setp.gt.s32 	%p65, %r440, %r407;
	selp.b32 	%r441, 0, %r419, %p65;
	add.s32 	%r425, %r420, %r441;
	mov.b32 	%r426, 16;
	// begin inline asm
	shfl.sync.down.b32 %r424, %r425, %r426, %r407, %r428;
	// end inline asm
	add.s32 	%r442, %r252, 16;
	setp.gt.s32 	%p66, %r442, %r407;
	selp.b32 	%r443, 0, %r424, %p66;
	add.s32 	%r444, %r443, %r1041;
	add.s32 	%r1041, %r444, %r425;
	add.s32 	%r1043, %r1043, -32;
	bra.uni 	$L__BB8_84;
$L__BB8_89:
	@%p40 bra 	$L__BB8_91;
	add.s32 	%r397, %r1041, %r169;
	add.s64 	%rd23, %rd10, 256;
	mov.b32 	%r396, 101;
	// begin inline asm
	st.relaxed.gpu.v2.u32 [%rd23], {%r396, %r397};
	// end inline asm
	st.shared.u32 	[_ZZN3cub18CUB_300001_SM_10006detail4scan16DeviceScanKernelINS2_10policy_hubIjjjjN4cuda3std3__44plusIvEEE10Policy1000EN6thrust24THRUST_300001_SM_1000_NS6detail15normal_iteratorINSD_10device_ptrIjEEEESI_NS0_13ScanTileStateIjLb1EEES9_NS0_8NullTypeEjjLb0ESL_EEvT0_T1_T2_iT3_T4_T5_E12temp_storage+4], %r1041;
	st.shared.u32 	[_ZZN3cub18CUB_300001_SM_10006detail4scan16DeviceScanKernelINS2_10policy_hubIjjjjN4cuda3std3__44plusIvEEE10Policy1000EN6thrust24THRUST_300001_SM_1000_NS6detail15normal_iteratorINSD_10device_ptrIjEEEESI_NS0_13ScanTileStateIjLb1EEES9_NS0_8NullTypeEjjLb0ESL_EEvT0_T1_T2_iT3_T4_T5_E12temp_storage+8], %r397;
$L__BB8_91:
	setp.ne.s32 	%p55, %r252, 0;
	mov.u32 	%r1048, %r171;
	@%p55 bra 	$L__BB8_93;
	st.shared.u32 	[_ZZN3cub18CUB_300001_SM_10006detail4scan16DeviceScanKernelINS2_10policy_hubIjjjjN4cuda3std3__44plusIvEEE10Policy1000EN6thrust24THRUST_300001_SM_1000_NS6detail15normal_iteratorINSD_10device_ptrIjEEEESI_NS0_13ScanTileStateIjLb1EEES9_NS0_8NullTypeEjjLb0ESL_EEvT0_T1_T2_iT3_T4_T5_E12temp_storage+76], %r1041;
	mov.u32 	%r1048, %r1041;
$L__BB8_93:
	bar.sync 	0;
	setp.eq.s32 	%p56, %r82, 0;
	ld.shared.u32 	%r398, [_ZZN3cub18CUB_300001_SM_10006detail4scan16DeviceScanKernelINS2_10policy_hubIjjjjN4cuda3std3__44plusIvEEE10Policy1000EN6thrust24THRUST_300001_SM_1000_NS6detail15normal_iteratorINSD_10device_ptrIjEEEESI_NS0_13ScanTileStateIjLb1EEES9_NS0_8NullTypeEjjLb0ESL_EEvT0_T1_T2_iT3_T4_T5_E12temp_storage+76];
	selp.b32 	%r399, 0, %r398, %p56;
	add.s32 	%r1049, %r399, %r1048;
$L__BB8_94:
	add.s32 	%r544, %r1049, %r142;
	add.s32 	%r545, %r143, %r544;
	add.s32 	%r546, %r144, %r545;
	add.s32 	%r547, %r145, %r546;
	add.s32 	%r548, %r146, %r547;
	add.s32 	%r549, %r147, %r548;
	add.s32 	%r550, %r148, %r549;
	add.s32 	%r551, %r149, %r550;
	add.s32 	%r552, %r150, %r551;
	add.s32 	%r553, %r151, %r552;
	add.s32 	%r554, %r152, %r553;
	add.s32 	%r555, %r153, %r554;
	add.s32 	%r556, %r154, %r555;
	add.s32 	%r557, %r155, %r556;
	add.s32 	%r558, %r156, %r557;
	add.s32 	%r559, %r157, %r558;
	add.s32 	%r560, %r158, %r559;
	add.s32 	%r561, %r159, %r560;
	add.s32 	%r562, %r160, %r561;
	add.s32 	%r563, %r161, %r562;
	add.s32 	%r564, %r162, %r563;
	add.s32 	%r565, %r163, %r564;
	bar.sync 	0;
	st.shared.v2.u32 	[%r141], {%r544, %r545};
	st.shared.v2.u32 	[%r141+8], {%r546, %r547};
	st.shared.v2.u32 	[%r141+16], {%r548, %r549};
	st.shared.v2.u32 	[%r141+24], {%r550, %r551};
	st.shared.v2.u32 	[%r141+32], {%r552, %r553};
	st.shared.v2.u32 	[%r141+40], {%r554, %r555};
	st.shared.v2.u32 	[%r141+48], {%r556, %r557};
	st.shared.v2.u32 	[%r141+56], {%r558, %r559};
	st.shared.v2.u32 	[%r141+64], {%r560, %r561};
	st.shared.v2.u32 	[%r141+72], {%r562, %r563};
	st.shared.v2.u32 	[%r141+80], {%r564, %r565};
	bar.warp.sync 	-1;
	ld.shared.u32 	%r210, [%r140];
	ld.shared.u32 	%r211, [%r140+128];
	ld.shared.u32 	%r212, [%r140+256];
	ld.shared.u32 	%r213, [%r140+384];
	ld.shared.u32 	%r214, [%r140+512];
	ld.shared.u32 	%r215, [%r140+640];
	ld.shared.u32 	%r216, [%r140+768];
	ld.shared.u32 	%r217, [%r140+896];
	ld.shared.u32 	%r218, [%r140+1024];
	ld.shared.u32 	%r219, [%r140+1152];
	ld.shared.u32 	%r220, [%r140+1280];
	ld.shared.u32 	%r221, [%r140+1408];
	ld.shared.u32 	%r222, [%r140+1536];
	ld.shared.u32 	%r223, [%r140+1664];
	ld.shared.u32 	%r224, [%r140+1792];
	ld.shared.u32 	%r225, [%r140+1920];
	ld.shared.u32 	%r226, [%r140+2048];
	ld.shared.u32 	%r227, [%r140+2176];
	ld.shared.u32 	%r228, [%r140+2304];
	ld.shared.u32 	%r229, [%r140+2432];
	ld.shared.u32 	%r230, [%r140+2560];
	ld.shared.u32 	%r231, [%r140+2688];
	setp.ne.s32 	%p81, %r82, 0;
	@%p81 bra 	$L__BB8_96;
	st.volatile.shared.u32 	[_ZZN3cub18CUB_300001_SM_10006detail4scan16DeviceScanKernelINS2_10policy_hubIjjjjN4cuda3std3__44plusIvEEE10Policy1000EN6thrust24THRUST_300001_SM_1000_NS6detail15normal_iteratorINSD_10device_ptrIjEEEESI_NS0_13ScanTileStateIjLb1EEES9_NS0_8NullTypeEjjLb0ESL_EEvT0_T1_T2_iT3_T4_T5_E12temp_storage+33792], %r3;
$L__BB8_96:
	ld.param.u32 	%r997, [_ZN3cub18CUB_300001_SM_10006detail4scan16DeviceScanKernelINS2_10policy_hubIjjjjN4cuda3std3__44plusIvEEE10Policy1000EN6thrust24THRUST_300001_SM_1000_NS6detail15normal_iteratorINSD_10device_ptrIjEEEESI_NS0_13ScanTileStateIjLb1EEES9_NS0_8NullTypeEjjLb0ESL_EEvT0_T1_T2_iT3_T4_T5__param_3];
	bar.sync 	0;
	ld.volatile.shared.u32 	%r232, [_ZZN3cub18CUB_300001_SM_10006detail4scan16DeviceScanKernelINS2_10policy_hubIjjjjN4cuda3std3__44plusIvEEE10Policy1000EN6thrust24THRUST_300001_SM_1000_NS6detail15normal_iteratorINSD_10device_ptrIjEEEESI_NS0_13ScanTileStateIjLb1EEES9_NS0_8NullTypeEjjLb0ESL_EEvT0_T1_T2_iT3_T4_T5_E12temp_storage+33792];
	cvt.u64.u32 	%rd33, %r84;
	mov.u32 	%r566, %ctaid.x;
	add.s32 	%r567, %r997, %r566;
	mul.lo.s32 	%r568, %r567, 8448;
	cvt.u64.u32 	%rd34, %r568;
	add.s64 	%rd35, %rd33, %rd34;
	setp.ge.s32 	%p82, %r84, %r232;
	shl.b64 	%rd36, %rd35, 2;
	add.s64 	%rd12, %rd3, %rd36;
	@%p82 bra 	$L__BB8_98;
	st.global.u32 	[%rd12], %r210;
$L__BB8_98:
	mov.u32 	%r569, %tid.x;
	and.b32  	%r570, %r569, 992;
	mul.lo.s32 	%r571, %r570, 22;
	and.b32  	%r572, %r569, 31;
	or.b32  	%r573, %r571, %r572;
	or.b32  	%r574, %r573, 32;
	setp.ge.s32 	%p83, %r574, %r232;
	@%p83 bra 	$L__BB8_100;
	st.global.u32 	[%rd12+128], %r211;
$L__BB8_100:
	setp.ge.s32 	%p84, %r89, %r232;
	@%p84 bra 	$L__BB8_102;
	st.global.u32 	[%rd12+256], %r212;
$L__BB8_102:
	setp.ge.s32 	%p85, %r92, %r232;
	@%p85 bra 	$L__BB8_104;
	st.global.u32 	[%rd12+384], %r213;
$L__BB8_104:
	add.s32 	%r580, %r573, 128;
	setp.ge.s32 	%p86, %r580, %r232;
	@%p86 bra 	$L__BB8_106;
	st.global.u32 	[%rd12+512], %r214;
$L__BB8_106:
	add.s32 	%r586, %r573, 160;
	setp.ge.s32 	%p87, %r586, %r232;
	@%p87 bra 	$L__BB8_108;
	st.global.u32 	[%rd12+640], %r215;
$L__BB8_108:
	add.s32 	%r592, %r573, 192;
	setp.ge.s32 	%p88, %r592, %r232;
	@%p88 bra 	$L__BB8_110;
	st.global.u32 	[%rd12+768], %r216;
$L__BB8_110:
	setp.ge.s32 	%p89, %r101, %r232;
	@%p89 bra 	$L__BB8_112;
	st.global.u32 	[%rd12+896], %r217;
$L__BB8_112:
	add.s32 	%r598, %r573, 256;
	setp.ge.s32 	%p90, %r598, %r232;
	@%p90 bra 	$L__BB8_114;
	st.global.u32 	[%rd12+1024], %r218;
$L__BB8_114:
	add.s32 	%r604, %r573, 288;
	setp.ge.s32 	%p91, %r604, %r232;
	@%p91 bra 	$L__BB8_116;
	st.global.u32 	[%rd12+1152], %r219;
$L__BB8_116:
	add.s32 	%r610, %r573, 320;
	setp.ge.s32 	%p92, %r610, %r232;
	@%p92 bra 	$L__BB8_118;
	st.global.u32 	[%rd12+1280], %r220;
$L__BB8_118:
	setp.ge.s32 	%p93, %r110, %r232;
	@%p93 bra 	$L__BB8_120;
	st.global.u32 	[%rd12+1408], %r221;
$L__BB8_120:
	setp.ge.s32 	%p94, %r113, %r232;
	@%p94 bra 	$L__BB8_122;
	st.global.u32 	[%rd12+1536], %r222;
$L__BB8_122:
	setp.ge.s32 	%p95, %r116, %r232;
	@%p95 bra 	$L__BB8_124;
	st.global.u32 	[%rd12+1664], %r223;
$L__BB8_124:
	setp.ge.s32 	%p96, %r119, %r232;
	@%p96 bra 	$L__BB8_126;
	st.global.u32 	[%rd12+1792], %r224;
$L__BB8_126:
	add.s32 	%r616, %r573, 480;
	setp.ge.s32 	%p97, %r616, %r232;
	@%p97 bra 	$L__BB8_128;
	st.global.u32 	[%rd12+1920], %r225;
$L__BB8_128:
	add.s32 	%r622, %r573, 512;
	setp.ge.s32 	%p98, %r622, %r232;
	@%p98 bra 	$L__BB8_130;
	st.global.u32 	[%rd12+2048], %r226;
$L__BB8_130:
	setp.ge.s32 	%p99, %r126, %r232;
	@%p99 bra 	$L__BB8_132;
	st.global.u32 	[%rd12+2176], %r227;
$L__BB8_132:
	add.s32 	%r628, %r573, 576;
	setp.ge.s32 	%p100, %r628, %r232;
	@%p100 bra 	$L__BB8_134;
	st.global.u32 	[%rd12+2304], %r228;
$L__BB8_134:
	setp.ge.s32 	%p101, %r131, %r232;
	@%p101 bra 	$L__BB8_136;
	st.global.u32 	[%rd12+2432], %r229;
$L__BB8_136:
	add.s32 	%r634, %r573, 640;
	setp.ge.s32 	%p102, %r634, %r232;
	@%p102 bra 	$L__BB8_138;
	st.global.u32 	[%rd12+2560], %r230;
$L__BB8_138:
	add.s32 	%r640, %r573, 672;
	setp.ge.s32 	%p103, %r640, %r232;
	@%p103 bra 	$L__BB8_140;
	st.global.u32 	[%rd12+2688], %r231;
$L__BB8_140:
	ret;

}
	// .globl	_ZN3cub18CUB_300001_SM_10006detail4scan16DeviceScanKernelINS2_10policy_hubIjjjmN4cuda3std3__44plusIvEEE10Policy1000EN6thrust24THRUST_300001_SM_1000_NS6detail15normal_iteratorINSD_10device_ptrIjEEEESI_NS0_13ScanTileStateIjLb1EEES9_NS0_8NullTypeEmjLb0ESL_EEvT0_T1_T2_iT3_T4_T5_
.visible .entry _ZN3cub18CUB_300001_SM_10006detail4scan16DeviceScanKernelINS2_10policy_hubIjjjmN4cuda3std3__44plusIvEEE10Policy1000EN6thrust24THRUST_300001_SM_1000_NS6detail15normal_iteratorINSD_10device_ptrIjEEEESI_NS0_13ScanTileStateIjLb1EEES9_NS0_8NullTypeEmjLb0ESL_EEvT0_T1_T2_iT3_T4_T5_(
	.param .align 8 .b8 _ZN3cub18CUB_300001_SM_10006detail4scan16DeviceScanKernelINS2_10policy_hubIjjjmN4cuda3std3__44plusIvEEE10Policy1000EN6thrust24THRUST_300001_SM_1000_NS6detail15normal_iteratorINSD_10device_ptrIjEEEESI_NS0_13ScanTileStateIjLb1EEES9_NS0_8NullTypeEmjLb0ESL_EEvT0_T1_T2_iT3_T4_T5__param_0[8],
	.param .align 8 .b8 _ZN3cub18CUB_300001_SM_10006detail4scan16DeviceScanKernelINS2_10policy_hubIjjjmN4cuda3std3__44plusIvEEE10Policy1000EN6thrust24THRUST_300001_SM_1000_NS6detail15normal_iteratorINSD_10device_ptrIjEEEESI_NS0_13ScanTileStateIjLb1EEES9_NS0_8NullTypeEmjLb0ESL_EEvT0_T1_T2_iT3_T4_T5__param_1[8],
	.param .align 8 .b8 _ZN3cub18CUB_300001_SM_10006detail4scan16DeviceScanKernelINS2_10policy_hubIjjjmN4cuda3std3__44plusIvEEE10Policy1000EN6thrust24THRUST_300001_SM_1000_NS6detail15normal_iteratorINSD_10device_ptrIjEEEESI_NS0_13ScanTileStateIjLb1EEES9_NS0_8NullTypeEmjLb0ESL_EEvT0_T1_T2_iT3_T4_T5__param_2[8],
	.param .u32 _ZN3cub18CUB_300001_SM_10006detail4scan16DeviceScanKernelINS2_10policy_hubIjjjmN4cuda3std3__44plusIvEEE10Policy1000EN6thrust24THRUST_300001_SM_1000_NS6detail15normal_iteratorINSD_10device_ptrIjEEEESI_NS0_13ScanTileStateIjLb1EEES9_NS0_8NullTypeEmjLb0ESL_EEvT0_T1_T2_iT3_T4_T5__param_3,
	.param .align 1 .b8 _ZN3cub18CUB_300001_SM_10006detail4scan16DeviceScanKernelINS2_10policy_hubIjjjmN4cuda3std3__44plusIvEEE10Policy1000EN6thrust24THRUST_300001_SM_1000_NS6detail15normal_iteratorINSD_10device_ptrIjEEEESI_NS0_13ScanTileStateIjLb1EEES9_NS0_8NullTypeEmjLb0ESL_EEvT0_T1_T2_iT3_T4_T5__param_4[1],
	.param .align 1 .b8 _ZN3cub18CUB_300001_SM_10006detail4scan16DeviceScanKernelINS2_10policy_hubIjjjmN4cuda3std3__44plusIvEEE10Policy1000EN6thrust24THRUST_300001_SM_1000_NS6detail15normal_iteratorINSD_10device_ptrIjEEEESI_NS0_13ScanTileStateIjLb1EEES9_NS0_8NullTypeEmjLb0ESL_EEvT0_T1_T2_iT3_T4_T5__param_5[1],
	.param .u64 _ZN3cub18CUB_300001_SM_10006detail4scan16DeviceScanKernelINS2_10policy_hubIjjjmN4cuda3std3__44plusIvEEE10Policy1000EN6thrust24THRUST_300001_SM_1000_NS6detail15normal_iteratorINSD_10device_ptrIjEEEESI_NS0_13ScanTileStateIjLb1EEES9_NS0_8NullTypeEmjLb0ESL_EEvT0_T1_T2_iT3_T4_T5__param_6
)
.maxntid 416
{
	.reg .pred 	%p<158>;
	.reg .b32 	%r<1009>;
	.reg .b64 	%rd<55>;
	// demoted variable
	.shared .align 16 .b8 _ZZN3cub18CUB_300001_SM_10006detail4scan16DeviceScanKernelINS2_10policy_hubIjjjmN4cuda3std3__44plusIvEEE10Policy1000EN6thrust24THRUST_300001_SM_1000_NS6detail15normal_iteratorINSD_10device_ptrIjEEEESI_NS0_13ScanTileStateIjLb1EEES9_NS0_8NullTypeEmjLb0ESL_EEvT0_T1_T2_iT3_T4_T5_E12temp_storage[31632];
	ld.param.u64 	%rd1, [_ZN3cub18CUB_300001_SM_10006detail4scan16DeviceScanKernelINS2_10policy_hubIjjjmN4cuda3std3__44plusIvEEE10Policy1000EN6thrust24THRUST_300001_SM_1000_NS6detail15normal_iteratorINSD_10device_ptrIjEEEESI_NS0_13ScanTileStateIjLb1EEES9_NS0_8NullTypeEmjLb0ESL_EEvT0_T1_T2_iT3_T4_T5__param_2];
	ld.param.u64 	%rd16, [_ZN3cub18CUB_300001_SM_10006detail4scan16DeviceScanKernelINS2_10policy_hubIjjjmN4cuda3std3__44plusIvEEE10Policy1000EN6thrust24THRUST_300001_SM_1000_NS6detail15normal_iteratorINSD_10device_ptrIjEEEESI_NS0_13ScanTileStateIjLb1EEES9_NS0_8NullTypeEmjLb0ESL_EEvT0_T1_T2_iT3_T4_T5__param_1];
	ld.param.u64 	%rd17, [_ZN3cub18CUB_300001_SM_10006detail4scan16DeviceScanKernelINS2_10policy_hubIjjjmN4cuda3std3__44plusIvEEE10Policy1000EN6thrust24THRUST_300001_SM_1000_NS6detail15normal_iteratorINSD_10device_ptrIjEEEESI_NS0_13ScanTileStateIjLb1EEES9_NS0_8NullTypeEmjLb0ESL_EEvT0_T1_T2_iT3_T4_T5__param_0];
	ld.param.u32 	%r200, [_ZN3cub18CUB_300001_SM_10006detail4scan16DeviceScanKernelINS2_10policy_hubIjjjmN4cuda3std3__44plusIvEEE10Policy1000EN6thrust24THRUST_300001_SM_1000_NS6detail15normal_iteratorINSD_10device_ptrIjEEEESI_NS0_13ScanTileStateIjLb1EEES9_NS0_8NullTypeEmjLb0ESL_EEvT0_T1_T2_iT3_T4_T5__param_3];
	ld.param.u64 	%rd18, [_ZN3cub18CUB_300001_SM_10006detail4scan16DeviceScanKernelINS2_10policy_hubIjjjmN4cuda3std3__44plusIvEEE10Policy1000EN6thrust24THRUST_300001_SM_1000_NS6detail15normal_iteratorINSD_10device_ptrIjEEEESI_NS0_13ScanTileStateIjLb1EEES9_NS0_8NullTypeEmjLb0ESL_EEvT0_T1_T2_iT3_T4_T5__param_6];
	cvta.to.global.u64 	%rd2, %rd17;
	cvta.to.global.u64 	%rd3, %rd16;
	mov.u32 	%r201, %ctaid.x;
	add.s32 	%r1, %r200, %r201;
	mul.wide.s32 	%rd4, %r1, 7904;
	sub.s64 	%rd5, %rd18, %rd4;
	setp.lt.u64 	%p1, %rd5, 7905;
	@%p1 bra 	$L__BB9_26;
	mov.u32 	%r2, %tid.x;
	and.b32  	%r625, %r2, 31;
	and.b32  	%r626, %r2, 992;
	mul.lo.s32 	%r627, %r626, 19;
	or.b32  	%r628, %r627, %r625;
	cvt.u64.u32 	%rd38, %r628;
	add.s64 	%rd6, %rd4, %rd38;
	shl.b64 	%rd39, %rd6, 2;
	add.s64 	%rd40, %rd2, %rd39;
	ld.global.u32 	%r629, [%rd40];
	ld.global.u32 	%r630, [%rd40+128];
	ld.global.u32 	%r631, [%rd40+256];
	ld.global.u32 	%r632, [%rd40+384];
	ld.global.u32 	%r633, [%rd40+512];
	ld.global.u32 	%r634, [%rd40+640];
	ld.global.u32 	%r635, [%rd40+768];
	ld.global.u32 	%r636, [%rd40+896];
	ld.global.u32 	%r637, [%rd40+1024];
	ld.global.u32 	%r638, [%rd40+1152];
	ld.global.u32 	%r639, [%rd40+1280];
	ld.global.u32 	%r640, [%rd40+1408];
	ld.global.u32 	%r641, [%rd40+1536];
	ld.global.u32 	%r642, [%rd40+1664];
	ld.global.u32 	%r643, [%rd40+1792];
	ld.global.u32 	%r644, [%rd40+1920];
	ld.global.u32 	%r645, [%rd40+2048];
	ld.global.u32 	%r646, [%rd40+2176];
	ld.global.u32 	%r647, [%rd40+2304];
	// begin inline asm
	mov.u32 %r624, %laneid;
	// end inline asm
	shr.u32 	%r4, %r2, 5;
	mad.lo.s32 	%r648, %r4, 608, %r624;
	shl.b32 	%r649, %r648, 2;
	mov.u32 	%r650, _ZZN3cub18CUB_300001_SM_10006detail4scan16DeviceScanKernelINS2_10policy_hubIjjjmN4cuda3std3__44plusIvEEE10Policy1000EN6thrust24THRUST_300001_SM_1000_NS6detail15normal_iteratorINSD_10device_ptrIjEEEESI_NS0_13ScanTileStateIjLb1EEES9_NS0_8NullTypeEmjLb0ESL_EEvT0_T1_T2_iT3_T4_T5_E12temp_storage;
	add.s32 	%r5, %r650, %r649;
	st.shared.u32 	[%r5], %r629;
	st.shared.u32 	[%r5+128], %r630;
	st.shared.u32 	[%r5+256], %r631;
	st.shared.u32 	[%r5+384], %r632;
	st.shared.u32 	[%r5+512], %r633;
	st.shared.u32 	[%r5+640], %r634;
	st.shared.u32 	[%r5+768], %r635;
	st.shared.u32 	[%r5+896], %r636;
	st.shared.u32 	[%r5+1024], %r637;
	st.shared.u32 	[%r5+1152], %r638;
	st.shared.u32 	[%r5+1280], %r639;
	st.shared.u32 	[%r5+1408], %r640;
	st.shared.u32 	[%r5+1536], %r641;
	st.shared.u32 	[%r5+1664], %r642;
	st.shared.u32 	[%r5+1792], %r643;
	st.shared.u32 	[%r5+1920], %r644;
	st.shared.u32 	[%r5+2048], %r645;
	st.shared.u32 	[%r5+2176], %r646;
	st.shared.u32 	[%r5+2304], %r647;
	bar.warp.sync 	-1;
	mad.lo.s32 	%r6, %r624, 72, %r5;
	ld.shared.u32 	%r7, [%r6];
	ld.shared.u32 	%r8, [%r6+4];
	ld.shared.u32 	%r9, [%r6+8];
	ld.shared.u32 	%r10, [%r6+12];
	ld.shared.u32 	%r11, [%r6+16];
	ld.shared.u32 	%r12, [%r6+20];
	ld.shared.u32 	%r13, [%r6+24];
	ld.shared.u32 	%r14, [%r6+28];
	ld.shared.u32 	%r15, [%r6+32];
	ld.shared.u32 	%r16, [%r6+36];
	ld.shared.u32 	%r17, [%r6+40];
	ld.shared.u32 	%r18, [%r6+44];
	ld.shared.u32 	%r19, [%r6+48];
	ld.shared.u32 	%r20, [%r6+52];
	ld.shared.u32 	%r21, [%r6+56];
	ld.shared.u32 	%r22, [%r6+60];
	ld.shared.u32 	%r23, [%r6+64];
	ld.shared.u32 	%r24, [%r6+68];
	ld.shared.u32 	%r25, [%r6+72];
	bar.sync 	0;
	setp.ne.s32 	%p100, %r1, 0;
	@%p100 bra 	$L__BB9_6;
	add.s32 	%r868, %r8, %r7;
	add.s32 	%r869, %r9, %r868;
	add.s32 	%r870, %r10, %r869;
	add.s32 	%r871, %r11, %r870;
	add.s32 	%r872, %r12, %r871;
	add.s32 	%r873, %r13, %r872;
	add.s32 	%r874, %r14, %r873;
	add.s32 	%r875, %r15, %r874;
	add.s32 	%r876, %r16, %r875;
	add.s32 	%r877, %r17, %r876;
	add.s32 	%r878, %r18, %r877;
	add.s32 	%r879, %r19, %r878;
	add.s32 	%r880, %r20, %r879;
	add.s32 	%r881, %r21, %r880;
	add.s32 	%r882, %r22, %r881;
	add.s32 	%r883, %r23, %r882;
	add.s32 	%r884, %r24, %r883;
	add.s32 	%r842, %r25, %r884;
	mov.b32 	%r840, 1;
	mov.b32 	%r865, 0;
	mov.b32 	%r867, -1;
	// begin inline asm
	{  .reg .u32 r0;  .reg .pred p;  shfl.sync.up.b32 r0|p, %r842, %r840, %r865, %r867;  @p add.u32 r0, r0, %r842;  mov.u32 %r838, r0;}
	// end inline asm
	mov.b32 	%r846, 2;
	// begin inline asm
	{  .reg .u32 r0;  .reg .pred p;  shfl.sync.up.b32 r0|p, %r838, %r846, %r865, %r867;  @p add.u32 r0, r0, %r838;  mov.u32 %r844, r0;}
	// end inline asm
	mov.b32 	%r852, 4;
	// begin inline asm
	{  .reg .u32 r0;  .reg .pred p;  shfl.sync.up.b32 r0|p, %r844, %r852, %r865, %r867;  @p add.u32 r0, r0, %r844;  mov.u32 %r850, r0;}
	// end inline asm
	mov.b32 	%r858, 8;
	// begin inline asm
	{  .reg .u32 r0;  .reg .pred p;  shfl.sync.up.b32 r0|p, %r850, %r858, %r865, %r867;  @p add.u32 r0, r0, %r850;  mov.u32 %r856, r0;}
	// end inline asm
	mov.b32 	%r864, 16;
	// begin inline asm
	{  .reg .u32 r0;  .reg .pred p;  shfl.sync.up.b32 r0|p, %r856, %r864, %r865, %r867;  @p add.u32 r0, r0, %r856;  mov.u32 %r862, r0;}
	// end inline asm
	setp.ne.s32 	%p143, %r624, 31;
	@%p143 bra 	$L__BB9_4;
	shl.b32 	%r885, %r4, 2;
	mov.u32 	%r886, _ZZN3cub18CUB_300001_SM_10006detail4scan16DeviceScanKernelINS2_10policy_hubIjjjmN4cuda3std3__44plusIvEEE10Policy1000EN6thrust24THRUST_300001_SM_1000_NS6detail15normal_iteratorINSD_10device_ptrIjEEEESI_NS0_13ScanTileStateIjLb1EEES9_NS0_8NullTypeEmjLb0ESL_EEvT0_T1_T2_iT3_T4_T5_E12temp_storage;
	add.s32 	%r887, %r886, %r885;
	st.shared.u32 	[%r887+16], %r862;
$L__BB9_4:
	sub.s32 	%r888, %r862, %r842;
	bar.sync 	0;
	ld.shared.v4.u32 	{%r889, %r890, %r891, %r892}, [_ZZN3cub18CUB_300001_SM_10006detail4scan16DeviceScanKernelINS2_10policy_hubIjjjmN4cuda3std3__44plusIvEEE10Policy1000EN6thrust24THRUST_300001_SM_1000_NS6detail15normal_iteratorINSD_10device_ptrIjEEEESI_NS0_13ScanTileStateIjLb1EEES9_NS0_8NullTypeEmjLb0ESL_EEvT0_T1_T2_iT3_T4_T5_E12temp_storage+16];
	add.s32 	%r893, %r890, %r889;
	setp.eq.s32 	%p144, %r4, 2;
	selp.b32 	%r894, %r893, %r889, %p144;
	add.s32 	%r895, %r893, %r891;
	setp.eq.s32 	%p145, %r4, 3;
	selp.b32 	%r896, %r895, %r894, %p145;
	add.s32 	%r897, %r895, %r892;
	setp.eq.s32 	%p146, %r4, 4;
	selp.b32 	%r898, %r897, %r896, %p146;
	ld.shared.v4.u32 	{%r899, %r900, %r901, %r902}, [_ZZN3cub18CUB_300001_SM_10006detail4scan16DeviceScanKernelINS2_10policy_hubIjjjmN4cuda3std3__44plusIvEEE10Policy1000EN6thrust24THRUST_300001_SM_1000_NS6detail15normal_iteratorINSD_10device_ptrIjEEEESI_NS0_13ScanTileStateIjLb1EEES9_NS0_8NullTypeEmjLb0ESL_EEvT0_T1_T2_iT3_T4_T5_E12temp_storage+32];
	add.s32 	%r903, %r897, %r899;
	setp.eq.s32 	%p147, %r4, 5;
	selp.b32 	%r904, %r903, %r898, %p147;
	add.s32 	%r905, %r903, %r900;
	setp.eq.s32 	%p148, %r4, 6;
	selp.b32 	%r906, %r905, %r904, %p148;
	add.s32 	%r907, %r905, %r901;
	setp.eq.s32 	%p149, %r4, 7;
	selp.b32 	%r908, %r907, %r906, %p149;
	add.s32 	%r909, %r907, %r902;
	setp.eq.s32 	%p150, %r4, 8;
	selp.b32 	%r910, %r909, %r908, %p150;
	ld.shared.v4.u32 	{%r911, %r912, %r913, %r914}, [_ZZN3cub18CUB_300001_SM_10006detail4scan16DeviceScanKernelINS2_10policy_hubIjjjmN4cuda3std3__44plusIvEEE10Policy1000EN6thrust24THRUST_300001_SM_1000_NS6detail15normal_iteratorINSD_10device_ptrIjEEEESI_NS0_13ScanTileStateIjLb1EEES9_NS0_8NullTypeEmjLb0ESL_EEvT0_T1_T2_iT3_T4_T5_E12temp_storage+48];
	add.s32 	%r915, %r909, %r911;
	setp.eq.s32 	%p151, %r4, 9;
	selp.b32 	%r916, %r915, %r910, %p151;
	add.s32 	%r917, %r915, %r912;
	setp.eq.s32 	%p152, %r4, 10;
	selp.b32 	%r918, %r917, %r916, %p152;
	add.s32 	%r919, %r917, %r913;
	setp.eq.s32 	%p153, %r4, 11;
	selp.b32 	%r920, %r919, %r918, %p153;
	add.s32 	%r28, %r919, %r914;
	setp.eq.s32 	%p154, %r4, 12;
	selp.b32 	%r921, %r28, %r920, %p154;
	setp.lt.u32 	%p155, %r2, 32;
	setp.eq.s32 	%p156, %r624, 0;
	selp.b32 	%r922, 0, %r888, %p156;
	add.s32 	%r923, %r921, %r922;
	selp.b32 	%r977, %r888, %r923, %p155;
	setp.ne.s32 	%p157, %r2, 0;
	@%p157 bra 	$L__BB9_25;
	ld.shared.u32 	%r927, [_ZZN3cub18CUB_300001_SM_10006detail4scan16DeviceScanKernelINS2_10policy_hubIjjjmN4cuda3std3__44plusIvEEE10Policy1000EN6thrust24THRUST_300001_SM_1000_NS6detail15normal_iteratorINSD_10device_ptrIjEEEESI_NS0_13ScanTileStateIjLb1EEES9_NS0_8NullTypeEmjLb0ESL_EEvT0_T1_T2_iT3_T4_T5_E12temp_storage+64];
	add.s64 	%rd52, %rd1, 256;
	add.s32 	%r925, %r28, %r927;
	mov.b32 	%r924, 101;
	// begin inline asm
	st.relaxed.gpu.v2.u32 [%rd52], {%r924, %r925};
	// end inline asm
	mov.b32 	%r977, 0;
	bra.uni 	$L__BB9_25;
$L__BB9_6:
	add.s32 	%r681, %r8, %r7;
	add.s32 	%r682, %r9, %r681;
	add.s32 	%r683, %r10, %r682;
	add.s32 	%r684, %r11, %r683;
	add.s32 	%r685, %r12, %r684;
	add.s32 	%r686, %r13, %r685;
	add.s32 	%r687, %r14, %r686;
	add.s32 	%r688, %r15, %r687;
	add.s32 	%r689, %r16, %r688;
	add.s32 	%r690, %r17, %r689;
	add.s32 	%r691, %r18, %r690;
	add.s32 	%r692, %r19, %r691;
	add.s32 	%r693, %r20, %r692;
	add.s32 	%r694, %r21, %r693;
	add.s32 	%r695, %r22, %r694;
	add.s32 	%r696, %r23, %r695;
	add.s32 	%r697, %r24, %r696;
	add.s32 	%r655, %r25, %r697;
	mov.b32 	%r653, 1;
	mov.b32 	%r678, 0;
	mov.b32 	%r680, -1;
	// begin inline asm
	{  .reg .u32 r0;  .reg .pred p;  shfl.sync.up.b32 r0|p, %r655, %r653, %r678, %r680;  @p add.u32 r0, r0, %r655;  mov.u32 %r651, r0;}
	// end inline asm
	mov.b32 	%r659, 2;
	// begin inline asm
	{  .reg .u32 r0;  .reg .pred p;  shfl.sync.up.b32 r0|p, %r651, %r659, %r678, %r680;  @p add.u32 r0, r0, %r651;  mov.u32 %r657, r0;}
	// end inline asm
	mov.b32 	%r665, 4;
	// begin inline asm
	{  .reg .u32 r0;  .reg .pred p;  shfl.sync.up.b32 r0|p, %r657, %r665, %r678, %r680;  @p add.u32 r0, r0, %r657;  mov.u32 %r663, r0;}
	// end inline asm
	mov.b32 	%r671, 8;
	// begin inline asm
	{  .reg .u32 r0;  .reg .pred p;  shfl.sync.up.b32 r0|p, %r663, %r671, %r678, %r680;  @p add.u32 r0, r0, %r663;  mov.u32 %r669, r0;}
	// end inline asm
	mov.b32 	%r677, 16;
	// begin inline asm
	{  .reg .u32 r0;  .reg .pred p;  shfl.sync.up.b32 r0|p, %r669, %r677, %r678, %r680;  @p add.u32 r0, r0, %r669;  mov.u32 %r675, r0;}
	// end inline asm
	setp.ne.s32 	%p101, %r624, 31;
	@%p101 bra 	$L__BB9_8;
	shl.b32 	%r698, %r4, 2;
	mov.u32 	%r699, _ZZN3cub18CUB_300001_SM_10006detail4scan16DeviceScanKernelINS2_10policy_hubIjjjmN4cuda3std3__44plusIvEEE10Policy1000EN6thrust24THRUST_300001_SM_1000_NS6detail15normal_iteratorINSD_10device_ptrIjEEEESI_NS0_13ScanTileStateIjLb1EEES9_NS0_8NullTypeEmjLb0ESL_EEvT0_T1_T2_iT3_T4_T5_E12temp_storage;
	add.s32 	%r700, %r699, %r698;
	st.shared.u32 	[%r700+16], %r675;
$L__BB9_8:
	sub.s32 	%r701, %r675, %r655;
	bar.sync 	0;
	ld.shared.v4.u32 	{%r702, %r703, %r704, %r705}, [_ZZN3cub18CUB_300001_SM_10006detail4scan16DeviceScanKernelINS2_10policy_hubIjjjmN4cuda3std3__44plusIvEEE10Policy1000EN6thrust24THRUST_300001_SM_1000_NS6detail15normal_iteratorINSD_10device_ptrIjEEEESI_NS0_13ScanTileStateIjLb1EEES9_NS0_8NullTypeEmjLb0ESL_EEvT0_T1_T2_iT3_T4_T5_E12temp_storage+16];
	add.s32 	%r706, %r703, %r702;
	setp.eq.s32 	%p102, %r4, 2;
	selp.b32 	%r707, %r706, %r702, %p102;
	add.s32 	%r708, %r706, %r704;
	setp.eq.s32 	%p103, %r4, 3;
	selp.b32 	%r709, %r708, %r707, %p103;
	add.s32 	%r710, %r708, %r705;
	setp.eq.s32 	%p104, %r4, 4;
	selp.b32 	%r711, %r710, %r709, %p104;
	ld.shared.v4.u32 	{%r712, %r713, %r714, %r715}, [_ZZN3cub18CUB_300001_SM_10006detail4scan16DeviceScanKernelINS2_10policy_hubIjjjmN4cuda3std3__44plusIvEEE10Policy1000EN6thrust24THRUST_300001_SM_1000_NS6detail15normal_iteratorINSD_10device_ptrIjEEEESI_NS0_13ScanTileStateIjLb1EEES9_NS0_8NullTypeEmjLb0ESL_EEvT0_T1_T2_iT3_T4_T5_E12temp_storage+32];
	add.s32 	%r716, %r710, %r712;
	setp.eq.s32 	%p105, %r4, 5;
	selp.b32 	%r717, %r716, %r711, %p105;
	add.s32 	%r718, %r716, %r713;
	setp.eq.s32 	%p106, %r4, 6;
	selp.b32 	%r719, %r718, %r717, %p106;
	add.s32 	%r720, %r718, %r714;
	setp.eq.s32 	%p107, %r4, 7;
	selp.b32 	%r721, %r720, %r719, %p107;
	add.s32 	%r722, %r720, %r715;
	setp.eq.s32 	%p108, %r4, 8;
	selp.b32 	%r723, %r722, %r721, %p108;
	ld.shared.v4.u32 	{%r724, %r725, %r726, %r727}, [_ZZN3cub18CUB_300001_SM_10006detail4scan16DeviceScanKernelINS2_10policy_hubIjjjmN4cuda3std3__44plusIvEEE10Policy1000EN6thrust24THRUST_300001_SM_1000_NS6detail15normal_iteratorINSD_10device_ptrIjEEEESI_NS0_13ScanTileStateIjLb1EEES9_NS0_8NullTypeEmjLb0ESL_EEvT0_T1_T2_iT3_T4_T5_E12temp_storage+48];
	add.s32 	%r728, %r722, %r724;
	setp.eq.s32 	%p109, %r4, 9;
	selp.b32 	%r729, %r728, %r723, %p109;
	add.s32 	%r730, %r728, %r725;
	setp.eq.s32 	%p110, %r4, 10;
	selp.b32 	%r731, %r730, %r729, %p110;
	add.s32 	%r732, %r730, %r726;
	setp.eq.s32 	%p111, %r4, 11;
	selp.b32 	%r733, %r732, %r731, %p111;
	add.s32 	%r734, %r732, %r727;
	setp.eq.s32 	%p112, %r4, 12;
	selp.b32 	%r735, %r734, %r733, %p112;
	ld.shared.u32 	%r736, [_ZZN3cub18CUB_300001_SM_10006detail4scan16DeviceScanKernelINS2_10policy_hubIjjjmN4cuda3std3__44plusIvEEE10Policy1000EN6thrust24THRUST_300001_SM_1000_NS6detail15normal_iteratorINSD_10device_ptrIjEEEESI_NS0_13ScanTileStateIjLb1EEES9_NS0_8NullTypeEmjLb0ESL_EEvT0_T1_T2_iT3_T4_T5_E12temp_storage+64];
	add.s32 	%r32, %r734, %r736;
	setp.gt.u32 	%p113, %r2, 31;
	setp.lt.u32 	%p114, %r2, 32;
	setp.eq.s32 	%p115, %r624, 0;
	selp.b32 	%r737, 0, %r701, %p115;
	add.s32 	%r976, %r735, %r737;
	selp.b32 	%r34, %r701, %r976, %p114;
	@%p113 bra 	$L__BB9_24;
	setp.ne.s32 	%p116, %r2, 0;
	mul.wide.s32 	%rd41, %r1, 8;
	add.s64 	%rd7, %rd1, %rd41;
	@%p116 bra 	$L__BB9_11;
	st.shared.u32 	[_ZZN3cub18CUB_300001_SM_10006detail4scan16DeviceScanKernelINS2_10policy_hubIjjjmN4cuda3std3__44plusIvEEE10Policy1000EN6thrust24THRUST_300001_SM_1000_NS6detail15normal_iteratorINSD_10device_ptrIjEEEESI_NS0_13ScanTileStateIjLb1EEES9_NS0_8NullTypeEmjLb0ESL_EEvT0_T1_T2_iT3_T4_T5_E12temp_storage+12], %r32;
	add.s64 	%rd42, %rd7, 256;
	mov.b32 	%r738, 100;
	// begin inline asm
	st.relaxed.gpu.v2.u32 [%rd42], {%r738, %r32};
	// end inline asm
$L__BB9_11:
	not.b32 	%r744, %r2;
	add.s32 	%r972, %r1, %r744;
	mov.b32 	%r740, 550;
	// begin inline asm
	nanosleep.u32 %r740;
	// end inline asm
	mul.wide.s32 	%rd44, %r972, 8;
	add.s64 	%rd45, %rd1, %rd44;
	add.s64 	%rd43, %rd45, 256;
	// begin inline asm
	ld.relaxed.gpu.v2.u32 {%r973, %r967}, [%rd43];
	// end inline asm
	mov.b32 	%r968, 478;
$L__BB9_12:
	setp.eq.s32 	%p117, %r973, 99;
	mov.b32 	%r745, -1;
	vote.sync.any.pred 	%p118, %p117, %r745;
	not.pred 	%p119, %p118;
	@%p119 bra 	$L__BB9_14;
	// begin inline asm
	nanosleep.u32 %r968;
	// end inline asm
	shr.u32 	%r968, %r968, 1;
	// begin inline asm
	ld.relaxed.gpu.v2.u32 {%r973, %r967}, [%rd43];
	// end inline asm
	bra.uni 	$L__BB9_12;
$L__BB9_14:
	setp.eq.s32 	%p120, %r973, 101;
	mov.b32 	%r772, -1;
	vote.sync.ballot.b32 	%r774, %p120, %r772;
	// begin inline asm
	mov.u32 %r747, %lanemask_ge;
	// end inline asm
	and.b32  	%r775, %r774, %r747;
	or.b32  	%r776, %r775, -2147483648;
	add.s32 	%r777, %r776, -1;
	not.b32 	%r778, %r776;
	and.b32  	%r779, %r778, %r777;
	popc.b32 	%r751, %r779;
	mov.b32 	%r750, 1;
	// begin inline asm
	shfl.sync.down.b32 %r748, %r967, %r750, %r751, %r772;
	// end inline asm
	setp.lt.s32 	%p122, %r624, %r751;
	selp.b32 	%r780, %r748, 0, %p122;
	add.s32 	%r754, %r780, %r967;
	mov.b32 	%r755, 2;
	// begin inline asm
	shfl.sync.down.b32 %r753, %r754, %r755, %r751, %r772;
	// end inline asm
	add.s32 	%r47, %r624, 2;
	setp.gt.s32 	%p123, %r47, %r751;
	selp.b32 	%r781, 0, %r753, %p123;
	add.s32 	%r759, %r754, %r781;
	mov.b32 	%r760, 4;
	// begin inline asm
	shfl.sync.down.b32 %r758, %r759, %r760, %r751, %r772;
	// end inline asm
	add.s32 	%r48, %r624, 4;
	setp.gt.s32 	%p124, %r48, %r751;
	selp.b32 	%r782, 0, %r758, %p124;
	add.s32 	%r764, %r759, %r782;
	mov.b32 	%r765, 8;
	// begin inline asm
	shfl.sync.down.b32 %r763, %r764, %r765, %r751, %r772;
	// end inline asm
	add.s32 	%r49, %r624, 8;
	setp.gt.s32 	%p125, %r49, %r751;
	selp.b32 	%r783, 0, %r763, %p125;
	add.s32 	%r769, %r764, %r783;
	mov.b32 	%r770, 16;
	// begin inline asm
	shfl.sync.down.b32 %r768, %r769, %r770, %r751, %r772;
	// end inline asm
	add.s32 	%r50, %r624, 16;
	setp.gt.s32 	%p126, %r50, %r751;
	selp.b32 	%r784, 0, %r768, %p126;
	add.s32 	%r971, %r769, %r784;
	add.s64 	%rd9, %rd1, 256;
	mov.b32 	%r969, 478;
$L__BB9_15:
	setp.ne.s32 	%p127, %r973, 101;
	mov.b32 	%r785, -1;
	vote.sync.all.pred 	%p128, %p127, %r785;
	not.pred 	%p129, %p128;
	@%p129 bra 	$L__BB9_20;
	shr.u32 	%r969, %r969, 1;
	mul.wide.s32 	%rd48, %r972, 8;
	add.s64 	%rd49, %rd9, %rd48;
	add.s64 	%rd47, %rd49, -256;
	// begin inline asm
	ld.relaxed.gpu.v2.u32 {%r973, %r974}, [%rd47];
	// end inline asm
	mov.u32 	%r975, %r969;
$L__BB9_17:
	setp.eq.s32 	%p133, %r973, 99;
	mov.b32 	%r793, -1;
	vote.sync.any.pred 	%p134, %p133, %r793;
	not.pred 	%p135, %p134;
	@%p135 bra 	$L__BB9_19;
	// begin inline asm
	nanosleep.u32 %r975;
	// end inline asm
	shr.u32 	%r975, %r975, 1;
	// begin inline asm
	ld.relaxed.gpu.v2.u32 {%r973, %r974}, [%rd47];
	// end inline asm
	bra.uni 	$L__BB9_17;
$L__BB9_19:
	setp.eq.s32 	%p136, %r973, 101;
	mov.b32 	%r819, -1;
	vote.sync.ballot.b32 	%r820, %p136, %r819;
	and.b32  	%r821, %r820, %r747;
	or.b32  	%r822, %r821, -2147483648;
	add.s32 	%r823, %r822, -1;
	not.b32 	%r824, %r822;
	and.b32  	%r825, %r824, %r823;
	popc.b32 	%r798, %r825;
	mov.b32 	%r797, 1;
	// begin inline asm
	shfl.sync.down.b32 %r795, %r974, %r797, %r798, %r819;
	// end inline asm
	setp.lt.s32 	%p138, %r624, %r798;
	selp.b32 	%r826, %r795, 0, %p138;
	add.s32 	%r801, %r826, %r974;
	mov.b32 	%r802, 2;
	// begin inline asm
	shfl.sync.down.b32 %r800, %r801, %r802, %r798, %r819;
	// end inline asm
	setp.gt.s32 	%p139, %r47, %r798;
	selp.b32 	%r827, 0, %r800, %p139;
	add.s32 	%r806, %r801, %r827;
	mov.b32 	%r807, 4;
	// begin inline asm
	shfl.sync.down.b32 %r805, %r806, %r807, %r798, %r819;
	// end inline asm
	setp.gt.s32 	%p140, %r48, %r798;
	selp.b32 	%r828, 0, %r805, %p140;
	add.s32 	%r811, %r806, %r828;
	mov.b32 	%r812, 8;
	// begin inline asm
	shfl.sync.down.b32 %r810, %r811, %r812, %r798, %r819;
	// end inline asm
	setp.gt.s32 	%p141, %r49, %r798;
	selp.b32 	%r829, 0, %r810, %p141;
	add.s32 	%r816, %r811, %r829;
	mov.b32 	%r817, 16;
	// begin inline asm
	shfl.sync.down.b32 %r815, %r816, %r817, %r798, %r819;
	// end inline asm
	setp.gt.s32 	%p142, %r50, %r798;
	selp.b32 	%r830, 0, %r815, %p142;
	add.s32 	%r831, %r830, %r971;
	add.s32 	%r971, %r831, %r816;
	add.s32 	%r972, %r972, -32;
	bra.uni 	$L__BB9_15;
$L__BB9_20:
	@%p116 bra 	$L__BB9_22;
	add.s32 	%r788, %r971, %r32;
	add.s64 	%rd46, %rd7, 256;
	mov.b32 	%r787, 101;
	// begin inline asm
	st.relaxed.gpu.v2.u32 [%rd46], {%r787, %r788};
	// end inline asm
	st.shared.u32 	[_ZZN3cub18CUB_300001_SM_10006detail4scan16DeviceScanKernelINS2_10policy_hubIjjjmN4cuda3std3__44plusIvEEE10Policy1000EN6thrust24THRUST_300001_SM_1000_NS6detail15normal_iteratorINSD_10device_ptrIjEEEESI_NS0_13ScanTileStateIjLb1EEES9_NS0_8NullTypeEmjLb0ESL_EEvT0_T1_T2_iT3_T4_T5_E12temp_storage+4], %r971;
	st.shared.u32 	[_ZZN3cub18CUB_300001_SM_10006detail4scan16DeviceScanKernelINS2_10policy_hubIjjjmN4cuda3std3__44plusIvEEE10Policy1000EN6thrust24THRUST_300001_SM_1000_NS6detail15normal_iteratorINSD_10device_ptrIjEEEESI_NS0_13ScanTileStateIjLb1EEES9_NS0_8NullTypeEmjLb0ESL_EEvT0_T1_T2_iT3_T4_T5_E12temp_storage+8], %r788;
$L__BB9_22:
	setp.ne.s32 	%p131, %r624, 0;
	mov.u32 	%r976, %r34;
	@%p131 bra 	$L__BB9_24;
	st.shared.u32 	[_ZZN3cub18CUB_300001_SM_10006detail4scan16DeviceScanKernelINS2_10policy_hubIjjjmN4cuda3std3__44plusIvEEE10Policy1000EN6thrust24THRUST_300001_SM_1000_NS6detail15normal_iteratorINSD_10device_ptrIjEEEESI_NS0_13ScanTileStateIjLb1EEES9_NS0_8NullTypeEmjLb0ESL_EEvT0_T1_T2_iT3_T4_T5_E12temp_storage+84], %r971;
	mov.u32 	%r976, %r971;
$L__BB9_24:
	bar.sync 	0;
	setp.eq.s32 	%p132, %r2, 0;
	ld.shared.u32 	%r789, [_ZZN3cub18CUB_300001_SM_10006detail4scan16DeviceScanKernelINS2_10policy_hubIjjjmN4cuda3std3__44plusIvEEE10Policy1000EN6thrust24THRUST_300001_SM_1000_NS6detail15normal_iteratorINSD_10device_ptrIjEEEESI_NS0_13ScanTileStateIjLb1EEES9_NS0_8NullTypeEmjLb0ESL_EEvT0_T1_T2_iT3_T4_T5_E12temp_storage+84];
	selp.b32 	%r790, 0, %r789, %p132;
	add.s32 	%r977, %r790, %r976;
$L__BB9_25:
	add.s32 	%r928, %r977, %r7;
	add.s32 	%r929, %r8, %r928;
	add.s32 	%r930, %r9, %r929;
	add.s32 	%r931, %r10, %r930;
	add.s32 	%r932, %r11, %r931;
	add.s32 	%r933, %r12, %r932;
	add.s32 	%r934, %r13, %r933;
	add.s32 	%r935, %r14, %r934;
	add.s32 	%r936, %r15, %r935;
	add.s32 	%r937, %r16, %r936;
	add.s32 	%r938, %r17, %r937;
	add.s32 	%r939, %r18, %r938;
	add.s32 	%r940, %r19, %r939;
	add.s32 	%r941, %r20, %r940;
	add.s32 	%r942, %r21, %r941;
	add.s32 	%r943, %r22, %r942;
	add.s32 	%r944, %r23, %r943;
	add.s32 	%r945, %r24, %r944;
	add.s32 	%r946, %r25, %r945;
	bar.sync 	0;
	st.shared.u32 	[%r6], %r928;
	st.shared.u32 	[%r6+4], %r929;
	st.shared.u32 	[%r6+8], %r930;
	st.shared.u32 	[%r6+12], %r931;
	st.shared.u32 	[%r6+16], %r932;
	st.shared.u32 	[%r6+20], %r933;
	st.shared.u32 	[%r6+24], %r934;
	st.shared.u32 	[%r6+28], %r935;
	st.shared.u32 	[%r6+32], %r936;
	st.shared.u32 	[%r6+36], %r937;
	st.shared.u32 	[%r6+40], %r938;
	st.shared.u32 	[%r6+44], %r939;
	st.shared.u32 	[%r6+48], %r940;
	st.shared.u32 	[%r6+52], %r941;
	st.shared.u32 	[%r6+56], %r942;
	st.shared.u32 	[%r6+60], %r943;
	st.shared.u32 	[%r6+64], %r944;
	st.shared.u32 	[%r6+68], %r945;
	st.shared.u32 	[%r6+72], %r946;
	bar.warp.sync 	-1;
	ld.shared.u32 	%r947, [%r5];
	ld.shared.u32 	%r948, [%r5+128];
	ld.shared.u32 	%r949, [%r5+256];
	ld.shared.u32 	%r950, [%r5+384];
	ld.shared.u32 	%r951, [%r5+512];
	ld.shared.u32 	%r952, [%r5+640];
	ld.shared.u32 	%r953, [%r5+768];
	ld.shared.u32 	%r954, [%r5+896];
	ld.shared.u32 	%r955, [%r5+1024];
	ld.shared.u32 	%r956, [%r5+1152];
	ld.shared.u32 	%r957, [%r5+1280];
	ld.shared.u32 	%r958, [%r5+1408];
	ld.shared.u32 	%r959, [%r5+1536];
	ld.shared.u32 	%r960, [%r5+1664];
	ld.shared.u32 	%r961, [%r5+1792];
	ld.shared.u32 	%r962, [%r5+1920];
	ld.shared.u32 	%r963, [%r5+2048];
	ld.shared.u32 	%r964, [%r5+2176];
	ld.shared.u32 	%r965, [%r5+2304];
	add.s64 	%rd54, %rd3, %rd39;
	st.global.u32 	[%rd54], %r947;
	st.global.u32 	[%rd54+128], %r948;
	st.global.u32 	[%rd54+256], %r949;
	st.global.u32 	[%rd54+384], %r950;
	st.global.u32 	[%rd54+512], %r951;
	st.global.u32 	[%rd54+640], %r952;
	st.global.u32 	[%rd54+768], %r953;
	st.global.u32 	[%rd54+896], %r954;
	st.global.u32 	[%rd54+1024], %r955;
	st.global.u32 	[%rd54+1152], %r956;
	st.global.u32 	[%rd54+1280], %r957;
	st.global.u32 	[%rd54+1408], %r958;
	st.global.u32 	[%rd54+1536], %r959;
	st.global.u32 	[%rd54+1664], %r960;
	st.global.u32 	[%rd54+1792], %r961;
	st.global.u32 	[%rd54+1920], %r962;
	st.global.u32 	[%rd54+2048], %r963;
	st.global.u32 	[%rd54+2176], %r964;
	st.global.u32 	[%rd54+2304], %r965;
	bra.uni 	$L__BB9_128;
$L__BB9_26:
	setp.eq.s64 	%p2, %rd5, 0;
	@%p2 bra 	$L__BB9_128;
	cvt.u32.u64 	%r72, %rd5;
	shl.b64 	%rd19, %rd4, 2;
	add.s64 	%rd20, %rd2, %rd19;
	mov.u32 	%r73, %tid.x;
	ld.global.u32 	%r996, [%rd20];
	and.b32  	%r202, %r73, 31;
	and.b32  	%r203, %r73, 992;
	mul.lo.s32 	%r204, %r203, 19;
	or.b32  	%r75, %r204, %r202;
	setp.ge.u32 	%p3, %r75, %r72;
	shl.b32 	%r205, %r75, 2;
	cvt.u64.u32 	%rd21, %r205;
	add.s64 	%rd11, %rd20, %rd21;
	mov.u32 	%r978, %r996;
	@%p3 bra 	$L__BB9_29;
	ld.global.u32 	%r978, [%rd11];
$L__BB9_29:
	add.s32 	%r206, %r75, 32;
	setp.ge.u32 	%p4, %r206, %r72;
	mov.u32 	%r979, %r996;
	@%p4 bra 	$L__BB9_31;
	ld.global.u32 	%r979, [%rd11+128];
$L__BB9_31:
	add.s32 	%r207, %r75, 64;
	setp.ge.u32 	%p5, %r207, %r72;
	mov.u32 	%r980, %r996;
	@%p5 bra 	$L__BB9_33;
	ld.global.u32 	%r980, [%rd11+256];
$L__BB9_33:
	add.s32 	%r208, %r75, 96;
	setp.ge.u32 	%p6, %r208, %r72;
	mov.u32 	%r981, %r996;
	@%p6 bra 	$L__BB9_35;
	ld.global.u32 	%r981, [%rd11+384];
$L__BB9_35:
	add.s32 	%r209, %r75, 128;
	setp.ge.u32 	%p7, %r209, %r72;
	mov.u32 	%r982, %r996;
	@%p7 bra 	$L__BB9_37;
	ld.global.u32 	%r982, [%rd11+512];
$L__BB9_37:
	add.s32 	%r210, %r75, 160;
	setp.ge.u32 	%p8, %r210, %r72;
	mov.u32 	%r983, %r996;
	@%p8 bra 	$L__BB9_39;
	ld.global.u32 	%r983, [%rd11+640];
$L__BB9_39:
	add.s32 	%r211, %r75, 192;
	setp.ge.u32 	%p9, %r211, %r72;
	mov.u32 	%r984, %r996;
	@%p9 bra 	$L__BB9_41;
	ld.global.u32 	%r984, [%rd11+768];
$L__BB9_41:
	add.s32 	%r212, %r75, 224;
	setp.ge.u32 	%p10, %r212, %r72;
	mov.u32 	%r985, %r996;
	@%p10 bra 	$L__BB9_43;
	ld.global.u32 	%r985, [%rd11+896];
$L__BB9_43:
	add.s32 	%r92, %r75, 256;
	setp.ge.u32 	%p11, %r92, %r72;
	mov.u32 	%r986, %r996;
	@%p11 bra 	$L__BB9_45;
	ld.global.u32 	%r986, [%rd11+1024];
$L__BB9_45:
	add.s32 	%r213, %r75, 288;
	setp.ge.u32 	%p12, %r213, %r72;
	mov.u32 	%r987, %r996;
	@%p12 bra 	$L__BB9_47;
	ld.global.u32 	%r987, [%rd11+1152];
$L__BB9_47:
	add.s32 	%r214, %r75, 320;
	setp.ge.u32 	%p13, %r214, %r72;
	mov.u32 	%r988, %r996;
	@%p13 bra 	$L__BB9_49;
	ld.global.u32 	%r988, [%rd11+1280];
$L__BB9_49:
	add.s32 	%r215, %r75, 352;
	setp.ge.u32 	%p14, %r215, %r72;
	mov.u32 	%r989, %r996;
	@%p14 bra 	$L__BB9_51;
	ld.global.u32 	%r989, [%rd11+1408];
$L__BB9_51:
	add.s32 	%r216, %r75, 384;
	setp.ge.u32 	%p15, %r216, %r72;
	mov.u32 	%r990, %r996;
	@%p15 bra 	$L__BB9_53;
	ld.global.u32 	%r990, [%rd11+1536];
$L__BB9_53:
	add.s32 	%r217, %r75, 416;
	setp.ge.u32 	%p16, %r217, %r72;
	mov.u32 	%r991, %r996;
	@%p16 bra 	$L__BB9_55;
	ld.global.u32 	%r991, [%rd11+1664];
$L__BB9_55:
	add.s32 	%r218, %r75, 448;
	setp.ge.u32 	%p17, %r218, %r72;
	mov.u32 	%r992, %r996;
	@%p17 bra 	$L__BB9_57;
	ld.global.u32 	%r992, [%rd11+1792];
$L__BB9_57:
	add.s32 	%r219, %r75, 480;
	setp.ge.u32 	%p18, %r219, %r72;
	mov.u32 	%r993, %r996;
	@%p18 bra 	$L__BB9_59;
	ld.global.u32 	%r993, [%rd11+1920];
$L__BB9_59:
	add.s32 	%r220, %r75, 512;
	setp.ge.u32 	%p19, %r220, %r72;
	mov.u32 	%r994, %r996;
	@%p19 bra 	$L__BB9_61;
	ld.global.u32 	%r994, [%rd11+2048];
$L__BB9_61:
	add.s32 	%r221, %r75, 544;
	setp.ge.u32 	%p20, %r221, %r72;
	mov.u32 	%r995, %r996;
	@%p20 bra 	$L__BB9_63;
	ld.global.u32 	%r995, [%rd11+2176];
$L__BB9_63:
	add.s32 	%r113, %r75, 576;
	setp.ge.u32 	%p21, %r113, %r72;
	@%p21 bra 	$L__BB9_65;
	ld.global.u32 	%r996, [%rd11+2304];
$L__BB9_65:
	// begin inline asm
	mov.u32 %r222, %laneid;
	// end inline asm
	shr.u32 	%r117, %r73, 5;
	mad.lo.s32 	%r223, %r117, 608, %r222;
	shl.b32 	%r224, %r223, 2;
	mov.u32 	%r225, _ZZN3cub18CUB_300001_SM_10006detail4scan16DeviceScanKernelINS2_10policy_hubIjjjmN4cuda3std3__44plusIvEEE10Policy1000EN6thrust24THRUST_300001_SM_1000_NS6detail15normal_iteratorINSD_10device_ptrIjEEEESI_NS0_13ScanTileStateIjLb1EEES9_NS0_8NullTypeEmjLb0ESL_EEvT0_T1_T2_iT3_T4_T5_E12temp_storage;
	add.s32 	%r118, %r225, %r224;
	st.shared.u32 	[%r118], %r978;
	st.shared.u32 	[%r118+128], %r979;
	st.shared.u32 	[%r118+256], %r980;
	st.shared.u32 	[%r118+384], %r981;
	st.shared.u32 	[%r118+512], %r982;
	st.shared.u32 	[%r118+640], %r983;
	st.shared.u32 	[%r118+768], %r984;
	st.shared.u32 	[%r118+896], %r985;
	st.shared.u32 	[%r118+1024], %r986;
	st.shared.u32 	[%r118+1152], %r987;
	st.shared.u32 	[%r118+1280], %r988;
	st.shared.u32 	[%r118+1408], %r989;
	st.shared.u32 	[%r118+1536], %r990;
	st.shared.u32 	[%r118+1664], %r991;
	st.shared.u32 	[%r118+1792], %r992;
	st.shared.u32 	[%r118+1920], %r993;
	st.shared.u32 	[%r118+2048], %r994;
	st.shared.u32 	[%r118+2176], %r995;
	st.shared.u32 	[%r118+2304], %r996;
	bar.warp.sync 	-1;
	mad.lo.s32 	%r119, %r222, 72, %r118;
	ld.shared.u32 	%r120, [%r119];
	ld.shared.u32 	%r121, [%r119+4];
	ld.shared.u32 	%r122, [%r119+8];
	ld.shared.u32 	%r123, [%r119+12];
	ld.shared.u32 	%r124, [%r119+16];
	ld.shared.u32 	%r125, [%r119+20];
	ld.shared.u32 	%r126, [%r119+24];
	ld.shared.u32 	%r127, [%r119+28];
	ld.shared.u32 	%r128, [%r119+32];
	ld.shared.u32 	%r129, [%r119+36];
	ld.shared.u32 	%r130, [%r119+40];
	ld.shared.u32 	%r131, [%r119+44];
	ld.shared.u32 	%r132, [%r119+48];
	ld.shared.u32 	%r133, [%r119+52];
	ld.shared.u32 	%r134, [%r119+56];
	ld.shared.u32 	%r135, [%r119+60];
	ld.shared.u32 	%r136, [%r119+64];
	ld.shared.u32 	%r137, [%r119+68];
	ld.shared.u32 	%r138, [%r119+72];
	bar.sync 	0;
	setp.ne.s32 	%p22, %r1, 0;
	@%p22 bra 	$L__BB9_69;
	add.s32 	%r451, %r121, %r120;
	add.s32 	%r452, %r122, %r451;
	add.s32 	%r453, %r123, %r452;
	add.s32 	%r454, %r124, %r453;
	add.s32 	%r455, %r125, %r454;
	add.s32 	%r456, %r126, %r455;
	add.s32 	%r457, %r127, %r456;
	add.s32 	%r458, %r128, %r457;
	add.s32 	%r459, %r129, %r458;
	add.s32 	%r460, %r130, %r459;
	add.s32 	%r461, %r131, %r460;
	add.s32 	%r462, %r132, %r461;
	add.s32 	%r463, %r133, %r462;
	add.s32 	%r464, %r134, %r463;
	add.s32 	%r465, %r135, %r464;
	add.s32 	%r466, %r136, %r465;
	add.s32 	%r467, %r137, %r466;
	add.s32 	%r425, %r138, %r467;
	mov.b32 	%r423, 1;
	mov.b32 	%r448, 0;
	mov.b32 	%r450, -1;
	// begin inline asm
	{  .reg .u32 r0;  .reg .pred p;  shfl.sync.up.b32 r0|p, %r425, %r423, %r448, %r450;  @p add.u32 r0, r0, %r425;  mov.u32 %r421, r0;}
	// end inline asm
	mov.b32 	%r429, 2;
	// begin inline asm
	{  .reg .u32 r0;  .reg .pred p;  shfl.sync.up.b32 r0|p, %r421, %r429, %r448, %r450;  @p add.u32 r0, r0, %r421;  mov.u32 %r427, r0;}
	// end inline asm
	mov.b32 	%r435, 4;
	// begin inline asm
	{  .reg .u32 r0;  .reg .pred p;  shfl.sync.up.b32 r0|p, %r427, %r435, %r448, %r450;  @p add.u32 r0, r0, %r427;  mov.u32 %r433, r0;}
	// end inline asm
	mov.b32 	%r441, 8;
	// begin inline asm
	{  .reg .u32 r0;  .reg .pred p;  shfl.sync.up.b32 r0|p, %r433, %r441, %r448, %r450;  @p add.u32 r0, r0, %r433;  mov.u32 %r439, r0;}
	// end inline asm
	mov.b32 	%r447, 16;
	// begin inline asm
	{  .reg .u32 r0;  .reg .pred p;  shfl.sync.up.b32 r0|p, %r439, %r447, %r448, %r450;  @p add.u32 r0, r0, %r439;  mov.u32 %r445, r0;}
	// end inline asm
	setp.ne.s32 	%p65, %r222, 31;
	@%p65 bra 	$L__BB9_68;
	shl.b32 	%r468, %r117, 2;
	mov.u32 	%r469, _ZZN3cub18CUB_300001_SM_10006detail4scan16DeviceScanKernelINS2_10policy_hubIjjjmN4cuda3std3__44plusIvEEE10Policy1000EN6thrust24THRUST_300001_SM_1000_NS6detail15normal_iteratorINSD_10device_ptrIjEEEESI_NS0_13ScanTileStateIjLb1EEES9_NS0_8NullTypeEmjLb0ESL_EEvT0_T1_T2_iT3_T4_T5_E12temp_storage;
	add.s32 	%r470, %r469, %r468;
	st.shared.u32 	[%r470+16], %r445;
$L__BB9_68:
	sub.s32 	%r471, %r445, %r425;
	bar.sync 	0;
	ld.shared.v4.u32 	{%r472, %r473, %r474, %r475}, [_ZZN3cub18CUB_300001_SM_10006detail4scan16DeviceScanKernelINS2_10policy_hubIjjjmN4cuda3std3__44plusIvEEE10Policy1000EN6thrust24THRUST_300001_SM_1000_NS6detail15normal_iteratorINSD_10device_ptrIjEEEESI_NS0_13ScanTileStateIjLb1EEES9_NS0_8NullTypeEmjLb0ESL_EEvT0_T1_T2_iT3_T4_T5_E12temp_storage+16];
	add.s32 	%r476, %r473, %r472;
	setp.eq.s32 	%p66, %r117, 2;
	selp.b32 	%r477, %r476, %r472, %p66;
	add.s32 	%r478, %r476, %r474;
	setp.eq.s32 	%p67, %r117, 3;
	selp.b32 	%r479, %r478, %r477, %p67;
	add.s32 	%r480, %r478, %r475;
	setp.eq.s32 	%p68, %r117, 4;
	selp.b32 	%r481, %r480, %r479, %p68;
	ld.shared.v4.u32 	{%r482, %r483, %r484, %r485}, [_ZZN3cub18CUB_300001_SM_10006detail4scan16DeviceScanKernelINS2_10policy_hubIjjjmN4cuda3std3__44plusIvEEE10Policy1000EN6thrust24THRUST_300001_SM_1000_NS6detail15normal_iteratorINSD_10device_ptrIjEEEESI_NS0_13ScanTileStateIjLb1EEES9_NS0_8NullTypeEmjLb0ESL_EEvT0_T1_T2_iT3_T4_T5_E12temp_storage+32];
	add.s32 	%r486, %r480, %r482;
	setp.eq.s32 	%p69, %r117, 5;
	selp.b32 	%r487, %r486, %r481, %p69;
	add.s32 	%r488, %r486, %r483;
	setp.eq.s32 	%p70, %r117, 6;
	selp.b32 	%r489, %r488, %r487, %p70;
	add.s32 	%r490, %r488, %r484;
	setp.eq.s32 	%p71, %r117, 7;
	selp.b32 	%r491, %r490, %r489, %p71;
	add.s32 	%r492, %r490, %r485;
	setp.eq.s32 	%p72, %r117, 8;
	selp.b32 	%r493, %r492, %r491, %p72;
	ld.shared.v4.u32 	{%r494, %r495, %r496, %r497}, [_ZZN3cub18CUB_300001_SM_10006detail4scan16DeviceScanKernelINS2_10policy_hubIjjjmN4cuda3std3__44plusIvEEE10Policy1000EN6thrust24THRUST_300001_SM_1000_NS6detail15normal_iteratorINSD_10device_ptrIjEEEESI_NS0_13ScanTileStateIjLb1EEES9_NS0_8NullTypeEmjLb0ESL_EEvT0_T1_T2_iT3_T4_T5_E12temp_storage+48];
	add.s32 	%r498, %r492, %r494;
	setp.eq.s32 	%p73, %r117, 9;
	selp.b32 	%r499, %r498, %r493, %p73;
	add.s32 	%r500, %r498, %r495;
	setp.eq.s32 	%p74, %r117, 10;
	selp.b32 	%r501, %r500, %r499, %p74;
	add.s32 	%r502, %r500, %r496;
	setp.eq.s32 	%p75, %r117, 11;
	selp.b32 	%r503, %r502, %r501, %p75;
	add.s32 	%r504, %r502, %r497;
	setp.eq.s32 	%p76, %r117, 12;
	selp.b32 	%r505, %r504, %r503, %p76;
	setp.lt.u32 	%p77, %r73, 32;
	setp.eq.s32 	%p78, %r222, 0;
	selp.b32 	%r506, 0, %r471, %p78;
	add.s32 	%r507, %r505, %r506;
	selp.b32 	%r508, %r471, %r507, %p77;
	setp.eq.s32 	%p79, %r73, 0;
	selp.b32 	%r1008, 0, %r508, %p79;
	bra.uni 	$L__BB9_88;
$L__BB9_69:
	add.s32 	%r256, %r121, %r120;
	add.s32 	%r257, %r122, %r256;
	add.s32 	%r258, %r123, %r257;
	add.s32 	%r259, %r124, %r258;
	add.s32 	%r260, %r125, %r259;
	add.s32 	%r261, %r126, %r260;
	add.s32 	%r262, %r127, %r261;
	add.s32 	%r263, %r128, %r262;
	add.s32 	%r264, %r129, %r263;
	add.s32 	%r265, %r130, %r264;
	add.s32 	%r266, %r131, %r265;
	add.s32 	%r267, %r132, %r266;
	add.s32 	%r268, %r133, %r267;
	add.s32 	%r269, %r134, %r268;
	add.s32 	%r270, %r135, %r269;
	add.s32 	%r271, %r136, %r270;
	add.s32 	%r272, %r137, %r271;
	add.s32 	%r230, %r138, %r272;
	mov.b32 	%r228, 1;
	mov.b32 	%r253, 0;
	mov.b32 	%r255, -1;
	// begin inline asm
	{  .reg .u32 r0;  .reg .pred p;  shfl.sync.up.b32 r0|p, %r230, %r228, %r253, %r255;  @p add.u32 r0, r0, %r230;  mov.u32 %r226, r0;}
	// end inline asm
	mov.b32 	%r234, 2;
	// begin inline asm
	{  .reg .u32 r0;  .reg .pred p;  shfl.sync.up.b32 r0|p, %r226, %r234, %r253, %r255;  @p add.u32 r0, r0, %r226;  mov.u32 %r232, r0;}
	// end inline asm
	mov.b32 	%r240, 4;
	// begin inline asm
	{  .reg .u32 r0;  .reg .pred p;  shfl.sync.up.b32 r0|p, %r232, %r240, %r253, %r255;  @p add.u32 r0, r0, %r232;  mov.u32 %r238, r0;}
	// end inline asm
	mov.b32 	%r246, 8;
	// begin inline asm
	{  .reg .u32 r0;  .reg .pred p;  shfl.sync.up.b32 r0|p, %r238, %r246, %r253, %r255;  @p add.u32 r0, r0, %r238;  mov.u32 %r244, r0;}
	// end inline asm
	mov.b32 	%r252, 16;
	// begin inline asm
	{  .reg .u32 r0;  .reg .pred p;  shfl.sync.up.b32 r0|p, %r244, %r252, %r253, %r255;  @p add.u32 r0, r0, %r244;  mov.u32 %r250, r0;}
	// end inline asm
	setp.ne.s32 	%p23, %r222, 31;
	@%p23 bra 	$L__BB9_71;
	shl.b32 	%r273, %r117, 2;
	mov.u32 	%r274, _ZZN3cub18CUB_300001_SM_10006detail4scan16DeviceScanKernelINS2_10policy_hubIjjjmN4cuda3std3__44plusIvEEE10Policy1000EN6thrust24THRUST_300001_SM_1000_NS6detail15normal_iteratorINSD_10device_ptrIjEEEESI_NS0_13ScanTileStateIjLb1EEES9_NS0_8NullTypeEmjLb0ESL_EEvT0_T1_T2_iT3_T4_T5_E12temp_storage;
	add.s32 	%r275, %r274, %r273;
	st.shared.u32 	[%r275+16], %r250;
$L__BB9_71:
	sub.s32 	%r276, %r250, %r230;
	bar.sync 	0;
	ld.shared.v4.u32 	{%r277, %r278, %r279, %r280}, [_ZZN3cub18CUB_300001_SM_10006detail4scan16DeviceScanKernelINS2_10policy_hubIjjjmN4cuda3std3__44plusIvEEE10Policy1000EN6thrust24THRUST_300001_SM_1000_NS6detail15normal_iteratorINSD_10device_ptrIjEEEESI_NS0_13ScanTileStateIjLb1EEES9_NS0_8NullTypeEmjLb0ESL_EEvT0_T1_T2_iT3_T4_T5_E12temp_storage+16];
	add.s32 	%r281, %r278, %r277;
	setp.eq.s32 	%p24, %r117, 2;
	selp.b32 	%r282, %r281, %r277, %p24;
	add.s32 	%r283, %r281, %r279;
	setp.eq.s32 	%p25, %r117, 3;
	selp.b32 	%r284, %r283, %r282, %p25;
	add.s32 	%r285, %r283, %r280;
	setp.eq.s32 	%p26, %r117, 4;
	selp.b32 	%r286, %r285, %r284, %p26;
	ld.shared.v4.u32 	{%r287, %r288, %r289, %r290}, [_ZZN3cub18CUB_300001_SM_10006detail4scan16DeviceScanKernelINS2_10policy_hubIjjjmN4cuda3std3__44plusIvEEE10Policy1000EN6thrust24THRUST_300001_SM_1000_NS6detail15normal_iteratorINSD_10device_ptrIjEEEESI_NS0_13ScanTileStateIjLb1EEES9_NS0_8NullTypeEmjLb0ESL_EEvT0_T1_T2_iT3_T4_T5_E12temp_storage+32];
	add.s32 	%r291, %r285, %r287;
	setp.eq.s32 	%p27, %r117, 5;
	selp.b32 	%r292, %r291, %r286, %p27;
	add.s32 	%r293, %r291, %r288;
	setp.eq.s32 	%p28, %r117, 6;
	selp.b32 	%r294, %r293, %r292, %p28;
	add.s32 	%r295, %r293, %r289;
	setp.eq.s32 	%p29, %r117, 7;
	selp.b32 	%r296, %r295, %r294, %p29;
	add.s32 	%r297, %r295, %r290;
	setp.eq.s32 	%p30, %r117, 8;
	selp.b32 	%r298, %r297, %r296, %p30;
	ld.shared.v4.u32 	{%r299, %r300, %r301, %r302}, [_ZZN3cub18CUB_300001_SM_10006detail4scan16DeviceScanKernelINS2_10policy_hubIjjjmN4cuda3std3__44plusIvEEE10Policy1000EN6thrust24THRUST_300001_SM_1000_NS6detail15normal_iteratorINSD_10device_ptrIjEEEESI_NS0_13ScanTileStateIjLb1EEES9_NS0_8NullTypeEmjLb0ESL_EEvT0_T1_T2_iT3_T4_T5_E12temp_storage+48];
	add.s32 	%r303, %r297, %r299;
	setp.eq.s32 	%p31, %r117, 9;
	selp.b32 	%r304, %r303, %r298, %p31;
	add.s32 	%r305, %r303, %r300;
	setp.eq.s32 	%p32, %r117, 10;
	selp.b32 	%r306, %r305, %r304, %p32;
	add.s32 	%r307, %r305, %r301;
	setp.eq.s32 	%p33, %r117, 11;
	selp.b32 	%r308, %r307, %r306, %p33;
	add.s32 	%r309, %r307, %r302;
	setp.eq.s32 	%p34, %r117, 12;
	selp.b32 	%r310, %r309, %r308, %p34;
	ld.shared.u32 	%r311, [_ZZN3cub18CUB_300001_SM_10006detail4scan16DeviceScanKernelINS2_10policy_hubIjjjmN4cuda3std3__44plusIvEEE10Policy1000EN6thrust24THRUST_300001_SM_1000_NS6detail15normal_iteratorINSD_10device_ptrIjEEEESI_NS0_13ScanTileStateIjLb1EEES9_NS0_8NullTypeEmjLb0ESL_EEvT0_T1_T2_iT3_T4_T5_E12temp_storage+64];
	add.s32 	%r144, %r309, %r311;
	setp.gt.u32 	%p35, %r73, 31;
	setp.lt.u32 	%p36, %r73, 32;
	setp.eq.s32 	%p37, %r222, 0;
	selp.b32 	%r312, 0, %r276, %p37;
	add.s32 	%r1007, %r310, %r312;
	selp.b32 	%r146, %r276, %r1007, %p36;
	@%p35 bra 	$L__BB9_87;
	setp.ne.s32 	%p38, %r73, 0;
	mul.wide.s32 	%rd22, %r1, 8;
	add.s64 	%rd12, %rd1, %rd22;
	@%p38 bra 	$L__BB9_74;
	st.shared.u32 	[_ZZN3cub18CUB_300001_SM_10006detail4scan16DeviceScanKernelINS2_10policy_hubIjjjmN4cuda3std3__44plusIvEEE10Policy1000EN6thrust24THRUST_300001_SM_1000_NS6detail15normal_iteratorINSD_10device_ptrIjEEEESI_NS0_13ScanTileStateIjLb1EEES9_NS0_8NullTypeEmjLb0ESL_EEvT0_T1_T2_iT3_T4_T5_E12temp_storage+12], %r144;
	add.s64 	%rd23, %rd12, 256;
	mov.b32 	%r313, 100;
	// begin inline asm
	st.relaxed.gpu.v2.u32 [%rd23], {%r313, %r144};
	// end inline asm
$L__BB9_74:
	not.b32 	%r319, %r73;
	add.s32 	%r1003, %r1, %r319;
	mov.b32 	%r315, 550;
	// begin inline asm
	nanosleep.u32 %r315;
	// end inline asm
	mul.wide.s32 	%rd25, %r1003, 8;
	add.s64 	%rd26, %rd1, %rd25;
	add.s64 	%rd24, %rd26, 256;
	// begin inline asm
	ld.relaxed.gpu.v2.u32 {%r1004, %r998}, [%rd24];
	// end inline asm
	mov.b32 	%r999, 478;
$L__BB9_75:
	setp.eq.s32 	%p39, %r1004, 99;
	mov.b32 	%r320, -1;
	vote.sync.any.pred 	%p40, %p39, %r320;
	not.pred 	%p41, %p40;
	@%p41 bra 	$L__BB9_77;
	// begin inline asm
	nanosleep.u32 %r999;
	// end inline asm
	shr.u32 	%r999, %r999, 1;
	// begin inline asm
	ld.relaxed.gpu.v2.u32 {%r1004, %r998}, [%rd24];
	// end inline asm
	bra.uni 	$L__BB9_75;
$L__BB9_77:
	setp.eq.s32 	%p42, %r1004, 101;
	mov.b32 	%r347, -1;
	vote.sync.ballot.b32 	%r349, %p42, %r347;
	// begin inline asm
	mov.u32 %r322, %lanemask_ge;
	// end inline asm
	and.b32  	%r350, %r349, %r322;
	or.b32  	%r351, %r350, -2147483648;
	add.s32 	%r352, %r351, -1;
	not.b32 	%r353, %r351;
	and.b32  	%r354, %r353, %r352;
	popc.b32 	%r326, %r354;
	mov.b32 	%r325, 1;
	// begin inline asm
	shfl.sync.down.b32 %r323, %r998, %r325, %r326, %r347;
	// end inline asm
	setp.lt.s32 	%p44, %r222, %r326;
	selp.b32 	%r355, %r323, 0, %p44;
	add.s32 	%r329, %r355, %r998;
	mov.b32 	%r330, 2;
	// begin inline asm
	shfl.sync.down.b32 %r328, %r329, %r330, %r326, %r347;
	// end inline asm
	add.s32 	%r356, %r222, 2;
	setp.gt.s32 	%p45, %r356, %r326;
	selp.b32 	%r357, 0, %r328, %p45;
	add.s32 	%r334, %r329, %r357;
	mov.b32 	%r335, 4;
	// begin inline asm
	shfl.sync.down.b32 %r333, %r334, %r335, %r326, %r347;
	// end inline asm
	add.s32 	%r358, %r222, 4;
	setp.gt.s32 	%p46, %r358, %r326;
	selp.b32 	%r359, 0, %r333, %p46;
	add.s32 	%r339, %r334, %r359;
	mov.b32 	%r340, 8;
	// begin inline asm
	shfl.sync.down.b32 %r338, %r339, %r340, %r326, %r347;
	// end inline asm
	add.s32 	%r360, %r222, 8;
	setp.gt.s32 	%p47, %r360, %r326;
	selp.b32 	%r361, 0, %r338, %p47;
	add.s32 	%r344, %r339, %r361;
	mov.b32 	%r345, 16;
	// begin inline asm
	shfl.sync.down.b32 %r343, %r344, %r345, %r326, %r347;
	// end inline asm
	add.s32 	%r362, %r222, 16;
	setp.gt.s32 	%p48, %r362, %r326;
	selp.b32 	%r363, 0, %r343, %p48;
	add.s32 	%r1000, %r344, %r363;
	add.s64 	%rd13, %rd1, 256;
	mov.b32 	%r1001, 478;
$L__BB9_78:
	setp.ne.s32 	%p49, %r1004, 101;
	mov.b32 	%r364, -1;
	vote.sync.all.pred 	%p50, %p49, %r364;
	not.pred 	%p51, %p50;
	@%p51 bra 	$L__BB9_83;
	shr.u32 	%r1001, %r1001, 1;
	mul.wide.s32 	%rd29, %r1003, 8;
	add.s64 	%rd30, %rd13, %rd29;
	add.s64 	%rd28, %rd30, -256;
	// begin inline asm
	ld.relaxed.gpu.v2.u32 {%r1004, %r1005}, [%rd28];
	// end inline asm
	mov.u32 	%r1006, %r1001;
$L__BB9_80:
	setp.eq.s32 	%p55, %r1004, 99;
	mov.b32 	%r372, -1;
	vote.sync.any.pred 	%p56, %p55, %r372;
	not.pred 	%p57, %p56;
	@%p57 bra 	$L__BB9_82;
	// begin inline asm
	nanosleep.u32 %r1006;
	// end inline asm
	shr.u32 	%r1006, %r1006, 1;
	// begin inline asm
	ld.relaxed.gpu.v2.u32 {%r1004, %r1005}, [%rd28];
	// end inline asm
	bra.uni 	$L__BB9_80;
$L__BB9_82:
	setp.eq.s32 	%p58, %r1004, 101;
	mov.b32 	%r398, -1;
	vote.sync.ballot.b32 	%r399, %p58, %r398;
	and.b32  	%r400, %r399, %r322;
	or.b32  	%r401, %r400, -2147483648;
	add.s32 	%r402, %r401, -1;
	not.b32 	%r403, %r401;
	and.b32  	%r404, %r403, %r402;
	popc.b32 	%r377, %r404;
	mov.b32 	%r376, 1;
	// begin inline asm
	shfl.sync.down.b32 %r374, %r1005, %r376, %r377, %r398;
	// end inline asm
	setp.lt.s32 	%p60, %r222, %r377;
	selp.b32 	%r405, %r374, 0, %p60;
	add.s32 	%r380, %r405, %r1005;
	mov.b32 	%r381, 2;
	// begin inline asm
	shfl.sync.down.b32 %r379, %r380, %r381, %r377, %r398;
	// end inline asm
	add.s32 	%r406, %r222, 2;
	setp.gt.s32 	%p61, %r406, %r377;
	selp.b32 	%r407, 0, %r379, %p61;
	add.s32 	%r385, %r380, %r407;
	mov.b32 	%r386, 4;
	// begin inline asm
	shfl.sync.down.b32 %r384, %r385, %r386, %r377, %r398;
	// end inline asm
	add.s32 	%r408, %r222, 4;
	setp.gt.s32 	%p62, %r408, %r377;
	selp.b32 	%r409, 0, %r384, %p62;
	add.s32 	%r390, %r385, %r409;
	mov.b32 	%r391, 8;
	// begin inline asm
	shfl.sync.down.b32 %r389, %r390, %r391, %r377, %r398;
	// end inline asm
	add.s32 	%r410, %r222, 8;
	setp.gt.s32 	%p63, %r410, %r377;
	selp.b32 	%r411, 0, %r389, %p63;
	add.s32 	%r395, %r390, %r411;
	mov.b32 	%r396, 16;
	// begin inline asm
	shfl.sync.down.b32 %r394, %r395, %r396, %r377, %r398;
	// end inline asm
	add.s32 	%r412, %r222, 16;
	setp.gt.s32 	%p64, %r412, %r377;
	selp.b32 	%r413, 0, %r394, %p64;
	add.s32 	%r414, %r413, %r1000;
	add.s32 	%r1000, %r414, %r395;
	add.s32 	%r1003, %r1003, -32;
	bra.uni 	$L__BB9_78;
$L__BB9_83:
	@%p38 bra 	$L__BB9_85;
	add.s32 	%r367, %r1000, %r144;
	add.s64 	%rd27, %rd12, 256;
	mov.b32 	%r366, 101;
	// begin inline asm
	st.relaxed.gpu.v2.u32 [%rd27], {%r366, %r367};
	// end inline asm
	st.shared.u32 	[_ZZN3cub18CUB_300001_SM_10006detail4scan16DeviceScanKernelINS2_10policy_hubIjjjmN4cuda3std3__44plusIvEEE10Policy1000EN6thrust24THRUST_300001_SM_1000_NS6detail15normal_iteratorINSD_10device_ptrIjEEEESI_NS0_13ScanTileStateIjLb1EEES9_NS0_8NullTypeEmjLb0ESL_EEvT0_T1_T2_iT3_T4_T5_E12temp_storage+4], %r1000;
	st.shared.u32 	[_ZZN3cub18CUB_300001_SM_10006detail4scan16DeviceScanKernelINS2_10policy_hubIjjjmN4cuda3std3__44plusIvEEE10Policy1000EN6thrust24THRUST_300001_SM_1000_NS6detail15normal_iteratorINSD_10device_ptrIjEEEESI_NS0_13ScanTileStateIjLb1EEES9_NS0_8NullTypeEmjLb0ESL_EEvT0_T1_T2_iT3_T4_T5_E12temp_storage+8], %r367;
$L__BB9_85:
	setp.ne.s32 	%p53, %r222, 0;
	mov.u32 	%r1007, %r146;
	@%p53 bra 	$L__BB9_87;
	st.shared.u32 	[_ZZN3cub18CUB_300001_SM_10006detail4scan16DeviceScanKernelINS2_10policy_hubIjjjmN4cuda3std3__44plusIvEEE10Policy1000EN6thrust24THRUST_300001_SM_1000_NS6detail15normal_iteratorINSD_10device_ptrIjEEEESI_NS0_13ScanTileStateIjLb1EEES9_NS0_8NullTypeEmjLb0ESL_EEvT0_T1_T2_iT3_T4_T5_E12temp_storage+84], %r1000;
	mov.u32 	%r1007, %r1000;
$L__BB9_87:
	bar.sync 	0;
	setp.eq.s32 	%p54, %r73, 0;
	ld.shared.u32 	%r368, [_ZZN3cub18CUB_300001_SM_10006detail4scan16DeviceScanKernelINS2_10policy_hubIjjjmN4cuda3std3__44plusIvEEE10Policy1000EN6thrust24THRUST_300001_SM_1000_NS6detail15normal_iteratorINSD_10device_ptrIjEEEESI_NS0_13ScanTileStateIjLb1EEES9_NS0_8NullTypeEmjLb0ESL_EEvT0_T1_T2_iT3_T4_T5_E12temp_storage+84];
	selp.b32 	%r369, 0, %r368, %p54;
	add.s32 	%r1008, %r369, %r1007;
$L__BB9_88:
	add.s32 	%r509, %r1008, %r120;
	add.s32 	%r510, %r121, %r509;
	add.s32 	%r511, %r122, %r510;
	add.s32 	%r512, %r123, %r511;
	add.s32 	%r513, %r124, %r512;
	add.s32 	%r514, %r125, %r513;
	add.s32 	%r515, %r126, %r514;
	add.s32 	%r516, %r127, %r515;
	add.s32 	%r517, %r128, %r516;
	add.s32 	%r518, %r129, %r517;
	add.s32 	%r519, %r130, %r518;
	add.s32 	%r520, %r131, %r519;
	add.s32 	%r521, %r132, %r520;
	add.s32 	%r522, %r133, %r521;
	add.s32 	%r523, %r134, %r522;
	add.s32 	%r524, %r135, %r523;
	add.s32 	%r525, %r136, %r524;
	add.s32 	%r526, %r137, %r525;
	add.s32 	%r527, %r138, %r526;
	bar.sync 	0;
	st.shared.u32 	[%r119], %r509;
	st.shared.u32 	[%r119+4], %r510;
	st.shared.u32 	[%r119+8], %r511;
	st.shared.u32 	[%r119+12], %r512;
	st.shared.u32 	[%r119+16], %r513;
	st.shared.u32 	[%r119+20], %r514;
	st.shared.u32 	[%r119+24], %r515;
	st.shared.u32 	[%r119+28], %r516;
	st.shared.u32 	[%r119+32], %r517;
	st.shared.u32 	[%r119+36], %r518;
	st.shared.u32 	[%r119+40], %r519;
	st.shared.u32 	[%r119+44], %r520;
	st.shared.u32 	[%r119+48], %r521;
	st.shared.u32 	[%r119+52], %r522;
	st.shared.u32 	[%r119+56], %r523;
	st.shared.u32 	[%r119+60], %r524;
	st.shared.u32 	[%r119+64], %r525;
	st.shared.u32 	[%r119+68], %r526;
	st.shared.u32 	[%r119+72], %r527;
	bar.warp.sync 	-1;
	ld.shared.u32 	%r180, [%r118];
	ld.shared.u32 	%r181, [%r118+128];
	ld.shared.u32 	%r182, [%r118+256];
	ld.shared.u32 	%r183, [%r118+384];
	ld.shared.u32 	%r184, [%r118+512];
	ld.shared.u32 	%r185, [%r118+640];
	ld.shared.u32 	%r186, [%r118+768];
	ld.shared.u32 	%r187, [%r118+896];
	ld.shared.u32 	%r188, [%r118+1024];
	ld.shared.u32 	%r189, [%r118+1152];
	ld.shared.u32 	%r190, [%r118+1280];
	ld.shared.u32 	%r191, [%r118+1408];
	ld.shared.u32 	%r192, [%r118+1536];
	ld.shared.u32 	%r193, [%r118+1664];
	ld.shared.u32 	%r194, [%r118+1792];
	ld.shared.u32 	%r195, [%r118+1920];
	ld.shared.u32 	%r196, [%r118+2048];
	ld.shared.u32 	%r197, [%r118+2176];
	ld.shared.u32 	%r198, [%r118+2304];
	setp.ne.s32 	%p80, %r73, 0;
	@%p80 bra 	$L__BB9_90;
	st.volatile.shared.u32 	[_ZZN3cub18CUB_300001_SM_10006detail4scan16DeviceScanKernelINS2_10policy_hubIjjjmN4cuda3std3__44plusIvEEE10Policy1000EN6thrust24THRUST_300001_SM_1000_NS6detail15normal_iteratorINSD_10device_ptrIjEEEESI_NS0_13ScanTileStateIjLb1EEES9_NS0_8NullTypeEmjLb0ESL_EEvT0_T1_T2_iT3_T4_T5_E12temp_storage+31616], %r72;
$L__BB9_90:
	bar.sync 	0;
	ld.volatile.shared.u32 	%r199, [_ZZN3cub18CUB_300001_SM_10006detail4scan16DeviceScanKernelINS2_10policy_hubIjjjmN4cuda3std3__44plusIvEEE10Policy1000EN6thrust24THRUST_300001_SM_1000_NS6detail15normal_iteratorINSD_10device_ptrIjEEEESI_NS0_13ScanTileStateIjLb1EEES9_NS0_8NullTypeEmjLb0ESL_EEvT0_T1_T2_iT3_T4_T5_E12temp_storage+31616];
	cvt.u64.u32 	%rd35, %r75;
	add.s64 	%rd36, %rd4, %rd35;
	setp.ge.s32 	%p81, %r75, %r199;
	shl.b64 	%rd37, %rd36, 2;
	add.s64 	%rd15, %rd3, %rd37;
	@%p81 bra 	$L__BB9_92;
	st.global.u32 	[%rd15], %r180;
$L__BB9_92:
	mov.u32 	%r528, %tid.x;
	and.b32  	%r529, %r528, 992;
	mul.lo.s32 	%r530, %r529, 19;
	and.b32  	%r531, %r528, 31;
	or.b32  	%r532, %r530, %r531;
	add.s32 	%r533, %r532, 32;
	setp.ge.s32 	%p82, %r533, %r199;
	@%p82 bra 	$L__BB9_94;
	st.global.u32 	[%rd15+128], %r181;
$L__BB9_94:
	add.s32 	%r539, %r532, 64;
	setp.ge.s32 	%p83, %r539, %r199;
	@%p83 bra 	$L__BB9_96;
	st.global.u32 	[%rd15+256], %r182;
$L__BB9_96:
	add.s32 	%r545, %r532, 96;
	setp.ge.s32 	%p84, %r545, %r199;
	@%p84 bra 	$L__BB9_98;
	st.global.u32 	[%rd15+384], %r183;
$L__BB9_98:
	add.s32 	%r551, %r532, 128;
	setp.ge.s32 	%p85, %r551, %r199;
	@%p85 bra 	$L__BB9_100;
	st.global.u32 	[%rd15+512], %r184;
$L__BB9_100:
	add.s32 	%r557, %r532, 160;
	setp.ge.s32 	%p86, %r557, %r199;
	@%p86 bra 	$L__BB9_102;
	st.global.u32 	[%rd15+640], %r185;
$L__BB9_102:
	add.s32 	%r563, %r532, 192;
	setp.ge.s32 	%p87, %r563, %r199;
	@%p87 bra 	$L__BB9_104;
	st.global.u32 	[%rd15+768], %r186;
$L__BB9_104:
	add.s32 	%r569, %r532, 224;
	setp.ge.s32 	%p88, %r569, %r199;
	@%p88 bra 	$L__BB9_106;
	st.global.u32 	[%rd15+896], %r187;
$L__BB9_106:
	setp.ge.s32 	%p89, %r92, %r199;
	@%p89 bra 	$L__BB9_108;
	st.global.u32 	[%rd15+1024], %r188;
$L__BB9_108:
	add.s32 	%r575, %r532, 288;
	setp.ge.s32 	%p90, %r575, %r199;
	@%p90 bra 	$L__BB9_110;
	st.global.u32 	[%rd15+1152], %r189;
$L__BB9_110:
	add.s32 	%r581, %r532, 320;
	setp.ge.s32 	%p91, %r581, %r199;
	@%p91 bra 	$L__BB9_112;
	st.global.u32 	[%rd15+1280], %r190;
$L__BB9_112:
	add.s32 	%r587, %r532, 352;
	setp.ge.s32 	%p92, %r587, %r199;
	@%p92 bra 	$L__BB9_114;
	st.global.u32 	[%rd15+1408], %r191;
$L__BB9_114:
	add.s32 	%r593, %r532, 384;
	setp.ge.s32 	%p93, %r593, %r199;
	@%p93 bra 	$L__BB9_116;
	st.global.u32 	[%rd15+1536], %r192;
$L__BB9_116:
	add.s32 	%r599, %r532, 416;
	setp.ge.s32 	%p94, %r599, %r199;
	@%p94 bra 	$L__BB9_118;
	st.global.u32 	[%rd15+1664], %r193;
$L__BB9_118:
	add.s32 	%r605, %r532, 448;
	setp.ge.s32 	%p95, %r605, %r199;
	@%p95 bra 	$L__BB9_120;
	st.global.u32 	[%rd15+1792], %r194;
$L__BB9_120:
	add.s32 	%r611, %r532, 480;
	setp.ge.s32 	%p96, %r611, %r199;
	@%p96 bra 	$L__BB9_122;
	st.global.u32 	[%rd15+1920], %r195;
$L__BB9_122:
	add.s32 	%r617, %r532, 512;
	setp.ge.s32 	%p97, %r617, %r199;
	@%p97 bra 	$L__BB9_124;
	st.global.u32 	[%rd15+2048], %r196;
$L__BB9_124:
	add.s32 	%r623, %r532, 544;
	setp.ge.s32 	%p98, %r623, %r199;
	@%p98 bra 	$L__BB9_126;
	st.global.u32 	[%rd15+2176], %r197;
$L__BB9_126:
	setp.ge.s32 	%p99, %r113, %r199;
	@%p99 bra 	$L__BB9_128;
	st.global.u32 	[%rd15+2304], %r198;
$L__BB9_128:
	ret;

}


// ===== COMPILED SASS (sm_100) =====

	.target	sm_100

	.elftype	@"ET_EXEC"


//--------------------- .note.nv.tkinfo           --------------------------
	.section	.note.nv.tkinfo,"",@"SHT_NOTE"
	.sectionflags	@"SHF_NOTE_NV_TKINFO"
	.tkinfo
        /*0018*/ 	.word	0x00000002
        /*0030*/ 	.string	""
        /*0030*/ 	.string	"ptxas"
        /*0030*/ 	.string	"Cuda compilation tools, release 13.0, V13.0.88"
        /*0030*/ 	.string	"Build cuda_13.0.r13.0/compiler.36424714_0"
        /*0030*/ 	.string	"-arch sm_100 -m 64 "



//--------------------- .note.nv.cuinfo           --------------------------
	.section	.note.nv.cuinfo,"",@"SHT_NOTE"
	.sectionflags	@"SHF_NOTE_NV_CUINFO"
        /*0018*/ 	.short	0x0002
        /*001a*/ 	.short	0x0064
        /*001c*/ 	.short	0x0082
	.zero		2


//--------------------- .nv.info                  --------------------------
	.section	.nv.info,"",@"SHT_CUDA_INFO"
	.align	4


	//----- nvinfo : EIATTR_REGCOUNT
	.align		4
        /*0000*/ 	.byte	0x04, 0x2f
        /*0002*/ 	.short	(.L_47 - .L_46)
	.align		4
.L_46:
        /*0004*/ 	.word	index@(_Z10joinGroupsPjS_j)
        /*0008*/ 	.word	0x00000018


	//----- nvinfo : EIATTR_FRAME_SIZE
	.align		4
.L_47:
        /*000c*/ 	.byte	0x04, 0x11
        /*000e*/ 	.short	(.L_49 - .L_48)
	.align		4
.L_48:
        /*0010*/ 	.word	index@(_Z10joinGroupsPjS_j)
        /*0014*/ 	.word	0x00000010


	//----- nvinfo : EIATTR_REGCOUNT
	.align		4
.L_49:
        /*0018*/ 	.byte	0x04, 0x2f
        /*001a*/ 	.short	(.L_51 - .L_50)
	.align		4
.L_50:
        /*001c*/ 	.word	index@(_ZN6thrust24THRUST_300001_SM_1000_NS8cuda_cub4core6detail13_kernel_agentINS1_15__reduce_by_key9InitAgentIN3cub18CUB_300001_SM_100024ReduceByKeyScanTileStateIiiLb1EEEiPiEEJSA_iSB_EEEvDpT0_)
        /*0020*/ 	.word	0x0000000e


	//----- nvinfo : EIATTR_FRAME_SIZE
	.align		4
.L_51:
        /*0024*/ 	.byte	0x04, 0x11
        /*0026*/ 	.short	(.L_53 - .L_52)
	.align		4
.L_52:
        /*0028*/ 	.word	index@(_ZN6thrust24THRUST_300001_SM_1000_NS8cuda_cub4core6detail13_kernel_agentINS1_15__reduce_by_key9InitAgentIN3cub18CUB_300001_SM_100024ReduceByKeyScanTileStateIiiLb1EEEiPiEEJSA_iSB_EEEvDpT0_)
        /*002c*/ 	.word	0x00000000


	//----- nvinfo : EIATTR_REGCOUNT
	.align		4
.L_53:
        /*0030*/ 	.byte	0x04, 0x2f
        /*0032*/ 	.short	(.L_55 - .L_54)
	.align		4
.L_54:
        /*0034*/ 	.word	index@(_ZN6thrust24THRUST_300001_SM_1000_NS8cuda_cub4core6detail13_kernel_agentINS1_15__reduce_by_key16ReduceByKeyAgentINS0_6detail15normal_iteratorINS0_10device_ptrIjEEEENS0_17constant_iteratorIiNS0_11use_defaultESD_EESB_SB_N4cuda3std3__48equal_toIjEENSH_4plusIjEEPiiEEJSB_SE_SB_SB_SM_N3cub18CUB_300001_SM_100024ReduceByKeyScanTileStateIiiLb1EEESJ_SL_iiEEEvDpT0_)
        /*0038*/ 	.word	0x0000003a


	//----- nvinfo : EIATTR_FRAME_SIZE
	.align		4
.L_55:
        /*003c*/ 	.byte	0x04, 0x11
        /*003e*/ 	.short	(.L_57 - .L_56)
	.align		4
.L_56:
        /*0040*/ 	.word	index@(_ZN6thrust24THRUST_300001_SM_1000_NS8cuda_cub4core6detail13_kernel_agentINS1_15__reduce_by_key16ReduceByKeyAgentINS0_6detail15normal_iteratorINS0_10device_ptrIjEEEENS0_17constant_iteratorIiNS0_11use_defaultESD_EESB_SB_N4cuda3std3__48equal_toIjEENSH_4plusIjEEPiiEEJSB_SE_SB_SB_SM_N3cub18CUB_300001_SM_100024ReduceByKeyScanTileStateIiiLb1EEESJ_SL_iiEEEvDpT0_)
        /*0044*/ 	.word	0x00000000


	//----- nvinfo : EIATTR_REGCOUNT
	.align		4
.L_57:
        /*0048*/ 	.byte	0x04, 0x2f
        /*004a*/ 	.short	(.L_59 - .L_58)
	.align		4
.L_58:
        /*004c*/ 	.word	index@(_ZN6thrust24THRUST_300001_SM_1000_NS8cuda_cub4core6detail13_kernel_agentINS1_15__reduce_by_key9InitAgentIN3cub18CUB_300001_SM_100024ReduceByKeyScanTileStateIilLb1EEElPlEEJSA_lSB_EEEvDpT0_)
        /*0050*/ 	.word	0x0000000e


	//----- nvinfo : EIATTR_FRAME_SIZE
	.align		4
.L_59:
        /*0054*/ 	.byte	0x04, 0x11
        /*0056*/ 	.short	(.L_61 - .L_60)
	.align		4
.L_60:
        /*0058*/ 	.word	index@(_ZN6thrust24THRUST_300001_SM_1000_NS8cuda_cub4core6detail13_kernel_agentINS1_15__reduce_by_key9InitAgentIN3cub18CUB_300001_SM_100024ReduceByKeyScanTileStateIilLb1EEElPlEEJSA_lSB_EEEvDpT0_)
        /*005c*/ 	.word	0x00000000


	//----- nvinfo : EIATTR_REGCOUNT
	.align		4
.L_61:
        /*0060*/ 	.byte	0x04, 0x2f
        /*0062*/ 	.short	(.L_63 - .L_62)
	.align		4
.L_62:
        /*0064*/ 	.word	index@(_ZN6thrust24THRUST_300001_SM_1000_NS8cuda_cub4core6detail13_kernel_agentINS1_15__reduce_by_key16ReduceByKeyAgentINS0_6detail15normal_iteratorINS0_10device_ptrIjEEEENS0_17constant_iteratorIiNS0_11use_defaultESD_EESB_SB_N4cuda3std3__48equal_toIjEENSH_4plusIjEEPllEEJSB_SE_SB_SB_SM_N3cub18CUB_300001_SM_100024ReduceByKeyScanTileStateIilLb1EEESJ_SL_llEEEvDpT0_)
        /*0068*/ 	.word	0x00000038


	//----- nvinfo : EIATTR_FRAME_SIZE
	.align		4
.L_63:
        /*006c*/ 	.byte	0x04, 0x11
        /*006e*/ 	.short	(.L_65 - .L_64)
	.align		4
.L_64:
        /*0070*/ 	.word	index@(_ZN6thrust24THRUST_300001_SM_1000_NS8cuda_cub4core6detail13_kernel_agentINS1_15__reduce_by_key16ReduceByKeyAgentINS0_6detail15normal_iteratorINS0_10device_ptrIjEEEENS0_17constant_iteratorIiNS0_11use_defaultESD_EESB_SB_N4cuda3std3__48equal_toIjEENSH_4plusIjEEPllEEJSB_SE_SB_SB_SM_N3cub18CUB_300001_SM_100024ReduceByKeyScanTileStateIilLb1EEESJ_SL_llEEEvDpT0_)
        /*0074*/ 	.word	0x00000000


	//----- nvinfo : EIATTR_REGCOUNT
	.align		4
.L_65:
        /*0078*/ 	.byte	0x04, 0x2f
        /*007a*/ 	.short	(.L_67 - .L_66)
	.align		4
.L_66:
        /*007c*/ 	.word	index@(_ZN3cub18CUB_300001_SM_10006detail11EmptyKernelIvEEvv)
        /*0080*/ 	.word	0x00000004


	//----- nvinfo : EIATTR_FRAME_SIZE
	.align		4
.L_67:
        /*0084*/ 	.byte	0x04, 0x11
        /*0086*/ 	.short	(.L_69 - .L_68)
	.align		4
.L_68:
        /*0088*/ 	.word	index@(_ZN3cub18CUB_300001_SM_10006detail11EmptyKernelIvEEvv)
        /*008c*/ 	.word	0x00000000


	//----- nvinfo : EIATTR_REGCOUNT
	.align		4
.L_69:
        /*0090*/ 	.byte	0x04, 0x2f
        /*0092*/ 	.short	(.L_71 - .L_70)
	.align		4
.L_70:
        /*0094*/ 	.word	index@(_ZN3cub18CUB_300001_SM_10006detail8for_each13static_kernelINS2_12policy_hub_t12policy_500_tEmN6thrust24THRUST_300001_SM_1000_NS8cuda_cub20__uninitialized_fill7functorINS7_10device_ptrIjEEjEEEEvT0_T1_)
        /*0098*/ 	.word	0x00000008


	//----- nvinfo : EIATTR_FRAME_SIZE
	.align		4
.L_71:
        /*009c*/ 	.byte	0x04, 0x11
        /*009e*/ 	.short	(.L_73 - .L_72)
	.align		4
.L_72:
        /*00a0*/ 	.word	index@(_ZN3cub18CUB_300001_SM_10006detail8for_each13static_kernelINS2_12policy_hub_t12policy_500_tEmN6thrust24THRUST_300001_SM_1000_NS8cuda_cub20__uninitialized_fill7functorINS7_10device_ptrIjEEjEEEEvT0_T1_)
        /*00a4*/ 	.word	0x00000000


	//----- nvinfo : EIATTR_REGCOUNT
	.align		4
.L_73:
        /*00a8*/ 	.byte	0x04, 0x2f
        /*00aa*/ 	.short	(.L_75 - .L_74)
	.align		4
.L_74:
        /*00ac*/ 	.word	index@(_ZN3cub18CUB_300001_SM_10006detail4scan20DeviceScanInitKernelINS0_13ScanTileStateIjLb1EEEEEvT_i)
        /*00b0*/ 	.word	0x00000008


	//----- nvinfo : EIATTR_FRAME_SIZE
	.align		4
.L_75:
        /*00b4*/ 	.byte	0x04, 0x11
        /*00b6*/ 	.short	(.L_77 - .L_76)
	.align		4
.L_76:
        /*00b8*/ 	.word	index@(_ZN3cub18CUB_300001_SM_10006detail4scan20DeviceScanInitKernelINS0_13ScanTileStateIjLb1EEEEEvT_i)
        /*00bc*/ 	.word	0x00000000


	//----- nvinfo : EIATTR_REGCOUNT
	.align		4
.L_77:
        /*00c0*/ 	.byte	0x04, 0x2f
        /*00c2*/ 	.short	(.L_79 - .L_78)
	.align		4
.L_78:
        /*00c4*/ 	.word	index@(_ZN3cub18CUB_300001_SM_10006detail4scan16DeviceScanKernelINS2_10policy_hubIjjjjN4cuda3std3__44plusIvEEE10Policy1000EN6thrust24THRUST_300001_SM_1000_NS6detail15normal_iteratorINSD_10device_ptrIjEEEESI_NS0_13ScanTileStateIjLb1EEES9_NS0_8NullTypeEjjLb0ESL_EEvT0_T1_T2_iT3_T4_T5_)
        /*00c8*/ 	.word	0x00000038


	//----- nvinfo : EIATTR_FRAME_SIZE
	.align		4
.L_79:
        /*00cc*/ 	.byte	0x04, 0x11
        /*00ce*/ 	.short	(.L_81 - .L_80)
	.align		4
.L_80:
        /*00d0*/ 	.word	index@(_ZN3cub18CUB_300001_SM_10006detail4scan16DeviceScanKernelINS2_10policy_hubIjjjjN4cuda3std3__44plusIvEEE10Policy1000EN6thrust24THRUST_300001_SM_1000_NS6detail15normal_iteratorINSD_10device_ptrIjEEEESI_NS0_13ScanTileStateIjLb1EEES9_NS0_8NullTypeEjjLb0ESL_EEvT0_T1_T2_iT3_T4_T5_)
        /*00d4*/ 	.word	0x00000000


	//----- nvinfo : EIATTR_REGCOUNT
	.align		4
.L_81:
        /*00d8*/ 	.byte	0x04, 0x2f
        /*00da*/ 	.short	(.L_83 - .L_82)
	.align		4
.L_82:
        /*00dc*/ 	.word	index@(_ZN3cub18CUB_300001_SM_10006detail4scan16DeviceScanKernelINS2_10policy_hubIjjjmN4cuda3std3__44plusIvEEE10Policy1000EN6thrust24THRUST_300001_SM_1000_NS6detail15normal_iteratorINSD_10device_ptrIjEEEESI_NS0_13ScanTileStateIjLb1EEES9_NS0_8NullTypeEmjLb0ESL_EEvT0_T1_T2_iT3_T4_T5_)
        /*00e0*/ 	.word	0x00000030


	//----- nvinfo : EIATTR_FRAME_SIZE
	.align		4
.L_83:
        /*00e4*/ 	.byte	0x04, 0x11
        /*00e6*/ 	.short	(.L_85 - .L_84)
	.align		4
.L_84:
        /*00e8*/ 	.word	index@(_ZN3cub18CUB_300001_SM_10006detail4scan16DeviceScanKernelINS2_10policy_hubIjjjmN4cuda3std3__44plusIvEEE10Policy1000EN6thrust24THRUST_300001_SM_1000_NS6detail15normal_iteratorINSD_10device_ptrIjEEEESI_NS0_13ScanTileStateIjLb1EEES9_NS0_8NullTypeEmjLb0ESL_EEvT0_T1_T2_iT3_T4_T5_)
        /*00ec*/ 	.word	0x00000000


	//----- nvinfo : EIATTR_MIN_STACK_SIZE
	.align		4
.L_85:
        /*00f0*/ 	.byte	0x04, 0x12
        /*00f2*/ 	.short	(.L_87 - .L_86)
	.align		4
.L_86:
        /*00f4*/ 	.word	index@(_ZN3cub18CUB_300001_SM_10006detail4scan16DeviceScanKernelINS2_10policy_hubIjjjmN4cuda3std3__44plusIvEEE10Policy1000EN6thrust24THRUST_300001_SM_1000_NS6detail15normal_iteratorINSD_10device_ptrIjEEEESI_NS0_13ScanTileStateIjLb1EEES9_NS0_8NullTypeEmjLb0ESL_EEvT0_T1_T2_iT3_T4_T5_)
        /*00f8*/ 	.word	0x00000000


	//----- nvinfo : EIATTR_MIN_STACK_SIZE
	.align		4
.L_87:
        /*00fc*/ 	.byte	0x04, 0x12
        /*00fe*/ 	.short	(.L_89 - .L_88)
	.align		4
.L_88:
        /*0100*/ 	.word	index@(_ZN3cub18CUB_300001_SM_10006detail4scan16DeviceScanKernelINS2_10policy_hubIjjjjN4cuda3std3__44plusIvEEE10Policy1000EN6thrust24THRUST_300001_SM_1000_NS6detail15normal_iteratorINSD_10device_ptrIjEEEESI_NS0_13ScanTileStateIjLb1EEES9_NS0_8NullTypeEjjLb0ESL_EEvT0_T1_T2_iT3_T4_T5_)
        /*0104*/ 	.word	0x00000000


	//----- nvinfo : EIATTR_MIN_STACK_SIZE
	.align		4
.L_89:
        /*0108*/ 	.byte	0x04, 0x12
        /*010a*/ 	.short	(.L_91 - .L_90)
	.align		4
.L_90:
        /*010c*/ 	.word	index@(_ZN3cub18CUB_300001_SM_10006detail4scan20DeviceScanInitKernelINS0_13ScanTileStateIjLb1EEEEEvT_i)
        /*0110*/ 	.word	0x00000000


	//----- nvinfo : EIATTR_MIN_STACK_SIZE
	.align		4
.L_91:
        /*0114*/ 	.byte	0x04, 0x12
        /*0116*/ 	.short	(.L_93 - .L_92)
	.align		4
.L_92:
        /*0118*/ 	.word	index@(_ZN3cub18CUB_300001_SM_10006detail8for_each13static_kernelINS2_12policy_hub_t12policy_500_tEmN6thrust24THRUST_300001_SM_1000_NS8cuda_cub20__uninitialized_fill7functorINS7_10device_ptrIjEEjEEEEvT0_T1_)
        /*011c*/ 	.word	0x00000000


	//----- nvinfo : EIATTR_MIN_STACK_SIZE
	.align		4
.L_93:
        /*0120*/ 	.byte	0x04, 0x12
        /*0122*/ 	.short	(.L_95 - .L_94)
	.align		4
.L_94:
        /*0124*/ 	.word	index@(_ZN3cub18CUB_300001_SM_10006detail11EmptyKernelIvEEvv)
        /*0128*/ 	.word	0x00000000


	//----- nvinfo : EIATTR_MIN_STACK_SIZE
	.align		4
.L_95:
        /*012c*/ 	.byte	0x04, 0x12
        /*012e*/ 	.short	(.L_97 - .L_96)
	.align		4
.L_96:
        /*0130*/ 	.word	index@(_ZN6thrust24THRUST_300001_SM_1000_NS8cuda_cub4core6detail13_kernel_agentINS1_15__reduce_by_key16ReduceByKeyAgentINS0_6detail15normal_iteratorINS0_10device_ptrIjEEEENS0_17constant_iteratorIiNS0_11use_defaultESD_EESB_SB_N4cuda3std3__48equal_toIjEENSH_4plusIjEEPllEEJSB_SE_SB_SB_SM_N3cub18CUB_300001_SM_100024ReduceByKeyScanTileStateIilLb1EEESJ_SL_llEEEvDpT0_)
        /*0134*/ 	.word	0x00000000


	//----- nvinfo : EIATTR_MIN_STACK_SIZE
	.align		4
.L_97:
        /*0138*/ 	.byte	0x04, 0x12
        /*013a*/ 	.short	(.L_99 - .L_98)
	.align		4
.L_98:
        /*013c*/ 	.word	index@(_ZN6thrust24THRUST_300001_SM_1000_NS8cuda_cub4core6detail13_kernel_agentINS1_15__reduce_by_key9InitAgentIN3cub18CUB_300001_SM_100024ReduceByKeyScanTileStateIilLb1EEElPlEEJSA_lSB_EEEvDpT0_)
        /*0140*/ 	.word	0x00000000


	//----- nvinfo : EIATTR_MIN_STACK_SIZE
	.align		4
.L_99:
        /*0144*/ 	.byte	0x04, 0x12
        /*0146*/ 	.short	(.L_101 - .L_100)
	.align		4
.L_100:
        /*0148*/ 	.word	index@(_ZN6thrust24THRUST_300001_SM_1000_NS8cuda_cub4core6detail13_kernel_agentINS1_15__reduce_by_key16ReduceByKeyAgentINS0_6detail15normal_iteratorINS0_10device_ptrIjEEEENS0_17constant_iteratorIiNS0_11use_defaultESD_EESB_SB_N4cuda3std3__48equal_toIjEENSH_4plusIjEEPiiEEJSB_SE_SB_SB_SM_N3cub18CUB_300001_SM_100024ReduceByKeyScanTileStateIiiLb1EEESJ_SL_iiEEEvDpT0_)
        /*014c*/ 	.word	0x00000000


	//----- nvinfo : EIATTR_MIN_STACK_SIZE
	.align		4
.L_101:
        /*0150*/ 	.byte	0x04, 0x12
        /*0152*/ 	.short	(.L_103 - .L_102)
	.align		4
.L_102:
        /*0154*/ 	.word	index@(_ZN6thrust24THRUST_300001_SM_1000_NS8cuda_cub4core6detail13_kernel_agentINS1_15__reduce_by_key9InitAgentIN3cub18CUB_300001_SM_100024ReduceByKeyScanTileStateIiiLb1EEEiPiEEJSA_iSB_EEEvDpT0_)
        /*0158*/ 	.word	0x00000000


	//----- nvinfo : EIATTR_MIN_STACK_SIZE
	.align		4
.L_103:
        /*015c*/ 	.byte	0x04, 0x12
        /*015e*/ 	.short	(.L_105 - .L_104)
	.align		4
.L_104:
        /*0160*/ 	.word	index@(_Z10joinGroupsPjS_j)
        /*0164*/ 	.word	0x00000010
.L_105:


//--------------------- .nv.compat                --------------------------
	.section	.nv.compat,"",@"SHT_CUDA_COMPAT_INFO"
	.align	4
        /*0000*/ 	.byte	0x02, 0x09, 0x00, 0x00, 0x02, 0x02, 0x01, 0x00, 0x02, 0x05, 0x05, 0x00, 0x03, 0x07, 0x01, 0x01
        /*0010*/ 	.byte	0x02, 0x03, 0x00, 0x00, 0x02, 0x06, 0x01, 0x00, 0x04, 0x0b, 0x08, 0x00, 0x09, 0x00, 0x00, 0x00
        /*0020*/ 	.byte	0x00, 0x00, 0x00, 0x00


//--------------------- .nv.info._ZN3cub18CUB_300001_SM_10006detail4scan16DeviceScanKernelINS2_10policy_hubIjjjmN4cuda3std3__44plusIvEEE10Policy1000EN6thrust24THRUST_300001_SM_1000_NS6detail15normal_iteratorINSD_10device_ptrIjEEEESI_NS0_13ScanTileStateIjLb1EEES9_NS0_8NullTypeEmjLb0ESL_EEvT0_T1_T2_iT3_T4_T5_ --------------------------
	.section	.nv.info._ZN3cub18CUB_300001_SM_10006detail4scan16DeviceScanKernelINS2_10policy_hubIjjjmN4cuda3std3__44plusIvEEE10Policy1000EN6thrust24THRUST_300001_SM_1000_NS6detail15normal_iteratorINSD_10device_ptrIjEEEESI_NS0_13ScanTileStateIjLb1EEES9_NS0_8NullTypeEmjLb0ESL_EEvT0_T1_T2_iT3_T4_T5_,"",@"SHT_CUDA_INFO"
	.sectionflags	@""
	.align	4


	//----- nvinfo : EIATTR_CUDA_API_VERSION
	.align		4
        /*0000*/ 	.byte	0x04, 0x37
        /*0002*/ 	.short	(.L_107 - .L_106)
.L_106:
        /*0004*/ 	.word	0x00000082


	//----- nvinfo : EIATTR_KPARAM_INFO
	.align		4
.L_107:
        /*0008*/ 	.byte	0x04, 0x17
        /*000a*/ 	.short	(.L_109 - .L_108)
.L_108:
        /*000c*/ 	.word	0x00000000
        /*0010*/ 	.short	0x0006
        /*0012*/ 	.short	0x0020
        /*0014*/ 	.byte	0x00, 0xf0, 0x21, 0x00


	//----- nvinfo : EIATTR_KPARAM_INFO
	.align		4
.L_109:
        /*0018*/ 	.byte	0x04, 0x17
        /*001a*/ 	.short	(.L_111 - .L_110)
.L_110:
        /*001c*/ 	.word	0x00000000
        /*0020*/ 	.short	0x0005
        /*0022*/ 	.short	0x001d
        /*0024*/ 	.byte	0x00, 0xf0, 0x05, 0x00


	//----- nvinfo : EIATTR_KPARAM_INFO
	.align		4
.L_111:
        /*0028*/ 	.byte	0x04, 0x17
        /*002a*/ 	.short	(.L_113 - .L_112)
.L_112:
        /*002c*/ 	.word	0x00000000
        /*0030*/ 	.short	0x0004
        /*0032*/ 	.short	0x001c
        /*0034*/ 	.byte	0x00, 0xf0, 0x05, 0x00


	//----- nvinfo : EIATTR_KPARAM_INFO
	.align		4
.L_113:
        /*0038*/ 	.byte	0x04, 0x17
        /*003a*/ 	.short	(.L_115 - .L_114)
.L_114:
        /*003c*/ 	.word	0x00000000
        /*0040*/ 	.short	0x0003
        /*0042*/ 	.short	0x0018
        /*0044*/ 	.byte	0x00, 0xf0, 0x11, 0x00


	//----- nvinfo : EIATTR_KPARAM_INFO
	.align		4
.L_115:
        /*0048*/ 	.byte	0x04, 0x17
        /*004a*/ 	.short	(.L_117 - .L_116)
.L_116:
        /*004c*/ 	.word	0x00000000
        /*0050*/ 	.short	0x0002
        /*0052*/ 	.short	0x0010
        /*0054*/ 	.byte	0x00, 0xf0, 0x21, 0x00


	//----- nvinfo : EIATTR_KPARAM_INFO
	.align		4
.L_117:
        /*0058*/ 	.byte	0x04, 0x17
        /*005a*/ 	.short	(.L_119 - .L_118)
.L_118:
        /*005c*/ 	.word	0x00000000
        /*0060*/ 	.short	0x0001
        /*0062*/ 	.short	0x0008
        /*0064*/ 	.byte	0x00, 0xf0, 0x21, 0x00


	//----- nvinfo : EIATTR_KPARAM_INFO
	.align		4
.L_119:
        /*0068*/ 	.byte	0x04, 0x17
        /*006a*/ 	.short	(.L_121 - .L_120)
.L_120:
        /*006c*/ 	.word	0x00000000
        /*0070*/ 	.short	0x0000
        /*0072*/ 	.short	0x0000
        /*0074*/ 	.byte	0x00, 0xf0, 0x21, 0x00


	//----- nvinfo : EIATTR_SPARSE_MMA_MASK
	.align		4
.L_121:
        /*0078*/ 	.byte	0x03, 0x50
        /*007a*/ 	.short	0x0000


	//----- nvinfo : EIATTR_MAXREG_COUNT
	.align		4
        /*007c*/ 	.byte	0x03, 0x1b
        /*007e*/ 	.short	0x0080


	//----- nvinfo : EIATTR_NUM_BARRIERS
	.align		4
        /*0080*/ 	.byte	0x02, 0x4c
        /*0082*/ 	.byte	0x01
	.zero		1


	//----- nvinfo : EIATTR_MERCURY_ISA_VERSION
	.align		4
        /*0084*/ 	.byte	0x03, 0x5f
        /*0086*/ 	.short	0x0101


	//----- nvinfo : EIATTR_COOP_GROUP_MASK_REGIDS
	.align		4
        /*0088*/ 	.byte	0x04, 0x29
        /*008a*/ 	.short	(.L_123 - .L_122)


	//   ....[0]....
.L_122:
        /*008c*/ 	.word	0xffffffff


	//   ....[1]....
        /*0090*/ 	.word	0xffffffff


	//   ....[2]....
        /*0094*/ 	.word	0xffffffff


	//   ....[3]....
        /*0098*/ 	.word	0xffffffff


	//   ....[4]....
        /*009c*/ 	.word	0xffffffff


	//   ....[5]....
        /*00a0*/ 	.word	0xffffffff


	//   ....[6]....
        /*00a4*/ 	.word	0xffffffff


	//   ....[7]....
        /*00a8*/ 	.word	0xffffffff


	//   ....[8]....
        /*00ac*/ 	.word	0xffffffff


	//   ....[9]....
        /*00b0*/ 	.word	0xffffffff


	//   ....[10]....
        /*00b4*/ 	.word	0xffffffff


	//   ....[11]....
        /*00b8*/ 	.word	0xffffffff


	//   ....[12]....
        /*00bc*/ 	.word	0xffffffff


	//   ....[13]....
        /*00c0*/ 	.word	0xffffffff


	//   ....[14]....
        /*00c4*/ 	.word	0xffffffff


	//   ....[15]....
        /*00c8*/ 	.word	0xffffffff


	//   ....[16]....
        /*00cc*/ 	.word	0xffffffff


	//   ....[17]....
        /*00d0*/ 	.word	0xffffffff


	//   ....[18]....
        /*00d4*/ 	.word	0xffffffff


	//   ....[19]....
        /*00d8*/ 	.word	0xffffffff


	//   ....[20]....
        /*00dc*/ 	.word	0xffffffff


	//   ....[21]....
        /*00e0*/ 	.word	0xffffffff


	//   ....[22]....
        /*00e4*/ 	.word	0xffffffff


	//   ....[23]....
        /*00e8*/ 	.word	0xffffffff


	//   ....[24]....
        /*00ec*/ 	.word	0xffffffff


	//   ....[25]....
        /*00f0*/ 	.word	0xffffffff


	//   ....[26]....
        /*00f4*/ 	.word	0xffffffff


	//   ....[27]....
        /*00f8*/ 	.word	0xffffffff


	//   ....[28]....
        /*00fc*/ 	.word	0xffffffff


	//   ....[29]....
        /*0100*/ 	.word	0xffffffff


	//   ....[30]....
        /*0104*/ 	.word	0xffffffff


	//   ....[31]....
        /*0108*/ 	.word	0xffffffff


	//   ....[32]....
        /*010c*/ 	.word	0xffffffff


	//   ....[33]....
        /*0110*/ 	.word	0xffffffff


	//   ....[34]....
        /*0114*/ 	.word	0xffffffff


	//   ....[35]....
        /*0118*/ 	.word	0xffffffff


	//   ....[36]....
        /*011c*/ 	.word	0xffffffff


	//   ....[37]....
        /*0120*/ 	.word	0xffffffff


	//   ....[38]....
        /*0124*/ 	.word	0xffffffff


	//   ....[39]....
        /*0128*/ 	.word	0xffffffff


	//   ....[40]....
        /*012c*/ 	.word	0xffffffff


	//   ....[41]....
        /*0130*/ 	.word	0xffffffff


	//   ....[42]....
        /*0134*/ 	.word	0xffffffff


	//   ....[43]....
        /*0138*/ 	.word	0xffffffff


	//   ....[44]....
        /*013c*/ 	.word	0xffffffff


	//   ....[45]....
        /*0140*/ 	.word	0xffffffff


	//   ....[46]....
        /*0144*/ 	.word	0xffffffff


	//   ....[47]....
        /*0148*/ 	.word	0xffffffff


	//   ....[48]....
        /*014c*/ 	.word	0xffffffff


	//   ....[49]....
        /*0150*/ 	.word	0xffffffff


	//   ....[50]....
        /*0154*/ 	.word	0xffffffff


	//   ....[51]....
        /*0158*/ 	.word	0xffffffff


	//   ....[52]....
        /*015c*/ 	.word	0xffffffff


	//   ....[53]....
        /*0160*/ 	.word	0xffffffff


	//   ....[54]....
        /*0164*/ 	.word	0xffffffff


	//   ....[55]....
        /*0168*/ 	.word	0xffffffff


	//   ....[56]....
        /*016c*/ 	.word	0xffffffff


	//   ....[57]....
        /*0170*/ 	.word	0xffffffff


	//   ....[58]....
        /*0174*/ 	.word	0xffffffff


	//   ....[59]....
        /*0178*/ 	.word	0xffffffff


	//   ....[60]....
        /*017c*/ 	.word	0x05000008


	//   ....[61]....
        /*0180*/ 	.word	0x05000008


	//   ....[62]....
        /*0184*/ 	.word	0x05000008


	//   ....[63]....
        /*0188*/ 	.word	0x05000008


	//   ....[64]....
        /*018c*/ 	.word	0x05000008


	//   ....[65]....
        /*0190*/ 	.word	0x05000008


	//   ....[66]....
        /*0194*/ 	.word	0x05000008


	//   ....[67]....
        /*0198*/ 	.word	0x05000008


	//   ....[68]....
        /*019c*/ 	.word	0x05000008


	//   ....[69]....
        /*01a0*/ 	.word	0x05000008


	//   ....[70]....
        /*01a4*/ 	.word	0x05000008


	//   ....[71]....
        /*01a8*/ 	.word	0x05000008


	//   ....[72]....
        /*01ac*/ 	.word	0x05000008


	//   ....[73]....
        /*01b0*/ 	.word	0x05000008


	//   ....[74]....
        /*01b4*/ 	.word	0x05000008


	//   ....[75]....
        /*01b8*/ 	.word	0x05000008


	//   ....[76]....
        /*01bc*/ 	.word	0x05000008


	//   ....[77]....
        /*01c0*/ 	.word	0x05000008


	//   ....[78]....
        /*01c4*/ 	.word	0x05000008


	//   ....[79]....
        /*01c8*/ 	.word	0x05000008


	//   ....[80]....
        /*01cc*/ 	.word	0x05000008


	//   ....[81]....
        /*01d0*/ 	.word	0x05000008


	//   ....[82]....
        /*01d4*/ 	.word	0x05000008


	//   ....[83]....
        /*01d8*/ 	.word	0x05000008


	//   ....[84]....
        /*01dc*/ 	.word	0x05000008


	//   ....[85]....
        /*01e0*/ 	.word	0x05000008


	//   ....[86]....
        /*01e4*/ 	.word	0x05000008


	//   ....[87]....
        /*01e8*/ 	.word	0x05000008


	//   ....[88]....
        /*01ec*/ 	.word	0x05000008


	//   ....[89]....
        /*01f0*/ 	.word	0x05000008


	//   ....[90]....
        /*01f4*/ 	.word	0x05000008


	//   ....[91]....
        /*01f8*/ 	.word	0x05000008


	//   ....[92]....
        /*01fc*/ 	.word	0x05000008


	//   ....[93]....
        /*0200*/ 	.word	0x05000008


	//   ....[94]....
        /*0204*/ 	.word	0x05000008


	//   ....[95]....
        /*0208*/ 	.word	0x05000008


	//----- nvinfo : EIATTR_COOP_GROUP_INSTR_OFFSETS
	.align		4
.L_123:
        /*020c*/ 	.byte	0x04, 0x28
        /*020e*/ 	.short	(.L_125 - .L_124)


	//   ....[0]....
.L_124:
        /*0210*/ 	.word	0x00000470


	//   ....[1]....
        /*0214*/ 	.word	0x000006a0


	//   ....[2]....
        /*0218*/ 	.word	0x000006c0


	//   ....[3]....
        /*021c*/ 	.word	0x000006e0


	//   ....[4]....
        /*0220*/ 	.word	0x00000700


	//   ....[5]....
        /*0224*/ 	.word	0x00000720


	//   ....[6]....
        /*0228*/ 	.word	0x00000b20


	//   ....[7]....
        /*022c*/ 	.word	0x00000b40


	//   ....[8]....
        /*0230*/ 	.word	0x00000b60


	//   ....[9]....
        /*0234*/ 	.word	0x00000b80


	//   ....[10]....
        /*0238*/ 	.word	0x00000ba0


	//   ....[11]....
        /*023c*/ 	.word	0x00000fa0


	//   ....[12]....
        /*0240*/ 	.word	0x00001030


	//   ....[13]....
        /*0244*/ 	.word	0x00001090


	//   ....[14]....
        /*0248*/ 	.word	0x00001130


	//   ....[15]....
        /*024c*/ 	.word	0x00001190


	//   ....[16]....
        /*0250*/ 	.word	0x000011d0


	//   ....[17]....
        /*0254*/ 	.word	0x00001220


	//   ....[18]....
        /*0258*/ 	.word	0x00001270


	//   ....[19]....
        /*025c*/ 	.word	0x00001280


	//   ....[20]....
        /*0260*/ 	.word	0x00001360


	//   ....[21]....
        /*0264*/ 	.word	0x000013f0


	//   ....[22]....
        /*0268*/ 	.word	0x00001440


	//   ....[23]....
        /*026c*/ 	.word	0x000014a0


	//   ....[24]....
        /*0270*/ 	.word	0x00001500


	//   ....[25]....
        /*0274*/ 	.word	0x00001540


	//   ....[26]....
        /*0278*/ 	.word	0x00001580


	//   ....[27]....
        /*027c*/ 	.word	0x000015c0


	//   ....[28]....
        /*0280*/ 	.word	0x000015d0


	//   ....[29]....
        /*0284*/ 	.word	0x00001a50


	//   ....[30]....
        /*0288*/ 	.word	0x00002410


	//   ....[31]....
        /*028c*/ 	.word	0x00002640


	//   ....[32]....
        /*0290*/ 	.word	0x00002660


	//   ....[33]....
        /*0294*/ 	.word	0x00002680


	//   ....[34]....
        /*0298*/ 	.word	0x000026a0


	//   ....[35]....
        /*029c*/ 	.word	0x000026c0


	//   ....[36]....
        /*02a0*/ 	.word	0x00002a50


	//   ....[37]....
        /*02a4*/ 	.word	0x00002a70


	//   ....[38]....
        /*02a8*/ 	.word	0x00002a90


	//   ....[39]....
        /*02ac*/ 	.word	0x00002ab0


	//   ....[40]....
        /*02b0*/ 	.word	0x00002ad0


	//   ....[41]....
        /*02b4*/ 	.word	0x00002ed0


	//   ....[42]....
        /*02b8*/ 	.word	0x00002f60


	//   ....[43]....
        /*02bc*/ 	.word	0x00002fc0


	//   ....[44]....
        /*02c0*/ 	.word	0x00003030


	//   ....[45]....
        /*02c4*/ 	.word	0x00003090


	//   ....[46]....
        /*02c8*/ 	.word	0x000030f0


	//   ....[47]....
        /*02cc*/ 	.word	0x00003140


	//   ....[48]....
        /*02d0*/ 	.word	0x000031a0


	//   ....[49]....
        /*02d4*/ 	.word	0x000031b0


	//   ....[50]....
        /*02d8*/ 	.word	0x00003290


	//   ....[51]....
        /*02dc*/ 	.word	0x00003320


	//   ....[52]....
        /*02e0*/ 	.word	0x00003370


	//   ....[53]....
        /*02e4*/ 	.word	0x000033e0


	//   ....[54]....
        /*02e8*/ 	.word	0x00003440


	//   ....[55]....
        /*02ec*/ 	.word	0x00003490


	//   ....[56]....
        /*02f0*/ 	.word	0x000034f0


	//   ....[57]....
        /*02f4*/ 	.word	0x00003530


	//   ....[58]....
        /*02f8*/ 	.word	0x00003540


	//   ....[59]....
        /*02fc*/ 	.word	0x000039a0


	//   ....[60]....
        /*0300*/ 	.word	0x00003f50


	//   ....[61]....
        /*0304*/ 	.word	0x00003fd0


	//   ....[62]....
        /*0308*/ 	.word	0x00004070


	//   ....[63]....
        /*030c*/ 	.word	0x00004160


	//   ....[64]....
        /*0310*/ 	.word	0x000041e0


	//   ....[65]....
        /*0314*/ 	.word	0x00004260


	//   ....[66]....
        /*0318*/ 	.word	0x000042e0


	//   ....[67]....
        /*031c*/ 	.word	0x00004360


	//   ....[68]....
        /*0320*/ 	.word	0x00004400


	//   ....[69]....
        /*0324*/ 	.word	0x00004470


	//   ....[70]....
        /*0328*/ 	.word	0x000044f0


	//   ....[71]....
        /*032c*/ 	.word	0x00004570


	//   ....[72]....
        /*0330*/ 	.word	0x00004620


	//   ....[73]....
        /*0334*/ 	.word	0x000046a0


	//   ....[74]....
        /*0338*/ 	.word	0x00004710


	//   ....[75]....
        /*033c*/ 	.word	0x00004780


	//   ....[76]....
        /*0340*/ 	.word	0x000047f0


	//   ....[77]....
        /*0344*/ 	.word	0x00004850


	//   ....[78]....
        /*0348*/ 	.word	0x000048c0


	//   ....[79]....
        /*034c*/ 	.word	0x00004940


	//   ....[80]....
        /*0350*/ 	.word	0x000049e0


	//   ....[81]....
        /*0354*/ 	.word	0x00004ab0


	//   ....[82]....
        /*0358*/ 	.word	0x00004b30


	//   ....[83]....
        /*035c*/ 	.word	0x00004bd0


	//   ....[84]....
        /*0360*/ 	.word	0x00004c60


	//   ....[85]....
        /*0364*/ 	.word	0x00004cd0


	//   ....[86]....
        /*0368*/ 	.word	0x00004d70


	//   ....[87]....
        /*036c*/ 	.word	0x00004de0


	//   ....[88]....
        /*0370*/ 	.word	0x00004e60


	//   ....[89]....
        /*0374*/ 	.word	0x00004ee0


	//   ....[90]....
        /*0378*/ 	.word	0x00004f90


	//   ....[91]....
        /*037c*/ 	.word	0x00005030


	//   ....[92]....
        /*0380*/ 	.word	0x000050c0


	//   ....[93]....
        /*0384*/ 	.word	0x00005160


	//   ....[94]....
        /*0388*/ 	.word	0x000051e0


	//   ....[95]....
        /*038c*/ 	.word	0x00005240


	//----- nvinfo : EIATTR_VRC_CTA_INIT_COUNT
	.align		4
.L_125:
        /*0390*/ 	.byte	0x02, 0x4a
	.zero		1
	.zero		1


	//----- nvinfo : EIATTR_EXIT_INSTR_OFFSETS
	.align		4
        /*0394*/ 	.byte	0x04, 0x1c
        /*0396*/ 	.short	(.L_127 - .L_126)


	//   ....[0]....
.L_126:
        /*0398*/ 	.word	0x00001cc0


	//   ....[1]....
        /*039c*/ 	.word	0x00001cf0


	//   ....[2]....
        /*03a0*/ 	.word	0x00003ee0


	//   ....[3]....
        /*03a4*/ 	.word	0x00003f00


	//----- nvinfo : EIATTR_MAX_THREADS
	.align		4
.L_127:
        /*03a8*/ 	.byte	0x04, 0x05
        /*03aa*/ 	.short	(.L_129 - .L_128)
.L_128:
        /*03ac*/ 	.word	0x000001a0
        /*03b0*/ 	.word	0x00000001
        /*03b4*/ 	.word	0x00000001


	//----- nvinfo : EIATTR_CRS_STACK_SIZE
	.align		4
.L_129:
        /*03b8*/ 	.byte	0x04, 0x1e
        /*03ba*/ 	.short	(.L_131 - .L_130)
.L_130:
        /*03bc*/ 	.word	0x00000000


	//----- nvinfo : EIATTR_CBANK_PARAM_SIZE
	.align		4
.L_131:
        /*03c0*/ 	.byte	0x03, 0x19
        /*03c2*/ 	.short	0x0028


	//----- nvinfo : EIATTR_PARAM_CBANK
	.align		4
        /*03c4*/ 	.byte	0x04, 0x0a
        /*03c6*/ 	.short	(.L_133 - .L_132)
	.align		4
.L_132:
        /*03c8*/ 	.word	index@(.nv.constant0._ZN3cub18CUB_300001_SM_10006detail4scan16DeviceScanKernelINS2_10policy_hubIjjjmN4cuda3std3__44plusIvEEE10Policy1000EN6thrust24THRUST_300001_SM_1000_NS6detail15normal_iteratorINSD_10device_ptrIjEEEESI_NS0_13ScanTileStateIjLb1EEES9_NS0_8NullTypeEmjLb0ESL_EEvT0_T1_T2_iT3_T4_T5_)
        /*03cc*/ 	.short	0x0380
        /*03ce*/ 	.short	0x0028


	//----- nvinfo : EIATTR_SW_WAR
	.align		4
.L_133:
        /*03d0*/ 	.byte	0x04, 0x36
        /*03d2*/ 	.short	(.L_135 - .L_134)
.L_134:
        /*03d4*/ 	.word	0x00000008
.L_135:


//--------------------- .nv.info._ZN3cub18CUB_300001_SM_10006detail4scan16DeviceScanKernelINS2_10policy_hubIjjjjN4cuda3std3__44plusIvEEE10Policy1000EN6thrust24THRUST_300001_SM_1000_NS6detail15normal_iteratorINSD_10device_ptrIjEEEESI_NS0_13ScanTileStateIjLb1EEES9_NS0_8NullTypeEjjLb0ESL_EEvT0_T1_T2_iT3_T4_T5_ --------------------------
	.section	.nv.info._ZN3cub18CUB_300001_SM_10006detail4scan16DeviceScanKernelINS2_10policy_hubIjjjjN4cuda3std3__44plusIvEEE10Policy1000EN6thrust24THRUST_300001_SM_1000_NS6detail15normal_iteratorINSD_10device_ptrIjEEEESI_NS0_13ScanTileStateIjLb1EEES9_NS0_8NullTypeEjjLb0ESL_EEvT0_T1_T2_iT3_T4_T5_,"",@"SHT_CUDA_INFO"
	.sectionflags	@""
	.align	4


	//----- nvinfo : EIATTR_CUDA_API_VERSION
	.align		4
        /*0000*/ 	.byte	0x04, 0x37
        /*0002*/ 	.short	(.L_137 - .L_136)
.L_136:
        /*0004*/ 	.word	0x00000082


	//----- nvinfo : EIATTR_KPARAM_INFO
	.align		4
.L_137:
        /*0008*/ 	.byte	0x04, 0x17
        /*000a*/ 	.short	(.L_139 - .L_138)
.L_138:
        /*000c*/ 	.word	0x00000000
        /*0010*/ 	.short	0x0006
        /*0012*/ 	.short	0x0020
        /*0014*/ 	.byte	0x00, 0xf0, 0x11, 0x00


	//----- nvinfo : EIATTR_KPARAM_INFO
	.align		4
.L_139:
        /*0018*/ 	.byte	0x04, 0x17
        /*001a*/ 	.short	(.L_141 - .L_140)
.L_140:
        /*001c*/ 	.word	0x00000000
        /*0020*/ 	.short	0x0005
        /*0022*/ 	.short	0x001d
        /*0024*/ 	.byte	0x00, 0xf0, 0x05, 0x00


	//----- nvinfo : EIATTR_KPARAM_INFO
	.align		4
.L_141:
        /*0028*/ 	.byte	0x04, 0x17
        /*002a*/ 	.short	(.L_143 - .L_142)
.L_142:
        /*002c*/ 	.word	0x00000000
        /*0030*/ 	.short	0x0004
        /*0032*/ 	.short	0x001c
        /*0034*/ 	.byte	0x00, 0xf0, 0x05, 0x00


	//----- nvinfo : EIATTR_KPARAM_INFO
	.align		4
.L_143:
        /*0038*/ 	.byte	0x04, 0x17
        /*003a*/ 	.short	(.L_145 - .L_144)
.L_144:
        /*003c*/ 	.word	0x00000000
        /*0040*/ 	.short	0x0003
        /*0042*/ 	.short	0x0018
        /*0044*/ 	.byte	0x00, 0xf0, 0x11, 0x00


	//----- nvinfo : EIATTR_KPARAM_INFO
	.align		4
.L_145:
        /*0048*/ 	.byte	0x04, 0x17
        /*004a*/ 	.short	(.L_147 - .L_146)
.L_146:
        /*004c*/ 	.word	0x00000000
        /*0050*/ 	.short	0x0002
        /*0052*/ 	.short	0x0010
        /*0054*/ 	.byte	0x00, 0xf0, 0x21, 0x00


	//----- nvinfo : EIATTR_KPARAM_INFO
	.align		4
.L_147:
        /*0058*/ 	.byte	0x04, 0x17
        /*005a*/ 	.short	(.L_149 - .L_148)
.L_148:
        /*005c*/ 	.word	0x00000000
        /*0060*/ 	.short	0x0001
        /*0062*/ 	.short	0x0008
        /*0064*/ 	.byte	0x00, 0xf0, 0x21, 0x00


	//----- nvinfo : EIATTR_KPARAM_INFO
	.align		4
.L_149:
        /*0068*/ 	.byte	0x04, 0x17
        /*006a*/ 	.short	(.L_151 - .L_150)
.L_150:
        /*006c*/ 	.word	0x00000000
        /*0070*/ 	.short	0x0000
        /*0072*/ 	.short	0x0000
        /*0074*/ 	.byte	0x00, 0xf0, 0x21, 0x00


	//----- nvinfo : EIATTR_SPARSE_MMA_MASK
	.align		4
.L_151:
        /*0078*/ 	.byte	0x03, 0x50
        /*007a*/ 	.short	0x0000


	//----- nvinfo : EIATTR_MAXREG_COUNT
	.align		4
        /*007c*/ 	.byte	0x03, 0x1b
        /*007e*/ 	.short	0x00a8


	//----- nvinfo : EIATTR_NUM_BARRIERS
	.align		4
        /*0080*/ 	.byte	0x02, 0x4c
        /*0082*/ 	.byte	0x01
	.zero		1


	//----- nvinfo : EIATTR_MERCURY_ISA_VERSION
	.align		4
        /*0084*/ 	.byte	0x03, 0x5f
        /*0086*/ 	.short	0x0101


	//----- nvinfo : EIATTR_UNUSED_LOAD_BYTE_OFFSET
	.align		4
        /*0088*/ 	.byte	0x04, 0x44
        /*008a*/ 	.short	(.L_153 - .L_152)


	//   ....[0]....
.L_152:
        /*008c*/ 	.word	0x00002a20
        /*0090*/ 	.word	0x00000fff


	//----- nvinfo : EIATTR_COOP_GROUP_MASK_REGIDS
	.align		4
.L_153:
        /*0094*/ 	.byte	0x04, 0x29
        /*0096*/ 	.short	(.L_155 - .L_154)


	//   ....[0]....
.L_154:
        /*0098*/ 	.word	0xffffffff


	//   ....[1]....
        /*009c*/ 	.word	0xffffffff


	//   ....[2]....
        /*00a0*/ 	.word	0xffffffff


	//   ....[3]....
        /*00a4*/ 	.word	0xffffffff


	//   ....[4]....
        /*00a8*/ 	.word	0xffffffff


	//   ....[5]....
        /*00ac*/ 	.word	0xffffffff


	//   ....[6]....
        /*00b0*/ 	.word	0xffffffff


	//   ....[7]....
        /*00b4*/ 	.word	0xffffffff


	//   ....[8]....
        /*00b8*/ 	.word	0xffffffff


	//   ....[9]....
        /*00bc*/ 	.word	0xffffffff


	//   ....[10]....
        /*00c0*/ 	.word	0xffffffff


	//   ....[11]....
        /*00c4*/ 	.word	0xffffffff


	//   ....[12]....
        /*00c8*/ 	.word	0xffffffff


	//   ....[13]....
        /*00cc*/ 	.word	0xffffffff


	//   ....[14]....
        /*00d0*/ 	.word	0xffffffff


	//   ....[15]....
        /*00d4*/ 	.word	0xffffffff


	//   ....[16]....
        /*00d8*/ 	.word	0xffffffff


	//   ....[17]....
        /*00dc*/ 	.word	0xffffffff


	//   ....[18]....
        /*00e0*/ 	.word	0xffffffff


	//   ....[19]....
        /*00e4*/ 	.word	0xffffffff


	//   ....[20]....
        /*00e8*/ 	.word	0xffffffff


	//   ....[21]....
        /*00ec*/ 	.word	0xffffffff


	//   ....[22]....
        /*00f0*/ 	.word	0xffffffff


	//   ....[23]....
        /*00f4*/ 	.word	0xffffffff


	//   ....[24]....
        /*00f8*/ 	.word	0xffffffff


	//   ....[25]....
        /*00fc*/ 	.word	0xffffffff


	//   ....[26]....
        /*0100*/ 	.word	0xffffffff


	//   ....[27]....
        /*0104*/ 	.word	0xffffffff


	//   ....[28]....
        /*0108*/ 	.word	0xffffffff


	//   ....[29]....
        /*010c*/ 	.word	0xffffffff


	//   ....[30]....
        /*0110*/ 	.word	0xffffffff


	//   ....[31]....
        /*0114*/ 	.word	0xffffffff


	//   ....[32]....
        /*0118*/ 	.word	0xffffffff


	//   ....[33]....
        /*011c*/ 	.word	0xffffffff


	//   ....[34]....
        /*0120*/ 	.word	0xffffffff


	//   ....[35]....
        /*0124*/ 	.word	0xffffffff


	//   ....[36]....
        /*0128*/ 	.word	0xffffffff


	//   ....[37]....
        /*012c*/ 	.word	0xffffffff


	//   ....[38]....
        /*0130*/ 	.word	0xffffffff


	//   ....[39]....
        /*0134*/ 	.word	0xffffffff


	//   ....[40]....
        /*0138*/ 	.word	0xffffffff


	//   ....[41]....
        /*013c*/ 	.word	0xffffffff


	//   ....[42]....
        /*0140*/ 	.word	0xffffffff


	//   ....[43]....
        /*0144*/ 	.word	0xffffffff


	//   ....[44]....
        /*0148*/ 	.word	0xffffffff


	//   ....[45]....
        /*014c*/ 	.word	0xffffffff


	//   ....[46]....
        /*0150*/ 	.word	0xffffffff


	//   ....[47]....
        /*0154*/ 	.word	0xffffffff


	//   ....[48]....
        /*0158*/ 	.word	0xffffffff


	//   ....[49]....
        /*015c*/ 	.word	0xffffffff


	//   ....[50]....
        /*0160*/ 	.word	0xffffffff


	//   ....[51]....
        /*0164*/ 	.word	0xffffffff


	//   ....[52]....
        /*0168*/ 	.word	0xffffffff


	//   ....[53]....
        /*016c*/ 	.word	0xffffffff


	//   ....[54]....
        /*0170*/ 	.word	0xffffffff


	//   ....[55]....
        /*0174*/ 	.word	0xffffffff


	//   ....[56]....
        /*0178*/ 	.word	0xffffffff


	//   ....[57]....
        /*017c*/ 	.word	0xffffffff


	//   ....[58]....
        /*0180*/ 	.word	0xffffffff


	//   ....[59]....
        /*0184*/ 	.word	0xffffffff


	//   ....[60]....
        /*0188*/ 	.word	0x05000015


	//   ....[61]....
        /*018c*/ 	.word	0x05000015


	//   ....[62]....
        /*0190*/ 	.word	0x05000015


	//   ....[63]....
        /*0194*/ 	.word	0x05000015


	//   ....[64]....
        /*0198*/ 	.word	0x05000015


	//   ....[65]....
        /*019c*/ 	.word	0x05000015


	//   ....[66]....
        /*01a0*/ 	.word	0x05000015


	//   ....[67]....
        /*01a4*/ 	.word	0x05000015


	//   ....[68]....
        /*01a8*/ 	.word	0x05000015


	//   ....[69]....
        /*01ac*/ 	.word	0x05000015


	//   ....[70]....
        /*01b0*/ 	.word	0x05000015


	//   ....[71]....
        /*01b4*/ 	.word	0x05000015


	//   ....[72]....
        /*01b8*/ 	.word	0x05000015


	//   ....[73]....
        /*01bc*/ 	.word	0x05000015


	//   ....[74]....
        /*01c0*/ 	.word	0x05000015


	//   ....[75]....
        /*01c4*/ 	.word	0x05000015


	//   ....[76]....
        /*01c8*/ 	.word	0x05000015


	//   ....[77]....
        /*01cc*/ 	.word	0x05000015


	//   ....[78]....
        /*01d0*/ 	.word	0x05000015


	//   ....[79]....
        /*01d4*/ 	.word	0x05000015


	//   ....[80]....
        /*01d8*/ 	.word	0x05000015


	//   ....[81]....
        /*01dc*/ 	.word	0x05000015


	//   ....[82]....
        /*01e0*/ 	.word	0x05000015


	//   ....[83]....
        /*01e4*/ 	.word	0x05000015


	//   ....[84]....
        /*01e8*/ 	.word	0x05000015


	//   ....[85]....
        /*01ec*/ 	.word	0x05000015


	//   ....[86]....
        /*01f0*/ 	.word	0x05000015


	//   ....[87]....
        /*01f4*/ 	.word	0x05000015


	//   ....[88]....
        /*01f8*/ 	.word	0x05000015


	//   ....[89]....
        /*01fc*/ 	.word	0x05000015


	//   ....[90]....
        /*0200*/ 	.word	0x05000015


	//   ....[91]....
        /*0204*/ 	.word	0x05000015


	//   ....[92]....
        /*0208*/ 	.word	0x05000015


	//   ....[93]....
        /*020c*/ 	.word	0x05000015


	//   ....[94]....
        /*0210*/ 	.word	0x05000015


	//   ....[95]....
        /*0214*/ 	.word	0x05000015


	//----- nvinfo : EIATTR_COOP_GROUP_INSTR_OFFSETS
	.align		4
.L_155:
        /*0218*/ 	.byte	0x04, 0x28
        /*021a*/ 	.short	(.L_157 - .L_156)


	//   ....[0]....
.L_156:
        /*021c*/ 	.word	0x000004b0


	//   ....[1]....
        /*0220*/ 	.word	0x00000680


	//   ....[2]....
        /*0224*/ 	.word	0x000006a0


	//   ....[3]....
        /*0228*/ 	.word	0x000006c0


	//   ....[4]....
        /*022c*/ 	.word	0x000006e0


	//   ....[5]....
        /*0230*/ 	.word	0x00000700


	//   ....[6]....
        /*0234*/ 	.word	0x00000ae0


	//   ....[7]....
        /*0238*/ 	.word	0x00000b00


	//   ....[8]....
        /*023c*/ 	.word	0x00000b20


	//   ....[9]....
        /*0240*/ 	.word	0x00000b40


	//   ....[10]....
        /*0244*/ 	.word	0x00000b60


	//   ....[11]....
        /*0248*/ 	.word	0x00000f10


	//   ....[12]....
        /*024c*/ 	.word	0x000010e0


	//   ....[13]....
        /*0250*/ 	.word	0x00001140


	//   ....[14]....
        /*0254*/ 	.word	0x000011d0


	//   ....[15]....
        /*0258*/ 	.word	0x00001230


	//   ....[16]....
        /*025c*/ 	.word	0x00001280


	//   ....[17]....
        /*0260*/ 	.word	0x000012e0


	//   ....[18]....
        /*0264*/ 	.word	0x00001320


	//   ....[19]....
        /*0268*/ 	.word	0x00001330


	//   ....[20]....
        /*026c*/ 	.word	0x000013f0


	//   ....[21]....
        /*0270*/ 	.word	0x000015c0


	//   ....[22]....
        /*0274*/ 	.word	0x00001610


	//   ....[23]....
        /*0278*/ 	.word	0x00001670


	//   ....[24]....
        /*027c*/ 	.word	0x000016d0


	//   ....[25]....
        /*0280*/ 	.word	0x00001710


	//   ....[26]....
        /*0284*/ 	.word	0x00001750


	//   ....[27]....
        /*0288*/ 	.word	0x00001790


	//   ....[28]....
        /*028c*/ 	.word	0x000017a0


	//   ....[29]....
        /*0290*/ 	.word	0x00001c60


	//   ....[30]....
        /*0294*/ 	.word	0x00002740


	//   ....[31]....
        /*0298*/ 	.word	0x00002910


	//   ....[32]....
        /*029c*/ 	.word	0x00002930


	//   ....[33]....
        /*02a0*/ 	.word	0x00002950


	//   ....[34]....
        /*02a4*/ 	.word	0x00002970


	//   ....[35]....
        /*02a8*/ 	.word	0x00002990


	//   ....[36]....
        /*02ac*/ 	.word	0x00002d10


	//   ....[37]....
        /*02b0*/ 	.word	0x00002d30


	//   ....[38]....
        /*02b4*/ 	.word	0x00002d50


	//   ....[39]....
        /*02b8*/ 	.word	0x00002d70


	//   ....[40]....
        /*02bc*/ 	.word	0x00002d90


	//   ....[41]....
        /*02c0*/ 	.word	0x00003140


	//   ....[42]....
        /*02c4*/ 	.word	0x00003310


	//   ....[43]....
        /*02c8*/ 	.word	0x00003370


	//   ....[44]....
        /*02cc*/ 	.word	0x000033e0


	//   ....[45]....
        /*02d0*/ 	.word	0x00003430


	//   ....[46]....
        /*02d4*/ 	.word	0x00003480


	//   ....[47]....
        /*02d8*/ 	.word	0x000034c0


	//   ....[48]....
        /*02dc*/ 	.word	0x00003530


	//   ....[49]....
        /*02e0*/ 	.word	0x00003540


	//   ....[50]....
        /*02e4*/ 	.word	0x00003620


	//   ....[51]....
        /*02e8*/ 	.word	0x000037f0


	//   ....[52]....
        /*02ec*/ 	.word	0x00003840


	//   ....[53]....
        /*02f0*/ 	.word	0x000038c0


	//   ....[54]....
        /*02f4*/ 	.word	0x00003910


	//   ....[55]....
        /*02f8*/ 	.word	0x00003960


	//   ....[56]....
        /*02fc*/ 	.word	0x000039c0


	//   ....[57]....
        /*0300*/ 	.word	0x00003a00


	//   ....[58]....
        /*0304*/ 	.word	0x00003a10


	//   ....[59]....
        /*0308*/ 	.word	0x00003eb0


	//   ....[60]....
        /*030c*/ 	.word	0x00004510


	//   ....[61]....
        /*0310*/ 	.word	0x00004590


	//   ....[62]....
        /*0314*/ 	.word	0x00004620


	//   ....[63]....
        /*0318*/ 	.word	0x00004720


	//   ....[64]....
        /*031c*/ 	.word	0x000047a0


	//   ....[65]....
        /*0320*/ 	.word	0x00004840


	//   ....[66]....
        /*0324*/ 	.word	0x000048c0


	//   ....[67]....
        /*0328*/ 	.word	0x00004950


	//   ....[68]....
        /*032c*/ 	.word	0x00004980


	//   ....[69]....
        /*0330*/ 	.word	0x00004a30


	//   ....[70]....
        /*0334*/ 	.word	0x00004ab0


	//   ....[71]....
        /*0338*/ 	.word	0x00004b30


	//   ....[72]....
        /*033c*/ 	.word	0x00004bf0


	//   ....[73]....
        /*0340*/ 	.word	0x00004c80


	//   ....[74]....
        /*0344*/ 	.word	0x00004d00


	//   ....[75]....
        /*0348*/ 	.word	0x00004d80


	//   ....[76]....
        /*034c*/ 	.word	0x00004e00


	//   ....[77]....
        /*0350*/ 	.word	0x00004e60


	//   ....[78]....
        /*0354*/ 	.word	0x00004ed0


	//   ....[79]....
        /*0358*/ 	.word	0x00004f50


	//   ....[80]....
        /*035c*/ 	.word	0x00004fe0


	//   ....[81]....
        /*0360*/ 	.word	0x000050b0


	//   ....[82]....
        /*0364*/ 	.word	0x00005140


	//   ....[83]....
        /*0368*/ 	.word	0x000051d0


	//   ....[84]....
        /*036c*/ 	.word	0x00005260


	//   ....[85]....
        /*0370*/ 	.word	0x00005310


	//   ....[86]....
        /*0374*/ 	.word	0x00005340


	//   ....[87]....
        /*0378*/ 	.word	0x000053f0


	//   ....[88]....
        /*037c*/ 	.word	0x00005470


	//   ....[89]....
        /*0380*/ 	.word	0x000054f0


	//   ....[90]....
        /*0384*/ 	.word	0x000055b0


	//   ....[91]....
        /*0388*/ 	.word	0x00005650


	//   ....[92]....
        /*038c*/ 	.word	0x000056f0


	//   ....[93]....
        /*0390*/ 	.word	0x00005780


	//   ....[94]....
        /*0394*/ 	.word	0x00005800


	//   ....[95]....
        /*0398*/ 	.word	0x00005860


	//----- nvinfo : EIATTR_VRC_CTA_INIT_COUNT
	.align		4
.L_157:
        /*039c*/ 	.byte	0x02, 0x4a
	.zero		1
	.zero		1


	//----- nvinfo : EIATTR_EXIT_INSTR_OFFSETS
	.align		4
        /*03a0*/ 	.byte	0x04, 0x1c
        /*03a2*/ 	.short	(.L_159 - .L_158)


	//   ....[0]....
.L_158:
        /*03a4*/ 	.word	0x00001f30


	//   ....[1]....
        /*03a8*/ 	.word	0x00001f50


	//   ....[2]....
        /*03ac*/ 	.word	0x000044a0


	//   ....[3]....
        /*03b0*/ 	.word	0x000044c0


	//----- nvinfo : EIATTR_MAX_THREADS
	.align		4
.L_159:
        /*03b4*/ 	.byte	0x04, 0x05
        /*03b6*/ 	.short	(.L_161 - .L_160)
.L_160:
        /*03b8*/ 	.word	0x00000180
        /*03bc*/ 	.word	0x00000001
        /*03c0*/ 	.word	0x00000001


	//----- nvinfo : EIATTR_CRS_STACK_SIZE
	.align		4
.L_161:
        /*03c4*/ 	.byte	0x04, 0x1e
        /*03c6*/ 	.short	(.L_163 - .L_162)
.L_162:
        /*03c8*/ 	.word	0x00000000


	//----- nvinfo : EIATTR_CBANK_PARAM_SIZE
	.align		4
.L_163:
        /*03cc*/ 	.byte	0x03, 0x19
        /*03ce*/ 	.short	0x0024


	//----- nvinfo : EIATTR_PARAM_CBANK
	.align		4
        /*03d0*/ 	.byte	0x04, 0x0a
        /*03d2*/ 	.short	(.L_165 - .L_164)
	.align		4
.L_164:
        /*03d4*/ 	.word	index@(.nv.constant0._ZN3cub18CUB_300001_SM_10006detail4scan16DeviceScanKernelINS2_10policy_hubIjjjjN4cuda3std3__44plusIvEEE10Policy1000EN6thrust24THRUST_300001_SM_1000_NS6detail15normal_iteratorINSD_10device_ptrIjEEEESI_NS0_13ScanTileStateIjLb1EEES9_NS0_8NullTypeEjjLb0ESL_EEvT0_T1_T2_iT3_T4_T5_)
        /*03d8*/ 	.short	0x0380
        /*03da*/ 	.short	0x0024


	//----- nvinfo : EIATTR_SW_WAR
	.align		4
.L_165:
        /*03dc*/ 	.byte	0x04, 0x36
        /*03de*/ 	.short	(.L_167 - .L_166)
.L_166:
        /*03e0*/ 	.word	0x00000008
.L_167:


//--------------------- .nv.info._ZN3cub18CUB_300001_SM_10006detail4scan20DeviceScanInitKernelINS0_13ScanTileStateIjLb1EEEEEvT_i --------------------------
	.section	.nv.info._ZN3cub18CUB_300001_SM_10006detail4scan20DeviceScanInitKernelINS0_13ScanTileStateIjLb1EEEEEvT_i,"",@"SHT_CUDA_INFO"
	.sectionflags	@""
	.align	4


	//----- nvinfo : EIATTR_CUDA_API_VERSION
	.align		4
        /*0000*/ 	.byte	0x04, 0x37
        /*0002*/ 	.short	(.L_169 - .L_168)
.L_168:
        /*0004*/ 	.word	0x00000082


	//----- nvinfo : EIATTR_KPARAM_INFO
	.align		4
.L_169:
        /*0008*/ 	.byte	0x04, 0x17
        /*000a*/ 	.short	(.L_171 - .L_170)
.L_170:
        /*000c*/ 	.word	0x00000000
        /*0010*/ 	.short	0x0001
        /*0012*/ 	.short	0x0008
        /*0014*/ 	.byte	0x00, 0xf0, 0x11, 0x00


	//----- nvinfo : EIATTR_KPARAM_INFO
	.align		4
.L_171:
        /*0018*/ 	.byte	0x04, 0x17
        /*001a*/ 	.short	(.L_173 - .L_172)
.L_172:
        /*001c*/ 	.word	0x00000000
        /*0020*/ 	.short	0x0000
        /*0022*/ 	.short	0x0000
        /*0024*/ 	.byte	0x00, 0xf0, 0x21, 0x00


	//----- nvinfo : EIATTR_SPARSE_MMA_MASK
	.align		4
.L_173:
        /*0028*/ 	.byte	0x03, 0x50
        /*002a*/ 	.short	0x0000


	//----- nvinfo : EIATTR_MAXREG_COUNT
	.align		4
        /*002c*/ 	.byte	0x03, 0x1b
        /*002e*/ 	.short	0x00ff


	//----- nvinfo : EIATTR_MERCURY_ISA_VERSION
	.align		4
        /*0030*/ 	.byte	0x03, 0x5f
        /*0032*/ 	.short	0x0101


	//----- nvinfo : EIATTR_VRC_CTA_INIT_COUNT
	.align		4
        /*0034*/ 	.byte	0x02, 0x4a
	.zero		1
	.zero		1


	//----- nvinfo : EIATTR_EXIT_INSTR_OFFSETS
	.align		4
        /*0038*/ 	.byte	0x04, 0x1c
        /*003a*/ 	.short	(.L_175 - .L_174)


	//   ....[0]....
.L_174:
        /*003c*/ 	.word	0x000000f0


	//   ....[1]....
        /*0040*/ 	.word	0x00000130


	//----- nvinfo : EIATTR_CBANK_PARAM_SIZE
	.align		4
.L_175:
        /*0044*/ 	.byte	0x03, 0x19
        /*0046*/ 	.short	0x000c


	//----- nvinfo : EIATTR_PARAM_CBANK
	.align		4
        /*0048*/ 	.byte	0x04, 0x0a
        /*004a*/ 	.short	(.L_177 - .L_176)
	.align		4
.L_176:
        /*004c*/ 	.word	index@(.nv.constant0._ZN3cub18CUB_300001_SM_10006detail4scan20DeviceScanInitKernelINS0_13ScanTileStateIjLb1EEEEEvT_i)
        /*0050*/ 	.short	0x0380
        /*0052*/ 	.short	0x000c


	//----- nvinfo : EIATTR_SW_WAR
	.align		4
.L_177:
        /*0054*/ 	.byte	0x04, 0x36
        /*0056*/ 	.short	(.L_179 - .L_178)
.L_178:
        /*0058*/ 	.word	0x00000008
.L_179:


//--------------------- .nv.info._ZN3cub18CUB_300001_SM_10006detail8for_each13static_kernelINS2_12policy_hub_t12policy_500_tEmN6thrust24THRUST_300001_SM_1000_NS8cuda_cub20__uninitialized_fill7functorINS7_10device_ptrIjEEjEEEEvT0_T1_ --------------------------
	.section	.nv.info._ZN3cub18CUB_300001_SM_10006detail8for_each13static_kernelINS2_12policy_hub_t12policy_500_tEmN6thrust24THRUST_300001_SM_1000_NS8cuda_cub20__uninitialized_fill7functorINS7_10device_ptrIjEEjEEEEvT0_T1_,"",@"SHT_CUDA_INFO"
	.sectionflags	@""
	.align	4


	//----- nvinfo : EIATTR_CUDA_API_VERSION
	.align		4
        /*0000*/ 	.byte	0x04, 0x37
        /*0002*/ 	.short	(.L_181 - .L_180)
.L_180:
        /*0004*/ 	.word	0x00000082


	//----- nvinfo : EIATTR_KPARAM_INFO
	.align		4
.L_181:
        /*0008*/ 	.byte	0x04, 0x17
        /*000a*/ 	.short	(.L_183 - .L_182)
.L_182:
        /*000c*/ 	.word	0x00000000
        /*0010*/ 	.short	0x0001
        /*0012*/ 	.short	0x0008
        /*0014*/ 	.byte	0x00, 0xf0, 0x41, 0x00


	//----- nvinfo : EIATTR_KPARAM_INFO
	.align		4
.L_183:
        /*0018*/ 	.byte	0x04, 0x17
        /*001a*/ 	.short	(.L_185 - .L_184)
.L_184:
        /*001c*/ 	.word	0x00000000
        /*0020*/ 	.short	0x0000
        /*0022*/ 	.short	0x0000
        /*0024*/ 	.byte	0x00, 0xf0, 0x21, 0x00


	//----- nvinfo : EIATTR_SPARSE_MMA_MASK
	.align		4
.L_185:
        /*0028*/ 	.byte	0x03, 0x50
        /*002a*/ 	.short	0x0000


	//----- nvinfo : EIATTR_MAXREG_COUNT
	.align		4
        /*002c*/ 	.byte	0x03, 0x1b
        /*002e*/ 	.short	0x00ff


	//----- nvinfo : EIATTR_MERCURY_ISA_VERSION
	.align		4
        /*0030*/ 	.byte	0x03, 0x5f
        /*0032*/ 	.short	0x0101


	//----- nvinfo : EIATTR_VRC_CTA_INIT_COUNT
	.align		4
        /*0034*/ 	.byte	0x02, 0x4a
	.zero		1
	.zero		1


	//----- nvinfo : EIATTR_EXIT_INSTR_OFFSETS
	.align		4
        /*0038*/ 	.byte	0x04, 0x1c
        /*003a*/ 	.short	(.L_187 - .L_186)


	//   ....[0]....
.L_186:
        /*003c*/ 	.word	0x00000130


	//   ....[1]....
        /*0040*/ 	.word	0x00000230


	//   ....[2]....
        /*0044*/ 	.word	0x00000260


	//----- nvinfo : EIATTR_MAX_THREADS
	.align		4
.L_187:
        /*0048*/ 	.byte	0x04, 0x05
        /*004a*/ 	.short	(.L_189 - .L_188)
.L_188:
        /*004c*/ 	.word	0x00000100
        /*0050*/ 	.word	0x00000001
        /*0054*/ 	.word	0x00000001


	//----- nvinfo : EIATTR_CBANK_PARAM_SIZE
	.align		4
.L_189:
        /*0058*/ 	.byte	0x03, 0x19
        /*005a*/ 	.short	0x0018


	//----- nvinfo : EIATTR_PARAM_CBANK
	.align		4
        /*005c*/ 	.byte	0x04, 0x0a
        /*005e*/ 	.short	(.L_191 - .L_190)
	.align		4
.L_190:
        /*0060*/ 	.word	index@(.nv.constant0._ZN3cub18CUB_300001_SM_10006detail8for_each13static_kernelINS2_12policy_hub_t12policy_500_tEmN6thrust24THRUST_300001_SM_1000_NS8cuda_cub20__uninitialized_fill7functorINS7_10device_ptrIjEEjEEEEvT0_T1_)
        /*0064*/ 	.short	0x0380
        /*0066*/ 	.short	0x0018


	//----- nvinfo : EIATTR_SW_WAR
	.align		4
.L_191:
        /*0068*/ 	.byte	0x04, 0x36
        /*006a*/ 	.short	(.L_193 - .L_192)
.L_192:
        /*006c*/ 	.word	0x00000008
.L_193:


//--------------------- .nv.info._ZN3cub18CUB_300001_SM_10006detail11EmptyKernelIvEEvv --------------------------
	.section	.nv.info._ZN3cub18CUB_300001_SM_10006detail11EmptyKernelIvEEvv,"",@"SHT_CUDA_INFO"
	.sectionflags	@""
	.align	4


	//----- nvinfo : EIATTR_CUDA_API_VERSION
	.align		4
        /*0000*/ 	.byte	0x04, 0x37
        /*0002*/ 	.short	(.L_195 - .L_194)
.L_194:
        /*0004*/ 	.word	0x00000082


	//----- nvinfo : EIATTR_SPARSE_MMA_MASK
	.align		4
.L_195:
        /*0008*/ 	.byte	0x03, 0x50
        /*000a*/ 	.short	0x0000


	//----- nvinfo : EIATTR_MAXREG_COUNT
	.align		4
        /*000c*/ 	.byte	0x03, 0x1b
        /*000e*/ 	.short	0x00ff


	//----- nvinfo : EIATTR_MERCURY_ISA_VERSION
	.align		4
        /*0010*/ 	.byte	0x03, 0x5f
        /*0012*/ 	.short	0x0101


	//----- nvinfo : EIATTR_VRC_CTA_INIT_COUNT
	.align		4
        /*0014*/ 	.byte	0x02, 0x4a
	.zero		1
	.zero		1


	//----- nvinfo : EIATTR_EXIT_INSTR_OFFSETS
	.align		4
        /*0018*/ 	.byte	0x04, 0x1c
        /*001a*/ 	.short	(.L_197 - .L_196)


	//   ....[0]....
.L_196:
        /*001c*/ 	.word	0x00000010


	//----- nvinfo : EIATTR_SW_WAR
	.align		4
.L_197:
        /*0020*/ 	.byte	0x04, 0x36
        /*0022*/ 	.short	(.L_199 - .L_198)
.L_198:
        /*0024*/ 	.word	0x00000008
.L_199:


//--------------------- .nv.info._ZN6thrust24THRUST_300001_SM_1000_NS8cuda_cub4core6detail13_kernel_agentINS1_15__reduce_by_key16ReduceByKeyAgentINS0_6detail15normal_iteratorINS0_10device_ptrIjEEEENS0_17constant_iteratorIiNS0_11use_defaultESD_EESB_SB_N4cuda3std3__48equal_toIjEENSH_4plusIjEEPllEEJSB_SE_SB_SB_SM_N3cub18CUB_300001_SM_100024ReduceByKeyScanTileStateIilLb1EEESJ_SL_llEEEvDpT0_ --------------------------
	.section	.nv.info._ZN6thrust24THRUST_300001_SM_1000_NS8cuda_cub4core6detail13_kernel_agentINS1_15__reduce_by_key16ReduceByKeyAgentINS0_6detail15normal_iteratorINS0_10device_ptrIjEEEENS0_17constant_iteratorIiNS0_11use_defaultESD_EESB_SB_N4cuda3std3__48equal_toIjEENSH_4plusIjEEPllEEJSB_SE_SB_SB_SM_N3cub18CUB_300001_SM_100024ReduceByKeyScanTileStateIilLb1EEESJ_SL_llEEEvDpT0_,"",@"SHT_CUDA_INFO"
	.sectionflags	@""
	.align	4


	//----- nvinfo : EIATTR_CUDA_API_VERSION
	.align		4
        /*0000*/ 	.byte	0x04, 0x37
        /*0002*/ 	.short	(.L_201 - .L_200)
.L_200:
        /*0004*/ 	.word	0x00000082


	//----- nvinfo : EIATTR_KPARAM_INFO
	.align		4
.L_201:
        /*0008*/ 	.byte	0x04, 0x17
        /*000a*/ 	.short	(.L_203 - .L_202)
.L_202:
        /*000c*/ 	.word	0x00000000
        /*0010*/ 	.short	0x0009
        /*0012*/ 	.short	0x0048
        /*0014*/ 	.byte	0x00, 0xf0, 0x21, 0x00


	//----- nvinfo : EIATTR_KPARAM_INFO
	.align		4
.L_203:
        /*0018*/ 	.byte	0x04, 0x17
        /*001a*/ 	.short	(.L_205 - .L_204)
.L_204:
        /*001c*/ 	.word	0x00000000
        /*0020*/ 	.short	0x0008
        /*0022*/ 	.short	0x0040
        /*0024*/ 	.byte	0x00, 0xf0, 0x21, 0x00


	//----- nvinfo : EIATTR_KPARAM_INFO
	.align		4
.L_205:
        /*0028*/ 	.byte	0x04, 0x17
        /*002a*/ 	.short	(.L_207 - .L_206)
.L_206:
        /*002c*/ 	.word	0x00000000
        /*0030*/ 	.short	0x0007
        /*0032*/ 	.short	0x0039
        /*0034*/ 	.byte	0x00, 0xf0, 0x05, 0x00


	//----- nvinfo : EIATTR_KPARAM_INFO
	.align		4
.L_207:
        /*0038*/ 	.byte	0x04, 0x17
        /*003a*/ 	.short	(.L_209 - .L_208)
.L_208:
        /*003c*/ 	.word	0x00000000
        /*0040*/ 	.short	0x0006
        /*0042*/ 	.short	0x0038
        /*0044*/ 	.byte	0x00, 0xf0, 0x05, 0x00


	//----- nvinfo : EIATTR_KPARAM_INFO
	.align		4
.L_209:
        /*0048*/ 	.byte	0x04, 0x17
        /*004a*/ 	.short	(.L_211 - .L_210)
.L_210:
        /*004c*/ 	.word	0x00000000
        /*0050*/ 	.short	0x0005
        /*0052*/ 	.short	0x0030
        /*0054*/ 	.byte	0x00, 0xf0, 0x21, 0x00


	//----- nvinfo : EIATTR_KPARAM_INFO
	.align		4
.L_211:
        /*0058*/ 	.byte	0x04, 0x17
        /*005a*/ 	.short	(.L_213 - .L_212)
.L_212:
        /*005c*/ 	.word	0x00000000
        /*0060*/ 	.short	0x0004
        /*0062*/ 	.short	0x0028
        /*0064*/ 	.byte	0x00, 0xf5, 0x21, 0x00


	//----- nvinfo : EIATTR_KPARAM_INFO
	.align		4
.L_213:
        /*0068*/ 	.byte	0x04, 0x17
        /*006a*/ 	.short	(.L_215 - .L_214)
.L_214:
        /*006c*/ 	.word	0x00000000
        /*0070*/ 	.short	0x0003
        /*0072*/ 	.short	0x0020
        /*0074*/ 	.byte	0x00, 0xf0, 0x21, 0x00


	//----- nvinfo : EIATTR_KPARAM_INFO
	.align		4
.L_215:
        /*0078*/ 	.byte	0x04, 0x17
        /*007a*/ 	.short	(.L_217 - .L_216)
.L_216:
        /*007c*/ 	.word	0x00000000
        /*0080*/ 	.short	0x0002
        /*0082*/ 	.short	0x0018
        /*0084*/ 	.byte	0x00, 0xf0, 0x21, 0x00


	//----- nvinfo : EIATTR_KPARAM_INFO
	.align		4
.L_217:
        /*0088*/ 	.byte	0x04, 0x17
        /*008a*/ 	.short	(.L_219 - .L_218)
.L_218:
        /*008c*/ 	.word	0x00000000
        /*0090*/ 	.short	0x0001
        /*0092*/ 	.short	0x0008
        /*0094*/ 	.byte	0x00, 0xf0, 0x41, 0x00


	//----- nvinfo : EIATTR_KPARAM_INFO
	.align		4
.L_219:
        /*0098*/ 	.byte	0x04, 0x17
        /*009a*/ 	.short	(.L_221 - .L_220)
.L_220:
        /*009c*/ 	.word	0x00000000
        /*00a0*/ 	.short	0x0000
        /*00a2*/ 	.short	0x0000
        /*00a4*/ 	.byte	0x00, 0xf0, 0x21, 0x00


	//----- nvinfo : EIATTR_SPARSE_MMA_MASK
	.align		4
.L_221:
        /*00a8*/ 	.byte	0x03, 0x50
        /*00aa*/ 	.short	0x0000


	//----- nvinfo : EIATTR_MAXREG_COUNT
	.align		4
        /*00ac*/ 	.byte	0x03, 0x1b
        /*00ae*/ 	.short	0x00ff


	//----- nvinfo : EIATTR_NUM_BARRIERS
	.align		4
        /*00b0*/ 	.byte	0x02, 0x4c
        /*00b2*/ 	.byte	0x01
	.zero		1


	//----- nvinfo : EIATTR_MERCURY_ISA_VERSION
	.align		4
        /*00b4*/ 	.byte	0x03, 0x5f
        /*00b6*/ 	.short	0x0101


	//----- nvinfo : EIATTR_COOP_GROUP_MASK_REGIDS
	.align		4
        /*00b8*/ 	.byte	0x04, 0x29
        /*00ba*/ 	.short	(.L_223 - .L_222)


	//   ....[0]....
.L_222:
        /*00bc*/ 	.word	0xffffffff


	//   ....[1]....
        /*00c0*/ 	.word	0xffffffff


	//   ....[2]....
        /*00c4*/ 	.word	0xffffffff


	//   ....[3]....
        /*00c8*/ 	.word	0xffffffff


	//   ....[4]....
        /*00cc*/ 	.word	0xffffffff


	//   ....[5]....
        /*00d0*/ 	.word	0xffffffff


	//   ....[6]....
        /*00d4*/ 	.word	0xffffffff


	//   ....[7]....
        /*00d8*/ 	.word	0xffffffff


	//   ....[8]....
        /*00dc*/ 	.word	0xffffffff


	//   ....[9]....
        /*00e0*/ 	.word	0xffffffff


	//   ....[10]....
        /*00e4*/ 	.word	0xffffffff


	//   ....[11]....
        /*00e8*/ 	.word	0xffffffff


	//   ....[12]....
        /*00ec*/ 	.word	0xffffffff


	//   ....[13]....
        /*00f0*/ 	.word	0xffffffff


	//   ....[14]....
        /*00f4*/ 	.word	0xffffffff


	//   ....[15]....
        /*00f8*/ 	.word	0xffffffff


	//   ....[16]....
        /*00fc*/ 	.word	0xffffffff


	//   ....[17]....
        /*0100*/ 	.word	0xffffffff


	//   ....[18]....
        /*0104*/ 	.word	0xffffffff


	//   ....[19]....
        /*0108*/ 	.word	0xffffffff


	//   ....[20]....
        /*010c*/ 	.word	0xffffffff


	//   ....[21]....
        /*0110*/ 	.word	0xffffffff


	//   ....[22]....
        /*0114*/ 	.word	0xffffffff


	//   ....[23]....
        /*0118*/ 	.word	0xffffffff


	//   ....[24]....
        /*011c*/ 	.word	0xffffffff


	//   ....[25]....
        /*0120*/ 	.word	0xffffffff


	//   ....[26]....
        /*0124*/ 	.word	0xffffffff


	//   ....[27]....
        /*0128*/ 	.word	0xffffffff


	//   ....[28]....
        /*012c*/ 	.word	0xffffffff


	//   ....[29]....
        /*0130*/ 	.word	0xffffffff


	//   ....[30]....
        /*0134*/ 	.word	0xffffffff


	//   ....[31]....
        /*0138*/ 	.word	0xffffffff


	//   ....[32]....
        /*013c*/ 	.word	0xffffffff


	//   ....[33]....
        /*0140*/ 	.word	0xffffffff


	//   ....[34]....
        /*0144*/ 	.word	0xffffffff


	//   ....[35]....
        /*0148*/ 	.word	0xffffffff


	//   ....[36]....
        /*014c*/ 	.word	0xffffffff


	//   ....[37]....
        /*0150*/ 	.word	0xffffffff


	//   ....[38]....
        /*0154*/ 	.word	0xffffffff


	//   ....[39]....
        /*0158*/ 	.word	0xffffffff


	//   ....[40]....
        /*015c*/ 	.word	0xffffffff


	//   ....[41]....
        /*0160*/ 	.word	0xffffffff


	//   ....[42]....
        /*0164*/ 	.word	0xffffffff


	//   ....[43]....
        /*0168*/ 	.word	0xffffffff


	//   ....[44]....
        /*016c*/ 	.word	0xffffffff


	//   ....[45]....
        /*0170*/ 	.word	0xffffffff


	//   ....[46]....
        /*0174*/ 	.word	0xffffffff


	//   ....[47]....
        /*0178*/ 	.word	0xffffffff


	//   ....[48]....
        /*017c*/ 	.word	0xffffffff


	//   ....[49]....
        /*0180*/ 	.word	0xffffffff


	//   ....[50]....
        /*0184*/ 	.word	0xffffffff


	//   ....[51]....
        /*0188*/ 	.word	0xffffffff


	//   ....[52]....
        /*018c*/ 	.word	0xffffffff


	//   ....[53]....
        /*0190*/ 	.word	0xffffffff


	//   ....[54]....
        /*0194*/ 	.word	0xffffffff


	//   ....[55]....
        /*0198*/ 	.word	0xffffffff


	//   ....[56]....
        /*019c*/ 	.word	0xffffffff


	//   ....[57]....
        /*01a0*/ 	.word	0xffffffff


	//   ....[58]....
        /*01a4*/ 	.word	0xffffffff


	//   ....[59]....
        /*01a8*/ 	.word	0xffffffff


	//   ....[60]....
        /*01ac*/ 	.word	0xffffffff


	//   ....[61]....
        /*01b0*/ 	.word	0xffffffff


	//   ....[62]....
        /*01b4*/ 	.word	0xffffffff


	//   ....[63]....
        /*01b8*/ 	.word	0xffffffff


	//   ....[64]....
        /*01bc*/ 	.word	0xffffffff


	//   ....[65]....
        /*01c0*/ 	.word	0xffffffff


	//   ....[66]....
        /*01c4*/ 	.word	0xffffffff


	//   ....[67]....
        /*01c8*/ 	.word	0xffffffff


	//   ....[68]....
        /*01cc*/ 	.word	0xffffffff


	//   ....[69]....
        /*01d0*/ 	.word	0xffffffff


	//   ....[70]....
        /*01d4*/ 	.word	0xffffffff


	//   ....[71]....
        /*01d8*/ 	.word	0xffffffff


	//   ....[72]....
        /*01dc*/ 	.word	0xffffffff


	//   ....[73]....
        /*01e0*/ 	.word	0xffffffff


	//   ....[74]....
        /*01e4*/ 	.word	0xffffffff


	//   ....[75]....
        /*01e8*/ 	.word	0xffffffff


	//   ....[76]....
        /*01ec*/ 	.word	0xffffffff


	//   ....[77]....
        /*01f0*/ 	.word	0xffffffff


	//   ....[78]....
        /*01f4*/ 	.word	0xffffffff


	//   ....[79]....
        /*01f8*/ 	.word	0xffffffff


	//   ....[80]....
        /*01fc*/ 	.word	0xffffffff


	//   ....[81]....
        /*0200*/ 	.word	0xffffffff


	//   ....[82]....
        /*0204*/ 	.word	0xffffffff


	//   ....[83]....
        /*0208*/ 	.word	0xffffffff


	//   ....[84]....
        /*020c*/ 	.word	0xffffffff


	//   ....[85]....
        /*0210*/ 	.word	0xffffffff


	//   ....[86]....
        /*0214*/ 	.word	0xffffffff


	//   ....[87]....
        /*0218*/ 	.word	0xffffffff


	//   ....[88]....
        /*021c*/ 	.word	0xffffffff


	//   ....[89]....
        /*0220*/ 	.word	0xffffffff


	//   ....[90]....
        /*0224*/ 	.word	0xffffffff


	//   ....[91]....
        /*0228*/ 	.word	0xffffffff


	//   ....[92]....
        /*022c*/ 	.word	0xffffffff


	//   ....[93]....
        /*0230*/ 	.word	0xffffffff


	//   ....[94]....
        /*0234*/ 	.word	0xffffffff


	//   ....[95]....
        /*0238*/ 	.word	0xffffffff


	//   ....[96]....
        /*023c*/ 	.word	0xffffffff


	//   ....[97]....
        /*0240*/ 	.word	0xffffffff


	//   ....[98]....
        /*0244*/ 	.word	0xffffffff


	//   ....[99]....
        /*0248*/ 	.word	0xffffffff


	//   ....[100]....
        /*024c*/ 	.word	0xffffffff


	//   ....[101]....
        /*0250*/ 	.word	0xffffffff


	//   ....[102]....
        /*0254*/ 	.word	0xffffffff


	//   ....[103]....
        /*0258*/ 	.word	0xffffffff


	//   ....[104]....
        /*025c*/ 	.word	0xffffffff


	//   ....[105]....
        /*0260*/ 	.word	0xffffffff


	//   ....[106]....
        /*0264*/ 	.word	0xffffffff


	//   ....[107]....
        /*0268*/ 	.word	0xffffffff


	//   ....[108]....
        /*026c*/ 	.word	0xffffffff


	//   ....[109]....
        /*0270*/ 	.word	0xffffffff


	//   ....[110]....
        /*0274*/ 	.word	0xffffffff


	//   ....[111]....
        /*0278*/ 	.word	0xffffffff


	//   ....[112]....
        /*027c*/ 	.word	0xffffffff


	//   ....[113]....
        /*0280*/ 	.word	0xffffffff


	//   ....[114]....
        /*0284*/ 	.word	0xffffffff


	//   ....[115]....
        /*0288*/ 	.word	0xffffffff


	//   ....[116]....
        /*028c*/ 	.word	0xffffffff


	//   ....[117]....
        /*0290*/ 	.word	0xffffffff


	//   ....[118]....
        /*0294*/ 	.word	0xffffffff


	//   ....[119]....
        /*0298*/ 	.word	0xffffffff


	//   ....[120]....
        /*029c*/ 	.word	0xffffffff


	//   ....[121]....
        /*02a0*/ 	.word	0xffffffff


	//   ....[122]....
        /*02a4*/ 	.word	0xffffffff


	//   ....[123]....
        /*02a8*/ 	.word	0xffffffff


	//   ....[124]....
        /*02ac*/ 	.word	0xffffffff


	//   ....[125]....
        /*02b0*/ 	.word	0xffffffff


	//   ....[126]....
        /*02b4*/ 	.word	0xffffffff


	//   ....[127]....
        /*02b8*/ 	.word	0xffffffff


	//   ....[128]....
        /*02bc*/ 	.word	0xffffffff


	//   ....[129]....
        /*02c0*/ 	.word	0xffffffff


	//   ....[130]....
        /*02c4*/ 	.word	0xffffffff


	//   ....[131]....
        /*02c8*/ 	.word	0xffffffff


	//   ....[132]....
        /*02cc*/ 	.word	0xffffffff


	//   ....[133]....
        /*02d0*/ 	.word	0xffffffff


	//   ....[134]....
        /*02d4*/ 	.word	0xffffffff


	//   ....[135]....
        /*02d8*/ 	.word	0xffffffff


	//   ....[136]....
        /*02dc*/ 	.word	0xffffffff


	//   ....[137]....
        /*02e0*/ 	.word	0xffffffff


	//   ....[138]....
        /*02e4*/ 	.word	0xffffffff


	//   ....[139]....
        /*02e8*/ 	.word	0xffffffff


	//   ....[140]....
        /*02ec*/ 	.word	0xffffffff


	//   ....[141]....
        /*02f0*/ 	.word	0xffffffff


	//   ....[142]....
        /*02f4*/ 	.word	0xffffffff


	//   ....[143]....
        /*02f8*/ 	.word	0xffffffff


	//   ....[144]....
        /*02fc*/ 	.word	0xffffffff


	//   ....[145]....
        /*0300*/ 	.word	0xffffffff


	//   ....[146]....
        /*0304*/ 	.word	0xffffffff


	//   ....[147]....
        /*0308*/ 	.word	0xffffffff


	//   ....[148]....
        /*030c*/ 	.word	0xffffffff


	//   ....[149]....
        /*0310*/ 	.word	0xffffffff


	//   ....[150]....
        /*0314*/ 	.word	0xffffffff


	//   ....[151]....
        /*0318*/ 	.word	0xffffffff


	//   ....[152]....
        /*031c*/ 	.word	0x0500001c


	//   ....[153]....
        /*0320*/ 	.word	0x0500001c


	//   ....[154]....
        /*0324*/ 	.word	0x0500001c


	//   ....[155]....
        /*0328*/ 	.word	0x0500001c


	//   ....[156]....
        /*032c*/ 	.word	0x0500001c


	//   ....[157]....
        /*0330*/ 	.word	0x0500001c


	//   ....[158]....
        /*0334*/ 	.word	0x0500001c


	//   ....[159]....
        /*0338*/ 	.word	0x0500001c


	//   ....[160]....
        /*033c*/ 	.word	0x0500001c


	//   ....[161]....
        /*0340*/ 	.word	0x0500001c


	//   ....[162]....
        /*0344*/ 	.word	0x0500001c


	//   ....[163]....
        /*0348*/ 	.word	0x0500001c


	//   ....[164]....
        /*034c*/ 	.word	0x0500001c


	//   ....[165]....
        /*0350*/ 	.word	0x0500001c


	//   ....[166]....
        /*0354*/ 	.word	0x0500001c


	//   ....[167]....
        /*0358*/ 	.word	0x0500001c


	//   ....[168]....
        /*035c*/ 	.word	0x0500001c


	//   ....[169]....
        /*0360*/ 	.word	0x0500001c


	//   ....[170]....
        /*0364*/ 	.word	0x0500001c


	//   ....[171]....
        /*0368*/ 	.word	0x0500001c


	//   ....[172]....
        /*036c*/ 	.word	0x0500001c


	//   ....[173]....
        /*0370*/ 	.word	0x0500001c


	//   ....[174]....
        /*0374*/ 	.word	0x0500001c


	//   ....[175]....
        /*0378*/ 	.word	0x0500001c


	//   ....[176]....
        /*037c*/ 	.word	0x0500001c


	//   ....[177]....
        /*0380*/ 	.word	0x0500001c


	//   ....[178]....
        /*0384*/ 	.word	0x0500001c


	//   ....[179]....
        /*0388*/ 	.word	0x0500001c


	//   ....[180]....
        /*038c*/ 	.word	0x0500001c


	//   ....[181]....
        /*0390*/ 	.word	0x0500001c


	//   ....[182]....
        /*0394*/ 	.word	0x0500001c


	//   ....[183]....
        /*0398*/ 	.word	0x0500001c


	//   ....[184]....
        /*039c*/ 	.word	0x0500001c


	//   ....[185]....
        /*03a0*/ 	.word	0x0500001c


	//   ....[186]....
        /*03a4*/ 	.word	0x0500001c


	//   ....[187]....
        /*03a8*/ 	.word	0x0500001c


	//   ....[188]....
        /*03ac*/ 	.word	0x0500001c


	//   ....[189]....
        /*03b0*/ 	.word	0x0500001c


	//   ....[190]....
        /*03b4*/ 	.word	0x0500001c


	//   ....[191]....
        /*03b8*/ 	.word	0x0500001c


	//   ....[192]....
        /*03bc*/ 	.word	0x0500001c


	//   ....[193]....
        /*03c0*/ 	.word	0x0500001c


	//   ....[194]....
        /*03c4*/ 	.word	0x0500001c


	//   ....[195]....
        /*03c8*/ 	.word	0x0500001c


	//   ....[196]....
        /*03cc*/ 	.word	0x0500001c


	//   ....[197]....
        /*03d0*/ 	.word	0x0500001c


	//   ....[198]....
        /*03d4*/ 	.word	0x0500001c


	//   ....[199]....
        /*03d8*/ 	.word	0x0500001c


	//   ....[200]....
        /*03dc*/ 	.word	0x0500001c


	//   ....[201]....
        /*03e0*/ 	.word	0x0500001c


	//   ....[202]....
        /*03e4*/ 	.word	0x0500001c


	//   ....[203]....
        /*03e8*/ 	.word	0x0500001c


	//   ....[204]....
        /*03ec*/ 	.word	0x0500001c


	//   ....[205]....
        /*03f0*/ 	.word	0x0500001c


	//   ....[206]....
        /*03f4*/ 	.word	0x0500001c


	//   ....[207]....
        /*03f8*/ 	.word	0x0500001c


	//   ....[208]....
        /*03fc*/ 	.word	0x0500001c


	//   ....[209]....
        /*0400*/ 	.word	0x0500001c


	//   ....[210]....
        /*0404*/ 	.word	0x0500001c


	//   ....[211]....
        /*0408*/ 	.word	0x0500001c


	//   ....[212]....
        /*040c*/ 	.word	0x0500001c


	//   ....[213]....
        /*0410*/ 	.word	0x0500001c


	//   ....[214]....
        /*0414*/ 	.word	0x0500001c


	//   ....[215]....
        /*0418*/ 	.word	0x0500001c


	//   ....[216]....
        /*041c*/ 	.word	0x0500001c


	//   ....[217]....
        /*0420*/ 	.word	0x0500001c


	//   ....[218]....
        /*0424*/ 	.word	0x0500001c


	//   ....[219]....
        /*0428*/ 	.word	0x0500001c


	//   ....[220]....
        /*042c*/ 	.word	0x0500001c


	//   ....[221]....
        /*0430*/ 	.word	0x0500001c


	//   ....[222]....
        /*0434*/ 	.word	0x0500001c


	//   ....[223]....
        /*0438*/ 	.word	0x0500001c


	//   ....[224]....
        /*043c*/ 	.word	0x0500001c


	//   ....[225]....
        /*0440*/ 	.word	0x0500001c


	//   ....[226]....
        /*0444*/ 	.word	0x0500001c


	//   ....[227]....
        /*0448*/ 	.word	0x0500001c


	//   ....[228]....
        /*044c*/ 	.word	0x0500001c


	//   ....[229]....
        /*0450*/ 	.word	0x0500001c


	//   ....[230]....
        /*0454*/ 	.word	0x0500001c


	//   ....[231]....
        /*0458*/ 	.word	0x0500001c


	//   ....[232]....
        /*045c*/ 	.word	0x0500001c


	//   ....[233]....
        /*0460*/ 	.word	0x0500001c


	//   ....[234]....
        /*0464*/ 	.word	0x0500001c


	//   ....[235]....
        /*0468*/ 	.word	0x0500001c


	//   ....[236]....
        /*046c*/ 	.word	0x0500001c


	//   ....[237]....
        /*0470*/ 	.word	0x0500001c


	//   ....[238]....
        /*0474*/ 	.word	0x0500001c


	//   ....[239]....
        /*0478*/ 	.word	0x0500001c


	//   ....[240]....
        /*047c*/ 	.word	0x0500001c


	//   ....[241]....
        /*0480*/ 	.word	0x0500001c


	//   ....[242]....
        /*0484*/ 	.word	0x0500001c


	//   ....[243]....
        /*0488*/ 	.word	0x0500001c


	//----- nvinfo : EIATTR_COOP_GROUP_INSTR_OFFSETS
	.align		4
.L_223:
        /*048c*/ 	.byte	0x04, 0x28
        /*048e*/ 	.short	(.L_225 - .L_224)


	//   ....[0]....
.L_224:
        /*0490*/ 	.word	0x00000360


	//   ....[1]....
        /*0494*/ 	.word	0x00000540


	//   ....[2]....
        /*0498*/ 	.word	0x000008a0


	//   ....[3]....
        /*049c*/ 	.word	0x000008d0


	//   ....[4]....
        /*04a0*/ 	.word	0x000008f0


	//   ....[5]....
        /*04a4*/ 	.word	0x00000940


	//   ....[6]....
        /*04a8*/ 	.word	0x000009a0


	//   ....[7]....
        /*04ac*/ 	.word	0x000009c0


	//   ....[8]....
        /*04b0*/ 	.word	0x00000a30


	//   ....[9]....
        /*04b4*/ 	.word	0x00000a70


	//   ....[10]....
        /*04b8*/ 	.word	0x00000a90


	//   ....[11]....
        /*04bc*/ 	.word	0x00000b00


	//   ....[12]....
        /*04c0*/ 	.word	0x00000b40


	//   ....[13]....
        /*04c4*/ 	.word	0x00000b60


	//   ....[14]....
        /*04c8*/ 	.word	0x00000bd0


	//   ....[15]....
        /*04cc*/ 	.word	0x00000c10


	//   ....[16]....
        /*04d0*/ 	.word	0x00000c30


	//   ....[17]....
        /*04d4*/ 	.word	0x00000d10


	//   ....[18]....
        /*04d8*/ 	.word	0x00001200


	//   ....[19]....
        /*04dc*/ 	.word	0x00001220


	//   ....[20]....
        /*04e0*/ 	.word	0x00002810


	//   ....[21]....
        /*04e4*/ 	.word	0x000029b0


	//   ....[22]....
        /*04e8*/ 	.word	0x00002d10


	//   ....[23]....
        /*04ec*/ 	.word	0x00002d70


	//   ....[24]....
        /*04f0*/ 	.word	0x00002da0


	//   ....[25]....
        /*04f4*/ 	.word	0x00002e20


	//   ....[26]....
        /*04f8*/ 	.word	0x00002e50


	//   ....[27]....
        /*04fc*/ 	.word	0x00002e70


	//   ....[28]....
        /*0500*/ 	.word	0x00002ef0


	//   ....[29]....
        /*0504*/ 	.word	0x00002f20


	//   ....[30]....
        /*0508*/ 	.word	0x00002f40


	//   ....[31]....
        /*050c*/ 	.word	0x00002fd0


	//   ....[32]....
        /*0510*/ 	.word	0x00003000


	//   ....[33]....
        /*0514*/ 	.word	0x00003020


	//   ....[34]....
        /*0518*/ 	.word	0x000030a0


	//   ....[35]....
        /*051c*/ 	.word	0x000030d0


	//   ....[36]....
        /*0520*/ 	.word	0x000030f0


	//   ....[37]....
        /*0524*/ 	.word	0x000035b0


	//   ....[38]....
        /*0528*/ 	.word	0x00003600


	//   ....[39]....
        /*052c*/ 	.word	0x00003630


	//   ....[40]....
        /*0530*/ 	.word	0x00003930


	//   ....[41]....
        /*0534*/ 	.word	0x000039c0


	//   ....[42]....
        /*0538*/ 	.word	0x00003a10


	//   ....[43]....
        /*053c*/ 	.word	0x00003a20


	//   ....[44]....
        /*0540*/ 	.word	0x00003a30


	//   ....[45]....
        /*0544*/ 	.word	0x00003b10


	//   ....[46]....
        /*0548*/ 	.word	0x00003b20


	//   ....[47]....
        /*054c*/ 	.word	0x00003b30


	//   ....[48]....
        /*0550*/ 	.word	0x00003c20


	//   ....[49]....
        /*0554*/ 	.word	0x00003c30


	//   ....[50]....
        /*0558*/ 	.word	0x00003c40


	//   ....[51]....
        /*055c*/ 	.word	0x00003d30


	//   ....[52]....
        /*0560*/ 	.word	0x00003d40


	//   ....[53]....
        /*0564*/ 	.word	0x00003d50


	//   ....[54]....
        /*0568*/ 	.word	0x00003e40


	//   ....[55]....
        /*056c*/ 	.word	0x00003e50


	//   ....[56]....
        /*0570*/ 	.word	0x00003e60


	//   ....[57]....
        /*0574*/ 	.word	0x00003fa0


	//   ....[58]....
        /*0578*/ 	.word	0x00004020


	//   ....[59]....
        /*057c*/ 	.word	0x000040a0


	//   ....[60]....
        /*0580*/ 	.word	0x000040f0


	//   ....[61]....
        /*0584*/ 	.word	0x00004100


	//   ....[62]....
        /*0588*/ 	.word	0x00004110


	//   ....[63]....
        /*058c*/ 	.word	0x000041f0


	//   ....[64]....
        /*0590*/ 	.word	0x00004200


	//   ....[65]....
        /*0594*/ 	.word	0x00004210


	//   ....[66]....
        /*0598*/ 	.word	0x000042f0


	//   ....[67]....
        /*059c*/ 	.word	0x00004300


	//   ....[68]....
        /*05a0*/ 	.word	0x00004310


	//   ....[69]....
        /*05a4*/ 	.word	0x000043f0


	//   ....[70]....
        /*05a8*/ 	.word	0x00004400


	//   ....[71]....
        /*05ac*/ 	.word	0x00004410


	//   ....[72]....
        /*05b0*/ 	.word	0x000044f0


	//   ....[73]....
        /*05b4*/ 	.word	0x00004500


	//   ....[74]....
        /*05b8*/ 	.word	0x00004510


	//   ....[75]....
        /*05bc*/ 	.word	0x00004670


	//   ....[76]....
        /*05c0*/ 	.word	0x00006260


	//   ....[77]....
        /*05c4*/ 	.word	0x000063a0


	//   ....[78]....
        /*05c8*/ 	.word	0x000069c0


	//   ....[79]....
        /*05cc*/ 	.word	0x000069f0


	//   ....[80]....
        /*05d0*/ 	.word	0x00006a10


	//   ....[81]....
        /*05d4*/ 	.word	0x00006a50


	//   ....[82]....
        /*05d8*/ 	.word	0x00006ad0


	//   ....[83]....
        /*05dc*/ 	.word	0x00006ae0


	//   ....[84]....
        /*05e0*/ 	.word	0x00006b50


	//   ....[85]....
        /*05e4*/ 	.word	0x00006b90


	//   ....[86]....
        /*05e8*/ 	.word	0x00006bb0


	//   ....[87]....
        /*05ec*/ 	.word	0x00006c20


	//   ....[88]....
        /*05f0*/ 	.word	0x00006c60


	//   ....[89]....
        /*05f4*/ 	.word	0x00006c80


	//   ....[90]....
        /*05f8*/ 	.word	0x00006d00


	//   ....[91]....
        /*05fc*/ 	.word	0x00006d30


	//   ....[92]....
        /*0600*/ 	.word	0x00006d50


	//   ....[93]....
        /*0604*/ 	.word	0x00007330


	//   ....[94]....
        /*0608*/ 	.word	0x00007350


	//   ....[95]....
        /*060c*/ 	.word	0x00007360


	//   ....[96]....
        /*0610*/ 	.word	0x00008cd0


	//   ....[97]....
        /*0614*/ 	.word	0x00008e20


	//   ....[98]....
        /*0618*/ 	.word	0x000093d0


	//   ....[99]....
        /*061c*/ 	.word	0x000093f0


	//   ....[100]....
        /*0620*/ 	.word	0x00009410


	//   ....[101]....
        /*0624*/ 	.word	0x00009470


	//   ....[102]....
        /*0628*/ 	.word	0x000094b0


	//   ....[103]....
        /*062c*/ 	.word	0x000094d0


	//   ....[104]....
        /*0630*/ 	.word	0x00009550


	//   ....[105]....
        /*0634*/ 	.word	0x00009580


	//   ....[106]....
        /*0638*/ 	.word	0x000095a0


	//   ....[107]....
        /*063c*/ 	.word	0x00009630


	//   ....[108]....
        /*0640*/ 	.word	0x00009650


	//   ....[109]....
        /*0644*/ 	.word	0x00009660


	//   ....[110]....
        /*0648*/ 	.word	0x00009700


	//   ....[111]....
        /*064c*/ 	.word	0x00009720


	//   ....[112]....
        /*0650*/ 	.word	0x00009730


	//   ....[113]....
        /*0654*/ 	.word	0x00009d50


	//   ....[114]....
        /*0658*/ 	.word	0x00009d60


	//   ....[115]....
        /*065c*/ 	.word	0x00009d80


	//   ....[116]....
        /*0660*/ 	.word	0x0000a010


	//   ....[117]....
        /*0664*/ 	.word	0x0000a0a0


	//   ....[118]....
        /*0668*/ 	.word	0x0000a0f0


	//   ....[119]....
        /*066c*/ 	.word	0x0000a100


	//   ....[120]....
        /*0670*/ 	.word	0x0000a110


	//   ....[121]....
        /*0674*/ 	.word	0x0000a1f0


	//   ....[122]....
        /*0678*/ 	.word	0x0000a200


	//   ....[123]....
        /*067c*/ 	.word	0x0000a210


	//   ....[124]....
        /*0680*/ 	.word	0x0000a300


	//   ....[125]....
        /*0684*/ 	.word	0x0000a310


	//   ....[126]....
        /*0688*/ 	.word	0x0000a320


	//   ....[127]....
        /*068c*/ 	.word	0x0000a410


	//   ....[128]....
        /*0690*/ 	.word	0x0000a420


	//   ....[129]....
        /*0694*/ 	.word	0x0000a430


	//   ....[130]....
        /*0698*/ 	.word	0x0000a520


	//   ....[131]....
        /*069c*/ 	.word	0x0000a530


	//   ....[132]....
        /*06a0*/ 	.word	0x0000a540


	//   ....[133]....
        /*06a4*/ 	.word	0x0000a690


	//   ....[134]....
        /*06a8*/ 	.word	0x0000a710


	//   ....[135]....
        /*06ac*/ 	.word	0x0000a790


	//   ....[136]....
        /*06b0*/ 	.word	0x0000a7e0


	//   ....[137]....
        /*06b4*/ 	.word	0x0000a7f0


	//   ....[138]....
        /*06b8*/ 	.word	0x0000a800


	//   ....[139]....
        /*06bc*/ 	.word	0x0000a8e0


	//   ....[140]....
        /*06c0*/ 	.word	0x0000a8f0


	//   ....[141]....
        /*06c4*/ 	.word	0x0000a900


	//   ....[142]....
        /*06c8*/ 	.word	0x0000a9e0


	//   ....[143]....
        /*06cc*/ 	.word	0x0000a9f0


	//   ....[144]....
        /*06d0*/ 	.word	0x0000aa00


	//   ....[145]....
        /*06d4*/ 	.word	0x0000aae0


	//   ....[146]....
        /*06d8*/ 	.word	0x0000aaf0


	//   ....[147]....
        /*06dc*/ 	.word	0x0000ab00


	//   ....[148]....
        /*06e0*/ 	.word	0x0000abe0


	//   ....[149]....
        /*06e4*/ 	.word	0x0000ac00


	//   ....[150]....
        /*06e8*/ 	.word	0x0000ac10


	//   ....[151]....
        /*06ec*/ 	.word	0x0000ad70


	//   ....[152]....
        /*06f0*/ 	.word	0x0000c6b0


	//   ....[153]....
        /*06f4*/ 	.word	0x0000c750


	//   ....[154]....
        /*06f8*/ 	.word	0x0000c800


	//   ....[155]....
        /*06fc*/ 	.word	0x0000c850


	//   ....[156]....
        /*0700*/ 	.word	0x0000c8a0


	//   ....[157]....
        /*0704*/ 	.word	0x0000c910


	//   ....[158]....
        /*0708*/ 	.word	0x0000c9a0


	//   ....[159]....
        /*070c*/ 	.word	0x0000ca20


	//   ....[160]....
        /*0710*/ 	.word	0x0000ca70


	//   ....[161]....
        /*0714*/ 	.word	0x0000cae0


	//   ....[162]....
        /*0718*/ 	.word	0x0000cb70


	//   ....[163]....
        /*071c*/ 	.word	0x0000cbf0


	//   ....[164]....
        /*0720*/ 	.word	0x0000cc40


	//   ....[165]....
        /*0724*/ 	.word	0x0000ccb0


	//   ....[166]....
        /*0728*/ 	.word	0x0000cd40


	//   ....[167]....
        /*072c*/ 	.word	0x0000cdc0


	//   ....[168]....
        /*0730*/ 	.word	0x0000ce10


	//   ....[169]....
        /*0734*/ 	.word	0x0000ce80


	//   ....[170]....
        /*0738*/ 	.word	0x0000cf10


	//   ....[171]....
        /*073c*/ 	.word	0x0000cf90


	//   ....[172]....
        /*0740*/ 	.word	0x0000cfe0


	//   ....[173]....
        /*0744*/ 	.word	0x0000d050


	//   ....[174]....
        /*0748*/ 	.word	0x0000d0d0


	//   ....[175]....
        /*074c*/ 	.word	0x0000d160


	//   ....[176]....
        /*0750*/ 	.word	0x0000d1f0


	//   ....[177]....
        /*0754*/ 	.word	0x0000d2a0


	//   ....[178]....
        /*0758*/ 	.word	0x0000d2f0


	//   ....[179]....
        /*075c*/ 	.word	0x0000d340


	//   ....[180]....
        /*0760*/ 	.word	0x0000d3c0


	//   ....[181]....
        /*0764*/ 	.word	0x0000d450


	//   ....[182]....
        /*0768*/ 	.word	0x0000d4d0


	//   ....[183]....
        /*076c*/ 	.word	0x0000d520


	//   ....[184]....
        /*0770*/ 	.word	0x0000d5a0


	//   ....[185]....
        /*0774*/ 	.word	0x0000d630


	//   ....[186]....
        /*0778*/ 	.word	0x0000d6b0


	//   ....[187]....
        /*077c*/ 	.word	0x0000d700


	//   ....[188]....
        /*0780*/ 	.word	0x0000d780


	//   ....[189]....
        /*0784*/ 	.word	0x0000d810


	//   ....[190]....
        /*0788*/ 	.word	0x0000d890


	//   ....[191]....
        /*078c*/ 	.word	0x0000d8e0


	//   ....[192]....
        /*0790*/ 	.word	0x0000d960


	//   ....[193]....
        /*0794*/ 	.word	0x0000d9f0


	//   ....[194]....
        /*0798*/ 	.word	0x0000da70


	//   ....[195]....
        /*079c*/ 	.word	0x0000dac0


	//   ....[196]....
        /*07a0*/ 	.word	0x0000db30


	//   ....[197]....
        /*07a4*/ 	.word	0x0000dbb0


	//   ....[198]....
        /*07a8*/ 	.word	0x0000dc40


	//   ....[199]....
        /*07ac*/ 	.word	0x0000dcd0


	//   ....[200]....
        /*07b0*/ 	.word	0x0000dd80


	//   ....[201]....
        /*07b4*/ 	.word	0x0000ddd0


	//   ....[202]....
        /*07b8*/ 	.word	0x0000de20


	//   ....[203]....
        /*07bc*/ 	.word	0x0000de90


	//   ....[204]....
        /*07c0*/ 	.word	0x0000df20


	//   ....[205]....
        /*07c4*/ 	.word	0x0000dfa0


	//   ....[206]....
        /*07c8*/ 	.word	0x0000dff0


	//   ....[207]....
        /*07cc*/ 	.word	0x0000e060


	//   ....[208]....
        /*07d0*/ 	.word	0x0000e0f0


	//   ....[209]....
        /*07d4*/ 	.word	0x0000e170


	//   ....[210]....
        /*07d8*/ 	.word	0x0000e1c0


	//   ....[211]....
        /*07dc*/ 	.word	0x0000e230


	//   ....[212]....
        /*07e0*/ 	.word	0x0000e2c0


	//   ....[213]....
        /*07e4*/ 	.word	0x0000e340


	//   ....[214]....
        /*07e8*/ 	.word	0x0000e390


	//   ....[215]....
        /*07ec*/ 	.word	0x0000e400


	//   ....[216]....
        /*07f0*/ 	.word	0x0000e490


	//   ....[217]....
        /*07f4*/ 	.word	0x0000e510


	//   ....[218]....
        /*07f8*/ 	.word	0x0000e560


	//   ....[219]....
        /*07fc*/ 	.word	0x0000e5d0


	//   ....[220]....
        /*0800*/ 	.word	0x0000e640


	//   ....[221]....
        /*0804*/ 	.word	0x0000e6c0


	//   ....[222]....
        /*0808*/ 	.word	0x0000e740


	//   ....[223]....
        /*080c*/ 	.word	0x0000e7f0


	//   ....[224]....
        /*0810*/ 	.word	0x0000e840


	//   ....[225]....
        /*0814*/ 	.word	0x0000e890


	//   ....[226]....
        /*0818*/ 	.word	0x0000e900


	//   ....[227]....
        /*081c*/ 	.word	0x0000e990


	//   ....[228]....
        /*0820*/ 	.word	0x0000ea10


	//   ....[229]....
        /*0824*/ 	.word	0x0000ea60


	//   ....[230]....
        /*0828*/ 	.word	0x0000ead0


	//   ....[231]....
        /*082c*/ 	.word	0x0000eb60


	//   ....[232]....
        /*0830*/ 	.word	0x0000ebe0


	//   ....[233]....
        /*0834*/ 	.word	0x0000ec30


	//   ....[234]....
        /*0838*/ 	.word	0x0000eca0


	//   ....[235]....
        /*083c*/ 	.word	0x0000ed30


	//   ....[236]....
        /*0840*/ 	.word	0x0000edb0


	//   ....[237]....
        /*0844*/ 	.word	0x0000ee00


	//   ....[238]....
        /*0848*/ 	.word	0x0000ee70


	//   ....[239]....
        /*084c*/ 	.word	0x0000ef00


	//   ....[240]....
        /*0850*/ 	.word	0x0000ef90


	//   ....[241]....
        /*0854*/ 	.word	0x0000efe0


	//   ....[242]....
        /*0858*/ 	.word	0x0000f050


	//   ....[243]....
        /*085c*/ 	.word	0x0000f0c0


	//----- nvinfo : EIATTR_VRC_CTA_INIT_COUNT
	.align		4
.L_225:
        /*0860*/ 	.byte	0x02, 0x4a
	.zero		1
	.zero		1


	//----- nvinfo : EIATTR_EXIT_INSTR_OFFSETS
	.align		4
        /*0864*/ 	.byte	0x04, 0x1c
        /*0866*/ 	.short	(.L_227 - .L_226)


	//   ....[0]....
.L_226:
        /*0868*/ 	.word	0x00001860


	//   ....[1]....
        /*086c*/ 	.word	0x00001b70


	//   ....[2]....
        /*0870*/ 	.word	0x00001d60


	//   ....[3]....
        /*0874*/ 	.word	0x00002490


	//   ....[4]....
        /*0878*/ 	.word	0x00002540


	//   ....[5]....
        /*087c*/ 	.word	0x000050d0


	//   ....[6]....
        /*0880*/ 	.word	0x00005400


	//   ....[7]....
        /*0884*/ 	.word	0x00005610


	//   ....[8]....
        /*0888*/ 	.word	0x00005d30


	//   ....[9]....
        /*088c*/ 	.word	0x00005de0


	//   ....[10]....
        /*0890*/ 	.word	0x00005e20


	//   ....[11]....
        /*0894*/ 	.word	0x00008760


	//   ....[12]....
        /*0898*/ 	.word	0x00008880


	//   ....[13]....
        /*089c*/ 	.word	0x0000c540


	//   ....[14]....
        /*08a0*/ 	.word	0x0000c660


	//----- nvinfo : EIATTR_MAX_THREADS
	.align		4
.L_227:
        /*08a4*/ 	.byte	0x04, 0x05
        /*08a6*/ 	.short	(.L_229 - .L_228)
.L_228:
        /*08a8*/ 	.word	0x00000100
        /*08ac*/ 	.word	0x00000001
        /*08b0*/ 	.word	0x00000001


	//----- nvinfo : EIATTR_CRS_STACK_SIZE
	.align		4
.L_229:
        /*08b4*/ 	.byte	0x04, 0x1e
        /*08b6*/ 	.short	(.L_231 - .L_230)
.L_230:
        /*08b8*/ 	.word	0x00000000


	//----- nvinfo : EIATTR_CBANK_PARAM_SIZE
	.align		4
.L_231:
        /*08bc*/ 	.byte	0x03, 0x19
        /*08be*/ 	.short	0x0050


	//----- nvinfo : EIATTR_PARAM_CBANK
	.align		4
        /*08c0*/ 	.byte	0x04, 0x0a
        /*08c2*/ 	.short	(.L_233 - .L_232)
	.align		4
.L_232:
        /*08c4*/ 	.word	index@(.nv.constant0._ZN6thrust24THRUST_300001_SM_1000_NS8cuda_cub4core6detail13_kernel_agentINS1_15__reduce_by_key16ReduceByKeyAgentINS0_6detail15normal_iteratorINS0_10device_ptrIjEEEENS0_17constant_iteratorIiNS0_11use_defaultESD_EESB_SB_N4cuda3std3__48equal_toIjEENSH_4plusIjEEPllEEJSB_SE_SB_SB_SM_N3cub18CUB_300001_SM_100024ReduceByKeyScanTileStateIilLb1EEESJ_SL_llEEEvDpT0_)
        /*08c8*/ 	.short	0x0380
        /*08ca*/ 	.short	0x0050


	//----- nvinfo : EIATTR_SW_WAR
	.align		4
.L_233:
        /*08cc*/ 	.byte	0x04, 0x36
        /*08ce*/ 	.short	(.L_235 - .L_234)
.L_234:
        /*08d0*/ 	.word	0x00000008
.L_235:


//--------------------- .nv.info._ZN6thrust24THRUST_300001_SM_1000_NS8cuda_cub4core6detail13_kernel_agentINS1_15__reduce_by_key9InitAgentIN3cub18CUB_300001_SM_100024ReduceByKeyScanTileStateIilLb1EEElPlEEJSA_lSB_EEEvDpT0_ --------------------------
	.section	.nv.info._ZN6thrust24THRUST_300001_SM_1000_NS8cuda_cub4core6detail13_kernel_agentINS1_15__reduce_by_key9InitAgentIN3cub18CUB_300001_SM_100024ReduceByKeyScanTileStateIilLb1EEElPlEEJSA_lSB_EEEvDpT0_,"",@"SHT_CUDA_INFO"
	.sectionflags	@""
	.align	4


	//----- nvinfo : EIATTR_CUDA_API_VERSION
	.align		4
        /*0000*/ 	.byte	0x04, 0x37
        /*0002*/ 	.short	(.L_237 - .L_236)
.L_236:
        /*0004*/ 	.word	0x00000082


	//----- nvinfo : EIATTR_KPARAM_INFO
	.align		4
.L_237:
        /*0008*/ 	.byte	0x04, 0x17
        /*000a*/ 	.short	(.L_239 - .L_238)
.L_238:
        /*000c*/ 	.word	0x00000000
        /*0010*/ 	.short	0x0002
        /*0012*/ 	.short	0x0010
        /*0014*/ 	.byte	0x00, 0xf5, 0x21, 0x00


	//----- nvinfo : EIATTR_KPARAM_INFO
	.align		4
.L_239:
        /*0018*/ 	.byte	0x04, 0x17
        /*001a*/ 	.short	(.L_241 - .L_240)
.L_240:
        /*001c*/ 	.word	0x00000000
        /*0020*/ 	.short	0x0001
        /*0022*/ 	.short	0x0008
        /*0024*/ 	.byte	0x00, 0xf0, 0x21, 0x00


	//----- nvinfo : EIATTR_KPARAM_INFO
	.align		4
.L_241:
        /*0028*/ 	.byte	0x04, 0x17
        /*002a*/ 	.short	(.L_243 - .L_242)
.L_242:
        /*002c*/ 	.word	0x00000000
        /*0030*/ 	.short	0x0000
        /*0032*/ 	.short	0x0000
        /*0034*/ 	.byte	0x00, 0xf0, 0x21, 0x00


	//----- nvinfo : EIATTR_SPARSE_MMA_MASK
	.align		4
.L_243:
        /*0038*/ 	.byte	0x03, 0x50
        /*003a*/ 	.short	0x0000


	//----- nvinfo : EIATTR_MAXREG_COUNT
	.align		4
        /*003c*/ 	.byte	0x03, 0x1b
        /*003e*/ 	.short	0x00ff


	//----- nvinfo : EIATTR_MERCURY_ISA_VERSION
	.align		4
        /*0040*/ 	.byte	0x03, 0x5f
        /*0042*/ 	.short	0x0101


	//----- nvinfo : EIATTR_VRC_CTA_INIT_COUNT
	.align		4
        /*0044*/ 	.byte	0x02, 0x4a
	.zero		1
	.zero		1


	//----- nvinfo : EIATTR_EXIT_INSTR_OFFSETS
	.align		4
        /*0048*/ 	.byte	0x04, 0x1c
        /*004a*/ 	.short	(.L_245 - .L_244)


	//   ....[0]....
.L_244:
        /*004c*/ 	.word	0x00000140


	//   ....[1]....
        /*0050*/ 	.word	0x00000170


	//----- nvinfo : EIATTR_MAX_THREADS
	.align		4
.L_245:
        /*0054*/ 	.byte	0x04, 0x05
        /*0056*/ 	.short	(.L_247 - .L_246)
.L_246:
        /*0058*/ 	.word	0x00000080
        /*005c*/ 	.word	0x00000001
        /*0060*/ 	.word	0x00000001


	//----- nvinfo : EIATTR_CBANK_PARAM_SIZE
	.align		4
.L_247:
        /*0064*/ 	.byte	0x03, 0x19
        /*0066*/ 	.short	0x0018


	//----- nvinfo : EIATTR_PARAM_CBANK
	.align		4
        /*0068*/ 	.byte	0x04, 0x0a
        /*006a*/ 	.short	(.L_249 - .L_248)
	.align		4
.L_248:
        /*006c*/ 	.word	index@(.nv.constant0._ZN6thrust24THRUST_300001_SM_1000_NS8cuda_cub4core6detail13_kernel_agentINS1_15__reduce_by_key9InitAgentIN3cub18CUB_300001_SM_100024ReduceByKeyScanTileStateIilLb1EEElPlEEJSA_lSB_EEEvDpT0_)
        /*0070*/ 	.short	0x0380
        /*0072*/ 	.short	0x0018


	//----- nvinfo : EIATTR_SW_WAR
	.align		4
.L_249:
        /*0074*/ 	.byte	0x04, 0x36
        /*0076*/ 	.short	(.L_251 - .L_250)
.L_250:
        /*0078*/ 	.word	0x00000008
.L_251:


//--------------------- .nv.info._ZN6thrust24THRUST_300001_SM_1000_NS8cuda_cub4core6detail13_kernel_agentINS1_15__reduce_by_key16ReduceByKeyAgentINS0_6detail15normal_iteratorINS0_10device_ptrIjEEEENS0_17constant_iteratorIiNS0_11use_defaultESD_EESB_SB_N4cuda3std3__48equal_toIjEENSH_4plusIjEEPiiEEJSB_SE_SB_SB_SM_N3cub18CUB_300001_SM_100024ReduceByKeyScanTileStateIiiLb1EEESJ_SL_iiEEEvDpT0_ --------------------------
	.section	.nv.info._ZN6thrust24THRUST_300001_SM_1000_NS8cuda_cub4core6detail13_kernel_agentINS1_15__reduce_by_key16ReduceByKeyAgentINS0_6detail15normal_iteratorINS0_10device_ptrIjEEEENS0_17constant_iteratorIiNS0_11use_defaultESD_EESB_SB_N4cuda3std3__48equal_toIjEENSH_4plusIjEEPiiEEJSB_SE_SB_SB_SM_N3cub18CUB_300001_SM_100024ReduceByKeyScanTileStateIiiLb1EEESJ_SL_iiEEEvDpT0_,"",@"SHT_CUDA_INFO"
	.sectionflags	@""
	.align	4


	//----- nvinfo : EIATTR_CUDA_API_VERSION
	.align		4
        /*0000*/ 	.byte	0x04, 0x37
        /*0002*/ 	.short	(.L_253 - .L_252)
.L_252:
        /*0004*/ 	.word	0x00000082


	//----- nvinfo : EIATTR_KPARAM_INFO
	.align		4
.L_253:
        /*0008*/ 	.byte	0x04, 0x17
        /*000a*/ 	.short	(.L_255 - .L_254)
.L_254:
        /*000c*/ 	.word	0x00000000
        /*0010*/ 	.short	0x0009
        /*0012*/ 	.short	0x0040
        /*0014*/ 	.byte	0x00, 0xf0, 0x11, 0x00


	//----- nvinfo : EIATTR_KPARAM_INFO
	.align		4
.L_255:
        /*0018*/ 	.byte	0x04, 0x17
        /*001a*/ 	.short	(.L_257 - .L_256)
.L_256:
        /*001c*/ 	.word	0x00000000
        /*0020*/ 	.short	0x0008
        /*0022*/ 	.short	0x003c
        /*0024*/ 	.byte	0x00, 0xf0, 0x11, 0x00


	//----- nvinfo : EIATTR_KPARAM_INFO
	.align		4
.L_257:
        /*0028*/ 	.byte	0x04, 0x17
        /*002a*/ 	.short	(.L_259 - .L_258)
.L_258:
        /*002c*/ 	.word	0x00000000
        /*0030*/ 	.short	0x0007
        /*0032*/ 	.short	0x0039
        /*0034*/ 	.byte	0x00, 0xf0, 0x05, 0x00


	//----- nvinfo : EIATTR_KPARAM_INFO
	.align		4
.L_259:
        /*0038*/ 	.byte	0x04, 0x17
        /*003a*/ 	.short	(.L_261 - .L_260)
.L_260:
        /*003c*/ 	.word	0x00000000
        /*0040*/ 	.short	0x0006
        /*0042*/ 	.short	0x0038
        /*0044*/ 	.byte	0x00, 0xf0, 0x05, 0x00


	//----- nvinfo : EIATTR_KPARAM_INFO
	.align		4
.L_261:
        /*0048*/ 	.byte	0x04, 0x17
        /*004a*/ 	.short	(.L_263 - .L_262)
.L_262:
        /*004c*/ 	.word	0x00000000
        /*0050*/ 	.short	0x0005
        /*0052*/ 	.short	0x0030
        /*0054*/ 	.byte	0x00, 0xf0, 0x21, 0x00


	//----- nvinfo : EIATTR_KPARAM_INFO
	.align		4
.L_263:
        /*0058*/ 	.byte	0x04, 0x17
        /*005a*/ 	.short	(.L_265 - .L_264)
.L_264:
        /*005c*/ 	.word	0x00000000
        /*0060*/ 	.short	0x0004
        /*0062*/ 	.short	0x0028
        /*0064*/ 	.byte	0x00, 0xf5, 0x21, 0x00


	//----- nvinfo : EIATTR_KPARAM_INFO
	.align		4
.L_265:
        /*0068*/ 	.byte	0x04, 0x17
        /*006a*/ 	.short	(.L_267 - .L_266)
.L_266:
        /*006c*/ 	.word	0x00000000
        /*0070*/ 	.short	0x0003
        /*0072*/ 	.short	0x0020
        /*0074*/ 	.byte	0x00, 0xf0, 0x21, 0x00


	//----- nvinfo : EIATTR_KPARAM_INFO
	.align		4
.L_267:
        /*0078*/ 	.byte	0x04, 0x17
        /*007a*/ 	.short	(.L_269 - .L_268)
.L_268:
        /*007c*/ 	.word	0x00000000
        /*0080*/ 	.short	0x0002
        /*0082*/ 	.short	0x0018
        /*0084*/ 	.byte	0x00, 0xf0, 0x21, 0x00


	//----- nvinfo : EIATTR_KPARAM_INFO
	.align		4
.L_269:
        /*0088*/ 	.byte	0x04, 0x17
        /*008a*/ 	.short	(.L_271 - .L_270)
.L_270:
        /*008c*/ 	.word	0x00000000
        /*0090*/ 	.short	0x0001
        /*0092*/ 	.short	0x0008
        /*0094*/ 	.byte	0x00, 0xf0, 0x41, 0x00


	//----- nvinfo : EIATTR_KPARAM_INFO
	.align		4
.L_271:
        /*0098*/ 	.byte	0x04, 0x17
        /*009a*/ 	.short	(.L_273 - .L_272)
.L_272:
        /*009c*/ 	.word	0x00000000
        /*00a0*/ 	.short	0x0000
        /*00a2*/ 	.short	0x0000
        /*00a4*/ 	.byte	0x00, 0xf0, 0x21, 0x00


	//----- nvinfo : EIATTR_SPARSE_MMA_MASK
	.align		4
.L_273:
        /*00a8*/ 	.byte	0x03, 0x50
        /*00aa*/ 	.short	0x0000


	//----- nvinfo : EIATTR_MAXREG_COUNT
	.align		4
        /*00ac*/ 	.byte	0x03, 0x1b
        /*00ae*/ 	.short	0x00ff


	//----- nvinfo : EIATTR_NUM_BARRIERS
	.align		4
        /*00b0*/ 	.byte	0x02, 0x4c
        /*00b2*/ 	.byte	0x01
	.zero		1


	//----- nvinfo : EIATTR_MERCURY_ISA_VERSION
	.align		4
        /*00b4*/ 	.byte	0x03, 0x5f
        /*00b6*/ 	.short	0x0101


	//----- nvinfo : EIATTR_COOP_GROUP_MASK_REGIDS
	.align		4
        /*00b8*/ 	.byte	0x04, 0x29
        /*00ba*/ 	.short	(.L_275 - .L_274)


	//   ....[0]....
.L_274:
        /*00bc*/ 	.word	0xffffffff


	//   ....[1]....
        /*00c0*/ 	.word	0xffffffff


	//   ....[2]....
        /*00c4*/ 	.word	0xffffffff


	//   ....[3]....
        /*00c8*/ 	.word	0xffffffff


	//   ....[4]....
        /*00cc*/ 	.word	0xffffffff


	//   ....[5]....
        /*00d0*/ 	.word	0xffffffff


	//   ....[6]....
        /*00d4*/ 	.word	0xffffffff


	//   ....[7]....
        /*00d8*/ 	.word	0xffffffff


	//   ....[8]....
        /*00dc*/ 	.word	0xffffffff


	//   ....[9]....
        /*00e0*/ 	.word	0xffffffff


	//   ....[10]....
        /*00e4*/ 	.word	0xffffffff


	//   ....[11]....
        /*00e8*/ 	.word	0xffffffff


	//   ....[12]....
        /*00ec*/ 	.word	0xffffffff


	//   ....[13]....
        /*00f0*/ 	.word	0xffffffff


	//   ....[14]....
        /*00f4*/ 	.word	0xffffffff


	//   ....[15]....
        /*00f8*/ 	.word	0xffffffff


	//   ....[16]....
        /*00fc*/ 	.word	0xffffffff


	//   ....[17]....
        /*0100*/ 	.word	0xffffffff


	//   ....[18]....
        /*0104*/ 	.word	0xffffffff


	//   ....[19]....
        /*0108*/ 	.word	0xffffffff


	//   ....[20]....
        /*010c*/ 	.word	0xffffffff


	//   ....[21]....
        /*0110*/ 	.word	0xffffffff


	//   ....[22]....
        /*0114*/ 	.word	0xffffffff


	//   ....[23]....
        /*0118*/ 	.word	0xffffffff


	//   ....[24]....
        /*011c*/ 	.word	0xffffffff


	//   ....[25]....
        /*0120*/ 	.word	0xffffffff


	//   ....[26]....
        /*0124*/ 	.word	0xffffffff


	//   ....[27]....
        /*0128*/ 	.word	0xffffffff


	//   ....[28]....
        /*012c*/ 	.word	0xffffffff


	//   ....[29]....
        /*0130*/ 	.word	0xffffffff


	//   ....[30]....
        /*0134*/ 	.word	0xffffffff


	//   ....[31]....
        /*0138*/ 	.word	0xffffffff


	//   ....[32]....
        /*013c*/ 	.word	0xffffffff


	//   ....[33]....
        /*0140*/ 	.word	0xffffffff


	//   ....[34]....
        /*0144*/ 	.word	0xffffffff


	//   ....[35]....
        /*0148*/ 	.word	0xffffffff


	//   ....[36]....
        /*014c*/ 	.word	0xffffffff


	//   ....[37]....
        /*0150*/ 	.word	0xffffffff


	//   ....[38]....
        /*0154*/ 	.word	0xffffffff


	//   ....[39]....
        /*0158*/ 	.word	0xffffffff


	//   ....[40]....
        /*015c*/ 	.word	0xffffffff


	//   ....[41]....
        /*0160*/ 	.word	0xffffffff


	//   ....[42]....
        /*0164*/ 	.word	0xffffffff


	//   ....[43]....
        /*0168*/ 	.word	0xffffffff


	//   ....[44]....
        /*016c*/ 	.word	0xffffffff


	//   ....[45]....
        /*0170*/ 	.word	0xffffffff


	//   ....[46]....
        /*0174*/ 	.word	0xffffffff


	//   ....[47]....
        /*0178*/ 	.word	0xffffffff


	//   ....[48]....
        /*017c*/ 	.word	0xffffffff


	//   ....[49]....
        /*0180*/ 	.word	0xffffffff


	//   ....[50]....
        /*0184*/ 	.word	0xffffffff


	//   ....[51]....
        /*0188*/ 	.word	0xffffffff


	//   ....[52]....
        /*018c*/ 	.word	0xffffffff


	//   ....[53]....
        /*0190*/ 	.word	0xffffffff


	//   ....[54]....
        /*0194*/ 	.word	0xffffffff


	//   ....[55]....
        /*0198*/ 	.word	0xffffffff


	//   ....[56]....
        /*019c*/ 	.word	0xffffffff


	//   ....[57]....
        /*01a0*/ 	.word	0xffffffff


	//   ....[58]....
        /*01a4*/ 	.word	0xffffffff


	//   ....[59]....
        /*01a8*/ 	.word	0xffffffff


	//   ....[60]....
        /*01ac*/ 	.word	0xffffffff


	//   ....[61]....
        /*01b0*/ 	.word	0xffffffff


	//   ....[62]....
        /*01b4*/ 	.word	0xffffffff


	//   ....[63]....
        /*01b8*/ 	.word	0xffffffff


	//   ....[64]....
        /*01bc*/ 	.word	0xffffffff


	//   ....[65]....
        /*01c0*/ 	.word	0xffffffff


	//   ....[66]....
        /*01c4*/ 	.word	0xffffffff


	//   ....[67]....
        /*01c8*/ 	.word	0xffffffff


	//   ....[68]....
        /*01cc*/ 	.word	0xffffffff


	//   ....[69]....
        /*01d0*/ 	.word	0xffffffff


	//   ....[70]....
        /*01d4*/ 	.word	0xffffffff


	//   ....[71]....
        /*01d8*/ 	.word	0xffffffff


	//   ....[72]....
        /*01dc*/ 	.word	0xffffffff


	//   ....[73]....
        /*01e0*/ 	.word	0xffffffff


	//   ....[74]....
        /*01e4*/ 	.word	0xffffffff


	//   ....[75]....
        /*01e8*/ 	.word	0xffffffff


	//   ....[76]....
        /*01ec*/ 	.word	0xffffffff


	//   ....[77]....
        /*01f0*/ 	.word	0xffffffff


	//   ....[78]....
        /*01f4*/ 	.word	0xffffffff


	//   ....[79]....
        /*01f8*/ 	.word	0xffffffff


	//   ....[80]....
        /*01fc*/ 	.word	0xffffffff


	//   ....[81]....
        /*0200*/ 	.word	0xffffffff


	//   ....[82]....
        /*0204*/ 	.word	0xffffffff


	//   ....[83]....
        /*0208*/ 	.word	0xffffffff


	//   ....[84]....
        /*020c*/ 	.word	0xffffffff


	//   ....[85]....
        /*0210*/ 	.word	0xffffffff


	//   ....[86]....
        /*0214*/ 	.word	0xffffffff


	//   ....[87]....
        /*0218*/ 	.word	0xffffffff


	//   ....[88]....
        /*021c*/ 	.word	0xffffffff


	//   ....[89]....
        /*0220*/ 	.word	0xffffffff


	//   ....[90]....
        /*0224*/ 	.word	0xffffffff


	//   ....[91]....
        /*0228*/ 	.word	0xffffffff


	//   ....[92]....
        /*022c*/ 	.word	0xffffffff


	//   ....[93]....
        /*0230*/ 	.word	0xffffffff


	//   ....[94]....
        /*0234*/ 	.word	0xffffffff


	//   ....[95]....
        /*0238*/ 	.word	0xffffffff


	//   ....[96]....
        /*023c*/ 	.word	0xffffffff


	//   ....[97]....
        /*0240*/ 	.word	0xffffffff


	//   ....[98]....
        /*0244*/ 	.word	0xffffffff


	//   ....[99]....
        /*0248*/ 	.word	0xffffffff


	//   ....[100]....
        /*024c*/ 	.word	0xffffffff


	//   ....[101]....
        /*0250*/ 	.word	0xffffffff


	//   ....[102]....
        /*0254*/ 	.word	0xffffffff


	//   ....[103]....
        /*0258*/ 	.word	0xffffffff


	//   ....[104]....
        /*025c*/ 	.word	0xffffffff


	//   ....[105]....
        /*0260*/ 	.word	0xffffffff


	//   ....[106]....
        /*0264*/ 	.word	0xffffffff


	//   ....[107]....
        /*0268*/ 	.word	0xffffffff


	//   ....[108]....
        /*026c*/ 	.word	0x05000015


	//   ....[109]....
        /*0270*/ 	.word	0x05000015


	//   ....[110]....
        /*0274*/ 	.word	0x05000015


	//   ....[111]....
        /*0278*/ 	.word	0x05000015


	//   ....[112]....
        /*027c*/ 	.word	0x05000015


	//   ....[113]....
        /*0280*/ 	.word	0x05000015


	//   ....[114]....
        /*0284*/ 	.word	0x05000015


	//   ....[115]....
        /*0288*/ 	.word	0x05000015


	//   ....[116]....
        /*028c*/ 	.word	0x05000015


	//   ....[117]....
        /*0290*/ 	.word	0x05000015


	//   ....[118]....
        /*0294*/ 	.word	0x05000015


	//   ....[119]....
        /*0298*/ 	.word	0x05000015


	//   ....[120]....
        /*029c*/ 	.word	0x05000015


	//   ....[121]....
        /*02a0*/ 	.word	0x05000015


	//   ....[122]....
        /*02a4*/ 	.word	0x05000015


	//   ....[123]....
        /*02a8*/ 	.word	0x05000015


	//   ....[124]....
        /*02ac*/ 	.word	0x05000015


	//   ....[125]....
        /*02b0*/ 	.word	0x05000015


	//   ....[126]....
        /*02b4*/ 	.word	0x05000015


	//   ....[127]....
        /*02b8*/ 	.word	0x05000015


	//   ....[128]....
        /*02bc*/ 	.word	0x05000015


	//   ....[129]....
        /*02c0*/ 	.word	0x05000015


	//   ....[130]....
        /*02c4*/ 	.word	0x05000015


	//   ....[131]....
        /*02c8*/ 	.word	0x05000015


	//   ....[132]....
        /*02cc*/ 	.word	0x05000015


	//   ....[133]....
        /*02d0*/ 	.word	0x05000015


	//   ....[134]....
        /*02d4*/ 	.word	0x05000015


	//   ....[135]....
        /*02d8*/ 	.word	0x05000015


	//   ....[136]....
        /*02dc*/ 	.word	0x05000015


	//   ....[137]....
        /*02e0*/ 	.word	0x05000015


	//   ....[138]....
        /*02e4*/ 	.word	0x05000015


	//   ....[139]....
        /*02e8*/ 	.word	0x05000015


	//   ....[140]....
        /*02ec*/ 	.word	0x05000015


	//   ....[141]....
        /*02f0*/ 	.word	0x05000015


	//   ....[142]....
        /*02f4*/ 	.word	0x05000015


	//   ....[143]....
        /*02f8*/ 	.word	0x05000015


	//   ....[144]....
        /*02fc*/ 	.word	0x05000015


	//   ....[145]....
        /*0300*/ 	.word	0x05000015


	//   ....[146]....
        /*0304*/ 	.word	0x05000015


	//   ....[147]....
        /*0308*/ 	.word	0x05000015


	//   ....[148]....
        /*030c*/ 	.word	0x05000015


	//   ....[149]....
        /*0310*/ 	.word	0x05000015


	//   ....[150]....
        /*0314*/ 	.word	0x05000015


	//   ....[151]....
        /*0318*/ 	.word	0x05000015


	//   ....[152]....
        /*031c*/ 	.word	0x05000015


	//   ....[153]....
        /*0320*/ 	.word	0x05000015


	//   ....[154]....
        /*0324*/ 	.word	0x05000015


	//   ....[155]....
        /*0328*/ 	.word	0x05000015


	//   ....[156]....
        /*032c*/ 	.word	0x05000015


	//   ....[157]....
        /*0330*/ 	.word	0x05000015


	//   ....[158]....
        /*0334*/ 	.word	0x05000015


	//   ....[159]....
        /*0338*/ 	.word	0x05000015


	//----- nvinfo : EIATTR_COOP_GROUP_INSTR_OFFSETS
	.align		4
.L_275:
        /*033c*/ 	.byte	0x04, 0x28
        /*033e*/ 	.short	(.L_277 - .L_276)


	//   ....[0]....
.L_276:
        /*0340*/ 	.word	0x00000300


	//   ....[1]....
        /*0344*/ 	.word	0x000004a0


	//   ....[2]....
        /*0348*/ 	.word	0x000007e0


	//   ....[3]....
        /*034c*/ 	.word	0x00000800


	//   ....[4]....
        /*0350*/ 	.word	0x00000840


	//   ....[5]....
        /*0354*/ 	.word	0x00000870


	//   ....[6]....
        /*0358*/ 	.word	0x000008e0


	//   ....[7]....
        /*035c*/ 	.word	0x00000920


	//   ....[8]....
        /*0360*/ 	.word	0x00000960


	//   ....[9]....
        /*0364*/ 	.word	0x000009b0


	//   ....[10]....
        /*0368*/ 	.word	0x00000a00


	//   ....[11]....
        /*036c*/ 	.word	0x00000a20


	//   ....[12]....
        /*0370*/ 	.word	0x00000b40


	//   ....[13]....
        /*0374*/ 	.word	0x00000d30


	//   ....[14]....
        /*0378*/ 	.word	0x000025a0


	//   ....[15]....
        /*037c*/ 	.word	0x00002720


	//   ....[16]....
        /*0380*/ 	.word	0x00002a70


	//   ....[17]....
        /*0384*/ 	.word	0x00002ac0


	//   ....[18]....
        /*0388*/ 	.word	0x00002b30


	//   ....[19]....
        /*038c*/ 	.word	0x00002b50


	//   ....[20]....
        /*0390*/ 	.word	0x00002bd0


	//   ....[21]....
        /*0394*/ 	.word	0x00002bf0


	//   ....[22]....
        /*0398*/ 	.word	0x00002c60


	//   ....[23]....
        /*039c*/ 	.word	0x00002c80


	//   ....[24]....
        /*03a0*/ 	.word	0x00002cf0


	//   ....[25]....
        /*03a4*/ 	.word	0x00002d10


	//   ....[26]....
        /*03a8*/ 	.word	0x00002d80


	//   ....[27]....
        /*03ac*/ 	.word	0x00002dc0


	//   ....[28]....
        /*03b0*/ 	.word	0x00003310


	//   ....[29]....
        /*03b4*/ 	.word	0x00003380


	//   ....[30]....
        /*03b8*/ 	.word	0x000033e0


	//   ....[31]....
        /*03bc*/ 	.word	0x00003430


	//   ....[32]....
        /*03c0*/ 	.word	0x00003450


	//   ....[33]....
        /*03c4*/ 	.word	0x000034c0


	//   ....[34]....
        /*03c8*/ 	.word	0x000034e0


	//   ....[35]....
        /*03cc*/ 	.word	0x00003570


	//   ....[36]....
        /*03d0*/ 	.word	0x00003590


	//   ....[37]....
        /*03d4*/ 	.word	0x00003600


	//   ....[38]....
        /*03d8*/ 	.word	0x00003620


	//   ....[39]....
        /*03dc*/ 	.word	0x000036b0


	//   ....[40]....
        /*03e0*/ 	.word	0x000036e0


	//   ....[41]....
        /*03e4*/ 	.word	0x000037f0


	//   ....[42]....
        /*03e8*/ 	.word	0x00003850


	//   ....[43]....
        /*03ec*/ 	.word	0x000038e0


	//   ....[44]....
        /*03f0*/ 	.word	0x000038f0


	//   ....[45]....
        /*03f4*/ 	.word	0x00003910


	//   ....[46]....
        /*03f8*/ 	.word	0x00003980


	//   ....[47]....
        /*03fc*/ 	.word	0x000039b0


	//   ....[48]....
        /*0400*/ 	.word	0x00003a40


	//   ....[49]....
        /*0404*/ 	.word	0x00003a60


	//   ....[50]....
        /*0408*/ 	.word	0x00003ad0


	//   ....[51]....
        /*040c*/ 	.word	0x00003af0


	//   ....[52]....
        /*0410*/ 	.word	0x00003b70


	//   ....[53]....
        /*0414*/ 	.word	0x00003b90


	//   ....[54]....
        /*0418*/ 	.word	0x000056a0


	//   ....[55]....
        /*041c*/ 	.word	0x000057f0


	//   ....[56]....
        /*0420*/ 	.word	0x00005ca0


	//   ....[57]....
        /*0424*/ 	.word	0x00005d10


	//   ....[58]....
        /*0428*/ 	.word	0x00005d50


	//   ....[59]....
        /*042c*/ 	.word	0x00005d80


	//   ....[60]....
        /*0430*/ 	.word	0x00005df0


	//   ....[61]....
        /*0434*/ 	.word	0x00005e30


	//   ....[62]....
        /*0438*/ 	.word	0x00005e70


	//   ....[63]....
        /*043c*/ 	.word	0x00005ec0


	//   ....[64]....
        /*0440*/ 	.word	0x00005f10


	//   ....[65]....
        /*0444*/ 	.word	0x00005f50


	//   ....[66]....
        /*0448*/ 	.word	0x000062a0


	//   ....[67]....
        /*044c*/ 	.word	0x000062c0


	//   ....[68]....
        /*0450*/ 	.word	0x00007e00


	//   ....[69]....
        /*0454*/ 	.word	0x00007f40


	//   ....[70]....
        /*0458*/ 	.word	0x00008380


	//   ....[71]....
        /*045c*/ 	.word	0x00008400


	//   ....[72]....
        /*0460*/ 	.word	0x00008450


	//   ....[73]....
        /*0464*/ 	.word	0x00008480


	//   ....[74]....
        /*0468*/ 	.word	0x000084e0


	//   ....[75]....
        /*046c*/ 	.word	0x00008510


	//   ....[76]....
        /*0470*/ 	.word	0x00008580


	//   ....[77]....
        /*0474*/ 	.word	0x000085a0


	//   ....[78]....
        /*0478*/ 	.word	0x00008620


	//   ....[79]....
        /*047c*/ 	.word	0x00008630


	//   ....[80]....
        /*0480*/ 	.word	0x000088a0


	//   ....[81]....
        /*0484*/ 	.word	0x00008950


	//   ....[82]....
        /*0488*/ 	.word	0x00008c80


	//   ....[83]....
        /*048c*/ 	.word	0x00008cf0


	//   ....[84]....
        /*0490*/ 	.word	0x00008d60


	//   ....[85]....
        /*0494*/ 	.word	0x00008d80


	//   ....[86]....
        /*0498*/ 	.word	0x00008df0


	//   ....[87]....
        /*049c*/ 	.word	0x00008e10


	//   ....[88]....
        /*04a0*/ 	.word	0x00008e90


	//   ....[89]....
        /*04a4*/ 	.word	0x00008eb0


	//   ....[90]....
        /*04a8*/ 	.word	0x00008f20


	//   ....[91]....
        /*04ac*/ 	.word	0x00008f40


	//   ....[92]....
        /*04b0*/ 	.word	0x00008fe0


	//   ....[93]....
        /*04b4*/ 	.word	0x00009010


	//   ....[94]....
        /*04b8*/ 	.word	0x00009040


	//   ....[95]....
        /*04bc*/ 	.word	0x00009150


	//   ....[96]....
        /*04c0*/ 	.word	0x000091b0


	//   ....[97]....
        /*04c4*/ 	.word	0x00009220


	//   ....[98]....
        /*04c8*/ 	.word	0x00009240


	//   ....[99]....
        /*04cc*/ 	.word	0x000092b0


	//   ....[100]....
        /*04d0*/ 	.word	0x000092e0


	//   ....[101]....
        /*04d4*/ 	.word	0x00009360


	//   ....[102]....
        /*04d8*/ 	.word	0x00009380


	//   ....[103]....
        /*04dc*/ 	.word	0x000093f0


	//   ....[104]....
        /*04e0*/ 	.word	0x00009410


	//   ....[105]....
        /*04e4*/ 	.word	0x000094b0


	//   ....[106]....
        /*04e8*/ 	.word	0x000094d0


	//   ....[107]....
        /*04ec*/ 	.word	0x000094f0


	//   ....[108]....
        /*04f0*/ 	.word	0x0000ad80


	//   ....[109]....
        /*04f4*/ 	.word	0x0000ae40


	//   ....[110]....
        /*04f8*/ 	.word	0x0000af10


	//   ....[111]....
        /*04fc*/ 	.word	0x0000af70


	//   ....[112]....
        /*0500*/ 	.word	0x0000b020


	//   ....[113]....
        /*0504*/ 	.word	0x0000b090


	//   ....[114]....
        /*0508*/ 	.word	0x0000b130


	//   ....[115]....
        /*050c*/ 	.word	0x0000b1c0


	//   ....[116]....
        /*0510*/ 	.word	0x0000b240


	//   ....[117]....
        /*0514*/ 	.word	0x0000b2e0


	//   ....[118]....
        /*0518*/ 	.word	0x0000b360


	//   ....[119]....
        /*051c*/ 	.word	0x0000b420


	//   ....[120]....
        /*0520*/ 	.word	0x0000b450


	//   ....[121]....
        /*0524*/ 	.word	0x0000b530


	//   ....[122]....
        /*0528*/ 	.word	0x0000b5e0


	//   ....[123]....
        /*052c*/ 	.word	0x0000b6b0


	//   ....[124]....
        /*0530*/ 	.word	0x0000b710


	//   ....[125]....
        /*0534*/ 	.word	0x0000b7f0


	//   ....[126]....
        /*0538*/ 	.word	0x0000b840


	//   ....[127]....
        /*053c*/ 	.word	0x0000b910


	//   ....[128]....
        /*0540*/ 	.word	0x0000b960


	//   ....[129]....
        /*0544*/ 	.word	0x0000b9e0


	//   ....[130]....
        /*0548*/ 	.word	0x0000ba80


	//   ....[131]....
        /*054c*/ 	.word	0x0000baf0


	//   ....[132]....
        /*0550*/ 	.word	0x0000bb90


	//   ....[133]....
        /*0554*/ 	.word	0x0000bbc0


	//   ....[134]....
        /*0558*/ 	.word	0x0000bcc0


	//   ....[135]....
        /*055c*/ 	.word	0x0000bd70


	//   ....[136]....
        /*0560*/ 	.word	0x0000be30


	//   ....[137]....
        /*0564*/ 	.word	0x0000be80


	//   ....[138]....
        /*0568*/ 	.word	0x0000bf50


	//   ....[139]....
        /*056c*/ 	.word	0x0000bfa0


	//   ....[140]....
        /*0570*/ 	.word	0x0000c070


	//   ....[141]....
        /*0574*/ 	.word	0x0000c0c0


	//   ....[142]....
        /*0578*/ 	.word	0x0000c190


	//   ....[143]....
        /*057c*/ 	.word	0x0000c1e0


	//   ....[144]....
        /*0580*/ 	.word	0x0000c2b0


	//   ....[145]....
        /*0584*/ 	.word	0x0000c300


	//   ....[146]....
        /*0588*/ 	.word	0x0000c330


	//   ....[147]....
        /*058c*/ 	.word	0x0000c450


	//   ....[148]....
        /*0590*/ 	.word	0x0000c4f0


	//   ....[149]....
        /*0594*/ 	.word	0x0000c5c0


	//   ....[150]....
        /*0598*/ 	.word	0x0000c610


	//   ....[151]....
        /*059c*/ 	.word	0x0000c6e0


	//   ....[152]....
        /*05a0*/ 	.word	0x0000c730


	//   ....[153]....
        /*05a4*/ 	.word	0x0000c800


	//   ....[154]....
        /*05a8*/ 	.word	0x0000c850


	//   ....[155]....
        /*05ac*/ 	.word	0x0000c920


	//   ....[156]....
        /*05b0*/ 	.word	0x0000c970


	//   ....[157]....
        /*05b4*/ 	.word	0x0000ca40


	//   ....[158]....
        /*05b8*/ 	.word	0x0000ca90


	//   ....[159]....
        /*05bc*/ 	.word	0x0000cac0


	//----- nvinfo : EIATTR_VRC_CTA_INIT_COUNT
	.align		4
.L_277:
        /*05c0*/ 	.byte	0x02, 0x4a
	.zero		1
	.zero		1


	//----- nvinfo : EIATTR_EXIT_INSTR_OFFSETS
	.align		4
        /*05c4*/ 	.byte	0x04, 0x1c
        /*05c6*/ 	.short	(.L_279 - .L_278)


	//   ....[0]....
.L_278:
        /*05c8*/ 	.word	0x00001400


	//   ....[1]....
        /*05cc*/ 	.word	0x000016a0


	//   ....[2]....
        /*05d0*/ 	.word	0x00001e30


	//   ....[3]....
        /*05d4*/ 	.word	0x00001f00


	//   ....[4]....
        /*05d8*/ 	.word	0x00002290


	//   ....[5]....
        /*05dc*/ 	.word	0x00002300


	//   ....[6]....
        /*05e0*/ 	.word	0x000043c0


	//   ....[7]....
        /*05e4*/ 	.word	0x00004590


	//   ....[8]....
        /*05e8*/ 	.word	0x00004d60


	//   ....[9]....
        /*05ec*/ 	.word	0x00004e50


	//   ....[10]....
        /*05f0*/ 	.word	0x000051f0


	//   ....[11]....
        /*05f4*/ 	.word	0x00005260


	//   ....[12]....
        /*05f8*/ 	.word	0x00005280


	//   ....[13]....
        /*05fc*/ 	.word	0x000078e0


	//   ....[14]....
        /*0600*/ 	.word	0x000079a0


	//   ....[15]....
        /*0604*/ 	.word	0x0000ac70


	//   ....[16]....
        /*0608*/ 	.word	0x0000ad30


	//----- nvinfo : EIATTR_MAX_THREADS
	.align		4
.L_279:
        /*060c*/ 	.byte	0x04, 0x05
        /*060e*/ 	.short	(.L_281 - .L_280)
.L_280:
        /*0610*/ 	.word	0x00000100
        /*0614*/ 	.word	0x00000001
        /*0618*/ 	.word	0x00000001


	//----- nvinfo : EIATTR_CRS_STACK_SIZE
	.align		4
.L_281:
        /*061c*/ 	.byte	0x04, 0x1e
        /*061e*/ 	.short	(.L_283 - .L_282)
.L_282:
        /*0620*/ 	.word	0x00000000


	//----- nvinfo : EIATTR_CBANK_PARAM_SIZE
	.align		4
.L_283:
        /*0624*/ 	.byte	0x03, 0x19
        /*0626*/ 	.short	0x0044


	//----- nvinfo : EIATTR_PARAM_CBANK
	.align		4
        /*0628*/ 	.byte	0x04, 0x0a
        /*062a*/ 	.short	(.L_285 - .L_284)
	.align		4
.L_284:
        /*062c*/ 	.word	index@(.nv.constant0._ZN6thrust24THRUST_300001_SM_1000_NS8cuda_cub4core6detail13_kernel_agentINS1_15__reduce_by_key16ReduceByKeyAgentINS0_6detail15normal_iteratorINS0_10device_ptrIjEEEENS0_17constant_iteratorIiNS0_11use_defaultESD_EESB_SB_N4cuda3std3__48equal_toIjEENSH_4plusIjEEPiiEEJSB_SE_SB_SB_SM_N3cub18CUB_300001_SM_100024ReduceByKeyScanTileStateIiiLb1EEESJ_SL_iiEEEvDpT0_)
        /*0630*/ 	.short	0x0380
        /*0632*/ 	.short	0x0044


	//----- nvinfo : EIATTR_SW_WAR
	.align		4
.L_285:
        /*0634*/ 	.byte	0x04, 0x36
        /*0636*/ 	.short	(.L_287 - .L_286)
.L_286:
        /*0638*/ 	.word	0x00000008
.L_287:


//--------------------- .nv.info._ZN6thrust24THRUST_300001_SM_1000_NS8cuda_cub4core6detail13_kernel_agentINS1_15__reduce_by_key9InitAgentIN3cub18CUB_300001_SM_100024ReduceByKeyScanTileStateIiiLb1EEEiPiEEJSA_iSB_EEEvDpT0_ --------------------------
	.section	.nv.info._ZN6thrust24THRUST_300001_SM_1000_NS8cuda_cub4core6detail13_kernel_agentINS1_15__reduce_by_key9InitAgentIN3cub18CUB_300001_SM_100024ReduceByKeyScanTileStateIiiLb1EEEiPiEEJSA_iSB_EEEvDpT0_,"",@"SHT_CUDA_INFO"
	.sectionflags	@""
	.align	4


	//----- nvinfo : EIATTR_CUDA_API_VERSION
	.align		4
        /*0000*/ 	.byte	0x04, 0x37
        /*0002*/ 	.short	(.L_289 - .L_288)
.L_288:
        /*0004*/ 	.word	0x00000082


	//----- nvinfo : EIATTR_KPARAM_INFO
	.align		4
.L_289:
        /*0008*/ 	.byte	0x04, 0x17
        /*000a*/ 	.short	(.L_291 - .L_290)
.L_290:
        /*000c*/ 	.word	0x00000000
        /*0010*/ 	.short	0x0002
        /*0012*/ 	.short	0x0010
        /*0014*/ 	.byte	0x00, 0xf5, 0x21, 0x00


	//----- nvinfo : EIATTR_KPARAM_INFO
	.align		4
.L_291:
        /*0018*/ 	.byte	0x04, 0x17
        /*001a*/ 	.short	(.L_293 - .L_292)
.L_292:
        /*001c*/ 	.word	0x00000000
        /*0020*/ 	.short	0x0001
        /*0022*/ 	.short	0x0008
        /*0024*/ 	.byte	0x00, 0xf0, 0x11, 0x00


	//----- nvinfo : EIATTR_KPARAM_INFO
	.align		4
.L_293:
        /*0028*/ 	.byte	0x04, 0x17
        /*002a*/ 	.short	(.L_295 - .L_294)
.L_294:
        /*002c*/ 	.word	0x00000000
        /*0030*/ 	.short	0x0000
        /*0032*/ 	.short	0x0000
        /*0034*/ 	.byte	0x00, 0xf0, 0x21, 0x00


	//----- nvinfo : EIATTR_SPARSE_MMA_MASK
	.align		4
.L_295:
        /*0038*/ 	.byte	0x03, 0x50
        /*003a*/ 	.short	0x0000


	//----- nvinfo : EIATTR_MAXREG_COUNT
	.align		4
        /*003c*/ 	.byte	0x03, 0x1b
        /*003e*/ 	.short	0x00ff


	//----- nvinfo : EIATTR_MERCURY_ISA_VERSION
	.align		4
        /*0040*/ 	.byte	0x03, 0x5f
        /*0042*/ 	.short	0x0101


	//----- nvinfo : EIATTR_VRC_CTA_INIT_COUNT
	.align		4
        /*0044*/ 	.byte	0x02, 0x4a
	.zero		1
	.zero		1


	//----- nvinfo : EIATTR_EXIT_INSTR_OFFSETS
	.align		4
        /*0048*/ 	.byte	0x04, 0x1c
        /*004a*/ 	.short	(.L_297 - .L_296)


	//   ....[0]....
.L_296:
        /*004c*/ 	.word	0x00000140


	//   ....[1]....
        /*0050*/ 	.word	0x00000170


	//----- nvinfo : EIATTR_MAX_THREADS
	.align		4
.L_297:
        /*0054*/ 	.byte	0x04, 0x05
        /*0056*/ 	.short	(.L_299 - .L_298)
.L_298:
        /*0058*/ 	.word	0x00000080
        /*005c*/ 	.word	0x00000001
        /*0060*/ 	.word	0x00000001


	//----- nvinfo : EIATTR_CBANK_PARAM_SIZE
	.align		4
.L_299:
        /*0064*/ 	.byte	0x03, 0x19
        /*0066*/ 	.short	0x0018


	//----- nvinfo : EIATTR_PARAM_CBANK
	.align		4
        /*0068*/ 	.byte	0x04, 0x0a
        /*006a*/ 	.short	(.L_301 - .L_300)
	.align		4
.L_300:
        /*006c*/ 	.word	index@(.nv.constant0._ZN6thrust24THRUST_300001_SM_1000_NS8cuda_cub4core6detail13_kernel_agentINS1_15__reduce_by_key9InitAgentIN3cub18CUB_300001_SM_100024ReduceByKeyScanTileStateIiiLb1EEEiPiEEJSA_iSB_EEEvDpT0_)
        /*0070*/ 	.short	0x0380
        /*0072*/ 	.short	0x0018


	//----- nvinfo : EIATTR_SW_WAR
	.align		4
.L_301:
        /*0074*/ 	.byte	0x04, 0x36
        /*0076*/ 	.short	(.L_303 - .L_302)
.L_302:
        /*0078*/ 	.word	0x00000008
.L_303:


//--------------------- .nv.info._Z10joinGroupsPjS_j --------------------------
	.section	.nv.info._Z10joinGroupsPjS_j,"",@"SHT_CUDA_INFO"
	.sectionflags	@""
	.align	4


	//----- nvinfo : EIATTR_CUDA_API_VERSION
	.align		4
        /*0000*/ 	.byte	0x04, 0x37
        /*0002*/ 	.short	(.L_305 - .L_304)
.L_304:
        /*0004*/ 	.word	0x00000082


	//----- nvinfo : EIATTR_KPARAM_INFO
	.align		4
.L_305:
        /*0008*/ 	.byte	0x04, 0x17
        /*000a*/ 	.short	(.L_307 - .L_306)
.L_306:
        /*000c*/ 	.word	0x00000000
        /*0010*/ 	.short	0x0002
        /*0012*/ 	.short	0x0010
        /*0014*/ 	.byte	0x00, 0xf0, 0x11, 0x00


	//----- nvinfo : EIATTR_KPARAM_INFO
	.align		4
.L_307:
        /*0018*/ 	.byte	0x04, 0x17
        /*001a*/ 	.short	(.L_309 - .L_308)
.L_308:
        /*001c*/ 	.word	0x00000000
        /*0020*/ 	.short	0x0001
        /*0022*/ 	.short	0x0008
        /*0024*/ 	.byte	0x00, 0xf5, 0x21, 0x00


	//----- nvinfo : EIATTR_KPARAM_INFO
	.align		4
.L_309:
        /*0028*/ 	.byte	0x04, 0x17
        /*002a*/ 	.short	(.L_311 - .L_310)
.L_310:
        /*002c*/ 	.word	0x00000000
        /*0030*/ 	.short	0x0000
        /*0032*/ 	.short	0x0000
        /*0034*/ 	.byte	0x00, 0xf5, 0x21, 0x00


	//----- nvinfo : EIATTR_SPARSE_MMA_MASK
	.align		4
.L_311:
        /*0038*/ 	.byte	0x03, 0x50
        /*003a*/ 	.short	0x0000


	//----- nvinfo : EIATTR_MAXREG_COUNT
	.align		4
        /*003c*/ 	.byte	0x03, 0x1b
        /*003e*/ 	.short	0x00ff


	//----- nvinfo : EIATTR_NUM_BARRIERS
	.align		4
        /*0040*/ 	.byte	0x02, 0x4c
        /*0042*/ 	.byte	0x01
	.zero		1


	//----- nvinfo : EIATTR_EXTERNS
	.align		4
        /*0044*/ 	.byte	0x04, 0x0f
        /*0046*/ 	.short	(.L_313 - .L_312)


	//   ....[0]....
	.align		4
.L_312:
        /*0048*/ 	.word	index@(vprintf)


	//----- nvinfo : EIATTR_MERCURY_ISA_VERSION
	.align		4
.L_313:
        /*004c*/ 	.byte	0x03, 0x5f
        /*004e*/ 	.short	0x0101


	//----- nvinfo : EIATTR_VRC_CTA_INIT_COUNT
	.align		4
        /*0050*/ 	.byte	0x02, 0x4a
	.zero		1
	.zero		1


	//----- nvinfo : EIATTR_SYSCALL_OFFSETS
	.align		4
        /*0054*/ 	.byte	0x04, 0x46
        /*0056*/ 	.short	(.L_315 - .L_314)


	//   ....[0]....
.L_314:
        /*0058*/ 	.word	0x000002f0


	//----- nvinfo : EIATTR_EXIT_INSTR_OFFSETS
	.align		4
.L_315:
        /*005c*/ 	.byte	0x04, 0x1c
        /*005e*/ 	.short	(.L_317 - .L_316)


	//   ....[0]....
.L_316:
        /*0060*/ 	.word	0x00000160


	//   ....[1]....
        /*0064*/ 	.word	0x000001b0


	//   ....[2]....
        /*0068*/ 	.word	0x00000230


	//   ....[3]....
        /*006c*/ 	.word	0x00000370


	//   ....[4]....
        /*0070*/ 	.word	0x000003c0


	//----- nvinfo : EIATTR_CRS_STACK_SIZE
	.align		4
.L_317:
        /*0074*/ 	.byte	0x04, 0x1e
        /*0076*/ 	.short	(.L_319 - .L_318)
.L_318:
        /*0078*/ 	.word	0x00000000


	//----- nvinfo : EIATTR_CBANK_PARAM_SIZE
	.align		4
.L_319:
        /*007c*/ 	.byte	0x03, 0x19
        /*007e*/ 	.short	0x0014


	//----- nvinfo : EIATTR_PARAM_CBANK
	.align		4
        /*0080*/ 	.byte	0x04, 0x0a
        /*0082*/ 	.short	(.L_321 - .L_320)
	.align		4
.L_320:
        /*0084*/ 	.word	index@(.nv.constant0._Z10joinGroupsPjS_j)
        /*0088*/ 	.short	0x0380
        /*008a*/ 	.short	0x0014


	//----- nvinfo : EIATTR_SW_WAR
	.align		4
.L_321:
        /*008c*/ 	.byte	0x04, 0x36
        /*008e*/ 	.short	(.L_323 - .L_322)
.L_322:
        /*0090*/ 	.word	0x00000008
.L_323:


//--------------------- .nv.callgraph             --------------------------
	.section	.nv.callgraph,"",@"SHT_CUDA_CALLGRAPH"
	.align	4
	.sectionentsize	8
	.align		4
        /*0000*/ 	.word	0x00000000
	.align		4
        /*0004*/ 	.word	0xffffffff
	.align		4
        /*0008*/ 	.word	index@(_Z10joinGroupsPjS_j)
	.align		4
        /*000c*/ 	.word	index@(vprintf)
	.align		4
        /*0010*/ 	.word	0x00000000
	.align		4
        /*0014*/ 	.word	0xfffffffe
	.align		4
        /*0018*/ 	.word	0x00000000
	.align		4
        /*001c*/ 	.word	0xfffffffd
	.align		4
        /*0020*/ 	.word	0x00000000
	.align		4
        /*0024*/ 	.word	0xfffffffc


//--------------------- .nv.constant4             --------------------------
	.section	.nv.constant4,"a",@progbits
	.align	8
	.align		8
.nv.constant4:
        /*0000*/ 	.dword	_ZN34_INTERNAL_0cf4d930_4_k_cu_200a8e4d4cuda3std3__45__cpo5beginE
	.align		8
        /*0008*/ 	.dword	_ZN34_INTERNAL_0cf4d930_4_k_cu_200a8e4d4cuda3std3__45__cpo3endE
	.align		8
        /*0010*/ 	.dword	_ZN34_INTERNAL_0cf4d930_4_k_cu_200a8e4d4cuda3std3__45__cpo6cbeginE
	.align		8
        /*0018*/ 	.dword	_ZN34_INTERNAL_0cf4d930_4_k_cu_200a8e4d4cuda3std3__45__cpo4cendE
	.align		8
        /*0020*/ 	.dword	_ZN34_INTERNAL_0cf4d930_4_k_cu_200a8e4d4cuda3std3__45__cpo6rbeginE
	.align		8
        /*0028*/ 	.dword	_ZN34_INTERNAL_0cf4d930_4_k_cu_200a8e4d4cuda3std3__45__cpo4rendE
	.align		8
        /*0030*/ 	.dword	_ZN34_INTERNAL_0cf4d930_4_k_cu_200a8e4d4cuda3std3__45__cpo7crbeginE
	.align		8
        /*0038*/ 	.dword	_ZN34_INTERNAL_0cf4d930_4_k_cu_200a8e4d4cuda3std3__45__cpo5crendE
	.align		8
        /*0040*/ 	.dword	_ZN34_INTERNAL_0cf4d930_4_k_cu_200a8e4d4cuda3std3__436_GLOBAL__N__0cf4d930_4_k_cu_200a8e4d6ignoreE
	.align		8
        /*0048*/ 	.dword	_ZN34_INTERNAL_0cf4d930_4_k_cu_200a8e4d4cuda3std3__419piecewise_constructE
	.align		8
        /*0050*/ 	.dword	_ZN34_INTERNAL_0cf4d930_4_k_cu_200a8e4d4cuda3std3__48in_placeE
	.align		8
        /*0058*/ 	.dword	_ZN34_INTERNAL_0cf4d930_4_k_cu_200a8e4d4cuda3std3__420unreachable_sentinelE
	.align		8
        /*0060*/ 	.dword	_ZN34_INTERNAL_0cf4d930_4_k_cu_200a8e4d4cuda3std3__47nulloptE
	.align		8
        /*0068*/ 	.dword	_ZN34_INTERNAL_0cf4d930_4_k_cu_200a8e4d4cuda3std3__48unexpectE
	.align		8
        /*0070*/ 	.dword	_ZN34_INTERNAL_0cf4d930_4_k_cu_200a8e4d4cuda3std6ranges3__45__cpo4swapE
	.align		8
        /*0078*/ 	.dword	_ZN34_INTERNAL_0cf4d930_4_k_cu_200a8e4d4cuda3std6ranges3__45__cpo9iter_moveE
	.align		8
        /*0080*/ 	.dword	_ZN34_INTERNAL_0cf4d930_4_k_cu_200a8e4d4cuda3std6ranges3__45__cpo5beginE
	.align		8
        /*0088*/ 	.dword	_ZN34_INTERNAL_0cf4d930_4_k_cu_200a8e4d4cuda3std6ranges3__45__cpo3endE
	.align		8
        /*0090*/ 	.dword	_ZN34_INTERNAL_0cf4d930_4_k_cu_200a8e4d4cuda3std6ranges3__45__cpo6cbeginE
	.align		8
        /*0098*/ 	.dword	_ZN34_INTERNAL_0cf4d930_4_k_cu_200a8e4d4cuda3std6ranges3__45__cpo4cendE
	.align		8
        /*00a0*/ 	.dword	_ZN34_INTERNAL_0cf4d930_4_k_cu_200a8e4d4cuda3std6ranges3__45__cpo7advanceE
	.align		8
        /*00a8*/ 	.dword	_ZN34_INTERNAL_0cf4d930_4_k_cu_200a8e4d4cuda3std6ranges3__45__cpo9iter_swapE
	.align		8
        /*00b0*/ 	.dword	_ZN34_INTERNAL_0cf4d930_4_k_cu_200a8e4d4cuda3std6ranges3__45__cpo4nextE
	.align		8
        /*00b8*/ 	.dword	_ZN34_INTERNAL_0cf4d930_4_k_cu_200a8e4d4cuda3std6ranges3__45__cpo4prevE
	.align		8
        /*00c0*/ 	.dword	_ZN34_INTERNAL_0cf4d930_4_k_cu_200a8e4d4cuda3std6ranges3__45__cpo4dataE
	.align		8
        /*00c8*/ 	.dword	_ZN34_INTERNAL_0cf4d930_4_k_cu_200a8e4d4cuda3std6ranges3__45__cpo5cdataE
	.align		8
        /*00d0*/ 	.dword	_ZN34_INTERNAL_0cf4d930_4_k_cu_200a8e4d4cuda3std6ranges3__45__cpo4sizeE
	.align		8
        /*00d8*/ 	.dword	_ZN34_INTERNAL_0cf4d930_4_k_cu_200a8e4d4cuda3std6ranges3__45__cpo5ssizeE
	.align		8
        /*00e0*/ 	.dword	_ZN34_INTERNAL_0cf4d930_4_k_cu_200a8e4d4cuda3std6ranges3__45__cpo8distanceE
	.align		8
        /*00e8*/ 	.dword	_ZN34_INTERNAL_0cf4d930_4_k_cu_200a8e4d6thrust24THRUST_300001_SM_1000_NS8cuda_cub3parE
	.align		8
        /*00f0*/ 	.dword	_ZN34_INTERNAL_0cf4d930_4_k_cu_200a8e4d6thrust24THRUST_300001_SM_1000_NS8cuda_cub10par_nosyncE
	.align		8
        /*00f8*/ 	.dword	_ZN34_INTERNAL_0cf4d930_4_k_cu_200a8e4d6thrust24THRUST_300001_SM_1000_NS6system6detail10sequential3seqE
	.align		8
        /*0100*/ 	.dword	_ZN34_INTERNAL_0cf4d930_4_k_cu_200a8e4d6thrust24THRUST_300001_SM_1000_NS6system3cpp3parE
	.align		8
        /*0108*/ 	.dword	_ZN34_INTERNAL_0cf4d930_4_k_cu_200a8e4d6thrust24THRUST_300001_SM_1000_NS12placeholders2_1E
	.align		8
        /*0110*/ 	.dword	_ZN34_INTERNAL_0cf4d930_4_k_cu_200a8e4d6thrust24THRUST_300001_SM_1000_NS12placeholders2_2E
	.align		8
        /*0118*/ 	.dword	_ZN34_INTERNAL_0cf4d930_4_k_cu_200a8e4d6thrust24THRUST_300001_SM_1000_NS12placeholders2_3E
	.align		8
        /*0120*/ 	.dword	_ZN34_INTERNAL_0cf4d930_4_k_cu_200a8e4d6thrust24THRUST_300001_SM_1000_NS12placeholders2_4E
	.align		8
        /*0128*/ 	.dword	_ZN34_INTERNAL_0cf4d930_4_k_cu_200a8e4d6thrust24THRUST_300001_SM_1000_NS12placeholders2_5E
	.align		8
        /*0130*/ 	.dword	_ZN34_INTERNAL_0cf4d930_4_k_cu_200a8e4d6thrust24THRUST_300001_SM_1000_NS12placeholders2_6E
	.align		8
        /*0138*/ 	.dword	_ZN34_INTERNAL_0cf4d930_4_k_cu_200a8e4d6thrust24THRUST_300001_SM_1000_NS12placeholders2_7E
	.align		8
        /*0140*/ 	.dword	_ZN34_INTERNAL_0cf4d930_4_k_cu_200a8e4d6thrust24THRUST_300001_SM_1000_NS12placeholders2_8E
	.align		8
        /*0148*/ 	.dword	_ZN34_INTERNAL_0cf4d930_4_k_cu_200a8e4d6thrust24THRUST_300001_SM_1000_NS12placeholders2_9E
	.align		8
        /*0150*/ 	.dword	_ZN34_INTERNAL_0cf4d930_4_k_cu_200a8e4d6thrust24THRUST_300001_SM_1000_NS12placeholders3_10E
	.align		8
        /*0158*/ 	.dword	_ZN34_INTERNAL_0cf4d930_4_k_cu_200a8e4d6thrust24THRUST_300001_SM_1000_NS3seqE
	.align		8
        /*0160*/ 	.dword	_ZN34_INTERNAL_0cf4d930_4_k_cu_200a8e4d6thrust24THRUST_300001_SM_1000_NS6deviceE
	.align		8
        /*0168*/ 	.dword	$str
	.align		8
        /*0170*/ 	.dword	vprintf


//--------------------- .text._ZN3cub18CUB_300001_SM_10006detail4scan16DeviceScanKernelINS2_10policy_hubIjjjmN4cuda3std3__44plusIvEEE10Policy1000EN6thrust24THRUST_300001_SM_1000_NS6detail15normal_iteratorINSD_10device_ptrIjEEEESI_NS0_13ScanTileStateIjLb1EEES9_NS0_8NullTypeEmjLb0ESL_EEvT0_T1_T2_iT3_T4_T5_ --------------------------
	.section	.text._ZN3cub18CUB_300001_SM_10006detail4scan16DeviceScanKernelINS2_10policy_hubIjjjmN4cuda3std3__44plusIvEEE10Policy1000EN6thrust24THRUST_300001_SM_1000_NS6detail15normal_iteratorINSD_10device_ptrIjEEEESI_NS0_13ScanTileStateIjLb1EEES9_NS0_8NullTypeEmjLb0ESL_EEvT0_T1_T2_iT3_T4_T5_,"ax",@progbits
	.align	128
        .global         _ZN3cub18CUB_300001_SM_10006detail4scan16DeviceScanKernelINS2_10policy_hubIjjjmN4cuda3std3__44plusIvEEE10Policy1000EN6thrust24THRUST_300001_SM_1000_NS6detail15normal_iteratorINSD_10device_ptrIjEEEESI_NS0_13ScanTileStateIjLb1EEES9_NS0_8NullTypeEmjLb0ESL_EEvT0_T1_T2_iT3_T4_T5_
        .type           _ZN3cub18CUB_300001_SM_10006detail4scan16DeviceScanKernelINS2_10policy_hubIjjjmN4cuda3std3__44plusIvEEE10Policy1000EN6thrust24THRUST_300001_SM_1000_NS6detail15normal_iteratorINSD_10device_ptrIjEEEESI_NS0_13ScanTileStateIjLb1EEES9_NS0_8NullTypeEmjLb0ESL_EEvT0_T1_T2_iT3_T4_T5_,@function
        .size           _ZN3cub18CUB_300001_SM_10006detail4scan16DeviceScanKernelINS2_10policy_hubIjjjmN4cuda3std3__44plusIvEEE10Policy1000EN6thrust24THRUST_300001_SM_1000_NS6detail15normal_iteratorINSD_10device_ptrIjEEEESI_NS0_13ScanTileStateIjLb1EEES9_NS0_8NullTypeEmjLb0ESL_EEvT0_T1_T2_iT3_T4_T5_,(.L_x_703 - _ZN3cub18CUB_300001_SM_10006detail4scan16DeviceScanKernelINS2_10policy_hubIjjjmN4cuda3std3__44plusIvEEE10Policy1000EN6thrust24THRUST_300001_SM_1000_NS6detail15normal_iteratorINSD_10device_ptrIjEEEESI_NS0_13ScanTileStateIjLb1EEES9_NS0_8NullTypeEmjLb0ESL_EEvT0_T1_T2_iT3_T4_T5_)
        .other          _ZN3cub18CUB_300001_SM_10006detail4scan16DeviceScanKernelINS2_10policy_hubIjjjmN4cuda3std3__44plusIvEEE10Policy1000EN6thrust24THRUST_300001_SM_1000_NS6detail15normal_iteratorINSD_10device_ptrIjEEEESI_NS0_13ScanTileStateIjLb1EEES9_NS0_8NullTypeEmjLb0ESL_EEvT0_T1_T2_iT3_T4_T5_,@"STO_CUDA_ENTRY STV_DEFAULT"
_ZN3cub18CUB_300001_SM_10006detail4scan16DeviceScanKernelINS2_10policy_hubIjjjmN4cuda3std3__44plusIvEEE10Policy1000EN6thrust24THRUST_300001_SM_1000_NS6detail15normal_iteratorINSD_10device_ptrIjEEEESI_NS0_13ScanTileStateIjLb1EEES9_NS0_8NullTypeEmjLb0ESL_EEvT0_T1_T2_iT3_T4_T5_:
.text._ZN3cub18CUB_300001_SM_10006detail4scan16DeviceScanKernelINS2_10policy_hubIjjjmN4cuda3std3__44plusIvEEE10Policy1000EN6thrust24THRUST_300001_SM_1000_NS6detail15normal_iteratorINSD_10device_ptrIjEEEESI_NS0_13ScanTileStateIjLb1EEES9_NS0_8NullTypeEmjLb0ESL_EEvT0_T1_T2_iT3_T4_T5_:
[----:B------:R-:W-:Y:S08]  /*0000*/  LDC R1, c[0x0][0x37c] ;  /* 0x0000df00ff017b82 */ /* 0x000ff00000000800 */
[----:B------:R-:W0:Y:S01]  /*0010*/  S2UR UR6, SR_CTAID.X ;  /* 0x00000000000679c3 */ /* 0x000e220000002500 */
[----:B------:R-:W0:Y:S01]  /*0020*/  LDCU UR4, c[0x0][0x398] ;  /* 0x00007300ff0477ac */ /* 0x000e220008000800 */
[----:B------:R-:W1:Y:S01]  /*0030*/  LDCU.64 UR8, c[0x0][0x3a0] ;  /* 0x00007400ff0877ac */ /* 0x000e620008000a00 */
[----:B------:R-:W2:Y:S01]  /*0040*/  LDCU.64 UR12, c[0x0][0x358] ;  /* 0x00006b00ff0c77ac */ /* 0x000ea20008000a00 */
[----:B0-----:R-:W-:-:S04]  /*0050*/  UIADD3 UR6, UPT, UPT, UR6, UR4, URZ ;  /* 0x0000000406067290 */ /* 0x001fc8000fffe0ff */
[----:B------:R-:W-:-:S04]  /*0060*/  UIMAD.WIDE UR10, UR6, 0x1ee0, URZ ;  /* 0x00001ee0060a78a5 */ /* 0x000fc8000f8e02ff */
[----:B-1----:R-:W-:-:S04]  /*0070*/  UIADD3 UR7, UP0, UPT, -UR10, UR8, URZ ;  /* 0x000000080a077290 */ /* 0x002fc8000ff1e1ff */
[----:B------:R-:W-:Y:S02]  /*0080*/  UIADD3.X UR4, UPT, UPT, ~UR11, UR9, URZ, UP0, !UPT ;  /* 0x000000090b047290 */ /* 0x000fe400087fe5ff */
[----:B------:R-:W-:-:S04]  /*0090*/  UISETP.GE.U32.AND UP0, UPT, UR7, 0x1ee1, UPT ;  /* 0x00001ee10700788c */ /* 0x000fc8000bf06070 */
[----:B------:R-:W-:-:S09]  /*00a0*/  UISETP.GE.U32.AND.EX UP0, UPT, UR4, URZ, UPT, UP0 ;  /* 0x000000ff0400728c */ /* 0x000fd2000bf06100 */
[----:B--2---:R-:W-:Y:S05]  /*00b0*/  BRA.U !UP0, `(.L_x_0) ;  /* 0x0000001d08047547 */ /* 0x004fea000b800000 */
[----:B------:R-:W0:Y:S01]  /*00c0*/  S2R R36, SR_TID.X ;  /* 0x0000000000247919 */ /* 0x000e220000002100 */
[----:B------:R-:W1:Y:S01]  /*00d0*/  LDCU.64 UR4, c[0x0][0x380] ;  /* 0x00007000ff0477ac */ /* 0x000e620008000a00 */
[C---:B0-----:R-:W-:Y:S02]  /*00e0*/  LOP3.LUT R0, R36.reuse, 0x1f, RZ, 0xc0, !PT ;  /* 0x0000001f24007812 */ /* 0x041fe400078ec0ff */
[----:B------:R-:W-:-:S05]  /*00f0*/  LOP3.LUT R3, R36, 0x3e0, RZ, 0xc0, !PT ;  /* 0x000003e024037812 */ /* 0x000fca00078ec0ff */
[----:B------:R-:W-:-:S05]  /*0100*/  IMAD R0, R3, 0x13, R0 ;  /* 0x0000001303007824 */ /* 0x000fca00078e0200 */
[----:B------:R-:W-:-:S05]  /*0110*/  IADD3 R0, P0, PT, R0, UR10, RZ ;  /* 0x0000000a00007c10 */ /* 0x000fca000ff1e0ff */
[----:B------:R-:W-:Y:S02]  /*0120*/  IMAD.X R41, RZ, RZ, UR11, P0 ;  /* 0x0000000bff297e24 */ /* 0x000fe400080e06ff */
[----:B------:R-:W-:-:S03]  /*0130*/  IMAD.SHL.U32 R42, R0, 0x4, RZ ;  /* 0x00000004002a7824 */ /* 0x000fc600078e00ff */
[----:B------:R-:W-:Y:S02]  /*0140*/  SHF.L.U64.HI R41, R0, 0x2, R41 ;  /* 0x0000000200297819 */ /* 0x000fe40000010229 */
[----:B-1----:R-:W-:-:S04]  /*0150*/  IADD3 R2, P0, PT, R42, UR4, RZ ;  /* 0x000000042a027c10 */ /* 0x002fc8000ff1e0ff */
[----:B------:R-:W-:-:S05]  /*0160*/  IADD3.X R3, PT, PT, R41, UR5, RZ, P0, !PT ;  /* 0x0000000529037c10 */ /* 0x000fca00087fe4ff */
[----:B------:R-:W2:Y:S04]  /*0170*/  LDG.E R5, desc[UR12][R2.64] ;  /* 0x0000000c02057981 */ /* 0x000ea8000c1e1900 */
[----:B------:R-:W3:Y:S04]  /*0180*/  LDG.E R7, desc[UR12][R2.64+0x80] ;  /* 0x0000800c02077981 */ /* 0x000ee8000c1e1900 */
[----:B------:R-:W4:Y:S04]  /*0190*/  LDG.E R9, desc[UR12][R2.64+0x100] ;  /* 0x0001000c02097981 */ /* 0x000f28000c1e1900 */
[----:B------:R-:W5:Y:S04]  /*01a0*/  LDG.E R11, desc[UR12][R2.64+0x180] ;  /* 0x0001800c020b7981 */ /* 0x000f68000c1e1900 */
        /* <DEDUP_REMOVED lines=14> */
[----:B------:R-:W5:Y:S01]  /*0290*/  LDG.E R0, desc[UR12][R2.64+0x900] ;  /* 0x0009000c02007981 */ /* 0x000f62000c1e1900 */
[----:B------:R-:W0:Y:S01]  /*02a0*/  S2UR UR5, SR_CgaCtaId ;  /* 0x00000000000579c3 */ /* 0x000e220000008800 */
[----:B------:R-:W-:Y:S01]  /*02b0*/  SHF.R.U32.HI R32, RZ, 0x5, R36 ;  /* 0x00000005ff207819 */ /* 0x000fe20000011624 */
[----:B------:R-:W-:Y:S01]  /*02c0*/  UMOV UR4, 0x400 ;  /* 0x0000040000047882 */ /* 0x000fe20000000000 */
[----:B------:R-:W1:Y:S01]  /*02d0*/  S2R R44, SR_LANEID ;  /* 0x00000000002c7919 */ /* 0x000e620000000000 */
[----:B------:R-:W-:Y:S01]  /*02e0*/  UISETP.NE.AND UP0, UPT, UR6, URZ, UPT ;  /* 0x000000ff0600728c */ /* 0x000fe2000bf05270 */
[----:B------:R-:W-:Y:S01]  /*02f0*/  BSSY.RECONVERGENT B0, `(.L_x_1) ;  /* 0x000014b000007945 */ /* 0x000fe20003800200 */
[----:B0-----:R-:W-:Y:S01]  /*0300*/  ULEA UR4, UR5, UR4, 0x18 ;  /* 0x0000000405047291 */ /* 0x001fe2000f8ec0ff */
[----:B-1----:R-:W-:-:S05]  /*0310*/  IMAD R28, R32, 0x260, R44 ;  /* 0x00000260201c7824 */ /* 0x002fca00078e022c */
[----:B------:R-:W-:-:S05]  /*0320*/  LEA R28, R28, UR4, 0x2 ;  /* 0x000000041c1c7c11 */ /* 0x000fca000f8e10ff */
[----:B------:R-:W-:Y:S01]  /*0330*/  IMAD R27, R44, 0x48, R28 ;  /* 0x000000482c1b7824 */ /* 0x000fe200078e021c */
[----:B--2---:R0:W-:Y:S04]  /*0340*/  STS [R28], R5 ;  /* 0x000000051c007388 */ /* 0x0041e80000000800 */
[----:B---3--:R0:W-:Y:S04]  /*0350*/  STS [R28+0x80], R7 ;  /* 0x000080071c007388 */ /* 0x0081e80000000800 */
[----:B----4-:R0:W-:Y:S04]  /*0360*/  STS [R28+0x100], R9 ;  /* 0x000100091c007388 */ /* 0x0101e80000000800 */
[----:B-----5:R0:W-:Y:S04]  /*0370*/  STS [R28+0x180], R11 ;  /* 0x0001800b1c007388 */ /* 0x0201e80000000800 */
[----:B------:R0:W-:Y:S04]  /*0380*/  STS [R28+0x200], R13 ;  /* 0x0002000d1c007388 */ /* 0x0001e80000000800 */
        /* <DEDUP_REMOVED lines=13> */
[----:B------:R0:W-:Y:S01]  /*0460*/  STS [R28+0x900], R0 ;  /* 0x000900001c007388 */ /* 0x0001e20000000800 */
[----:B------:R-:W-:-:S03]  /*0470*/  NOP ;  /* 0x0000000000007918 */ /* 0x000fc60000000000 */
[----:B------:R0:W1:Y:S04]  /*0480*/  LDS R26, [R27] ;  /* 0x000000001b1a7984 */ /* 0x0000680000000800 */
[----:B------:R0:W2:Y:S04]  /*0490*/  LDS R25, [R27+0x4] ;  /* 0x000004001b197984 */ /* 0x0000a80000000800 */
[----:B------:R0:W3:Y:S04]  /*04a0*/  LDS R24, [R27+0x8] ;  /* 0x000008001b187984 */ /* 0x0000e80000000800 */
[----:B------:R0:W4:Y:S04]  /*04b0*/  LDS R40, [R27+0xc] ;  /* 0x00000c001b287984 */ /* 0x0001280000000800 */
[----:B------:R0:W0:Y:S04]  /*04c0*/  LDS R39, [R27+0x10] ;  /* 0x000010001b277984 */ /* 0x0000280000000800 */
        /* <DEDUP_REMOVED lines=13> */
[----:B------:R0:W0:Y:S01]  /*05a0*/  LDS R0, [R27+0x48] ;  /* 0x000048001b007984 */ /* 0x0000220000000800 */
[----:B------:R-:W-:Y:S06]  /*05b0*/  BAR.SYNC.DEFER_BLOCKING 0x0 ;  /* 0x0000000000007b1d */ /* 0x000fec0000010000 */
[----:B-1234-:R-:W-:Y:S05]  /*05c0*/  BRA.U UP0, `(.L_x_2) ;  /* 0x0000000500247547 */ /* 0x01efea000b800000 */
[----:B------:R-:W-:Y:S02]  /*05d0*/  IADD3 R8, PT, PT, R24, R25, R26 ;  /* 0x0000001918087210 */ /* 0x000fe40007ffe01a */
[----:B------:R-:W-:Y:S02]  /*05e0*/  ISETP.NE.AND P1, PT, R44, 0x1f, PT ;  /* 0x0000001f2c00780c */ /* 0x000fe40003f25270 */
[----:B0-----:R-:W-:Y:S02]  /*05f0*/  IADD3 R8, PT, PT, R39, R40, R8 ;  /* 0x0000002827087210 */ /* 0x001fe40007ffe008 */
[----:B------:R-:W-:Y:S02]  /*0600*/  ISETP.GE.U32.AND P2, PT, R36, 0x20, PT ;  /* 0x000000202400780c */ /* 0x000fe40003f46070 */
[----:B------:R-:W-:Y:S02]  /*0610*/  IADD3 R8, PT, PT, R30, R31, R8 ;  /* 0x0000001f1e087210 */ /* 0x000fe40007ffe008 */
[----:B------:R-:W-:-:S02]  /*0620*/  ISETP.NE.AND P3, PT, R44, RZ, PT ;  /* 0x000000ff2c00720c */ /* 0x000fc40003f65270 */
[----:B------:R-:W-:-:S03]  /*0630*/  IADD3 R8, PT, PT, R23, R29, R8 ;  /* 0x0000001d17087210 */ /* 0x000fc60007ffe008 */
[----:B------:R-:W-:Y:S02]  /*0640*/  @!P1 LEA R37, R32, UR4, 0x2 ;  /* 0x0000000420259c11 */ /* 0x000fe4000f8e10ff */
[----:B------:R-:W-:-:S04]  /*0650*/  IADD3 R8, PT, PT, R21, R22, R8 ;  /* 0x0000001615087210 */ /* 0x000fc80007ffe008 */
[----:B------:R-:W-:-:S04]  /*0660*/  IADD3 R8, PT, PT, R7, R20, R8 ;  /* 0x0000001407087210 */ /* 0x000fc80007ffe008 */
[----:B------:R-:W-:-:S04]  /*0670*/  IADD3 R8, PT, PT, R5, R6, R8 ;  /* 0x0000000605087210 */ /* 0x000fc80007ffe008 */
[----:B------:R-:W-:-:S04]  /*0680*/  IADD3 R33, PT, PT, R3, R4, R8 ;  /* 0x0000000403217210 */ /* 0x000fc80007ffe008 */
[----:B------:R-:W-:-:S05]  /*0690*/  IADD3 R33, PT, PT, R0, R2, R33 ;  /* 0x0000000200217210 */ /* 0x000fca0007ffe021 */
[----:B------:R-:W0:Y:S02]  /*06a0*/  SHFL.UP P0, R8, R33, 0x1, RZ ;  /* 0x0420000021087989 */ /* 0x000e2400000000ff */
[----:B0-----:R-:W-:-:S05]  /*06b0*/  @P0 IMAD.IADD R8, R33, 0x1, R8 ;  /* 0x0000000121080824 */ /* 0x001fca00078e0208 */
[----:B------:R-:W0:Y:S02]  /*06c0*/  SHFL.UP P0, R13, R8, 0x2, RZ ;  /* 0x04400000080d7989 */ /* 0x000e2400000000ff */
[----:B0-----:R-:W-:-:S05]  /*06d0*/  @P0 IMAD.IADD R13, R8, 0x1, R13 ;  /* 0x00000001080d0824 */ /* 0x001fca00078e020d */
[----:B------:R-:W0:Y:S02]  /*06e0*/  SHFL.UP P0, R16, R13, 0x4, RZ ;  /* 0x048000000d107989 */ /* 0x000e2400000000ff */
[----:B0-----:R-:W-:-:S05]  /*06f0*/  @P0 IMAD.IADD R16, R13, 0x1, R16 ;  /* 0x000000010d100824 */ /* 0x001fca00078e0210 */
[----:B------:R-:W0:Y:S02]  /*0700*/  SHFL.UP P0, R35, R16, 0x8, RZ ;  /* 0x0500000010237989 */ /* 0x000e2400000000ff */
[----:B0-----:R-:W-:-:S05]  /*0710*/  @P0 IMAD.IADD R35, R16, 0x1, R35 ;  /* 0x0000000110230824 */ /* 0x001fca00078e0223 */
[----:B------:R-:W0:Y:S02]  /*0720*/  SHFL.UP P0, R34, R35, 0x10, RZ ;  /* 0x0600000023227989 */ /* 0x000e2400000000ff */
[----:B0-----:R-:W-:Y:S01]  /*0730*/  @P0 IMAD.IADD R34, R35, 0x1, R34 ;  /* 0x0000000123220824 */ /* 0x001fe200078e0222 */
[----:B------:R-:W-:-:S03]  /*0740*/  ISETP.NE.AND P0, PT, R32, 0x2, PT ;  /* 0x000000022000780c */ /* 0x000fc60003f05270 */
[----:B------:R-:W-:Y:S01]  /*0750*/  IMAD.IADD R33, R34, 0x1, -R33 ;  /* 0x0000000122217824 */ /* 0x000fe200078e0a21 */
[----:B------:R-:W-:Y:S01]  /*0760*/  @!P1 STS [R37+0x10], R34 ;  /* 0x0000102225009388 */ /* 0x000fe20000000800 */
[----:B------:R-:W-:Y:S01]  /*0770*/  BAR.SYNC.DEFER_BLOCKING 0x0 ;  /* 0x0000000000007b1d */ /* 0x000fe20000010000 */
[----:B------:R-:W-:-:S05]  /*0780*/  ISETP.NE.AND P1, PT, R32, 0x9, PT ;  /* 0x000000092000780c */ /* 0x000fca0003f25270 */
[----:B------:R-:W0:Y:S04]  /*0790*/  LDS.128 R8, [UR4+0x10] ;  /* 0x00001004ff087984 */ /* 0x000e280008000c00 */
[----:B------:R-:W1:Y:S04]  /*07a0*/  LDS.128 R12, [UR4+0x20] ;  /* 0x00002004ff0c7984 */ /* 0x000e680008000c00 */
[----:B------:R-:W2:Y:S01]  /*07b0*/  LDS.128 R16, [UR4+0x30] ;  /* 0x00003004ff107984 */ /* 0x000ea20008000c00 */
[----:B0-----:R-:W-:-:S04]  /*07c0*/  IMAD.IADD R9, R8, 0x1, R9 ;  /* 0x0000000108097824 */ /* 0x001fc800078e0209 */
[----:B------:R-:W-:Y:S01]  /*07d0*/  IMAD.IADD R10, R10, 0x1, R9 ;  /* 0x000000010a0a7824 */ /* 0x000fe200078e0209 */
[----:B------:R-:W-:Y:S02]  /*07e0*/  SEL R8, R9, R8, !P0 ;  /* 0x0000000809087207 */ /* 0x000fe40004000000 */
[----:B------:R-:W-:Y:S01]  /*07f0*/  ISETP.NE.AND P0, PT, R32, 0x3, PT ;  /* 0x000000032000780c */ /* 0x000fe20003f05270 */
[----:B------:R-:W-:Y:S01]  /*0800*/  IMAD.IADD R11, R11, 0x1, R10 ;  /* 0x000000010b0b7824 */ /* 0x000fe200078e020a */
[----:B------:R-:W-:Y:S02]  /*0810*/  SEL R9, R33, RZ, P3 ;  /* 0x000000ff21097207 */ /* 0x000fe40001800000 */
[----:B------:R-:W-:Y:S01]  /*0820*/  SEL R8, R10, R8, !P0 ;  /* 0x000000080a087207 */ /* 0x000fe20004000000 */
[----:B-1----:R-:W-:Y:S01]  /*0830*/  IMAD.IADD R12, R11, 0x1, R12 ;  /* 0x000000010b0c7824 */ /* 0x002fe200078e020c */
[----:B------:R-:W-:-:S03]  /*0840*/  ISETP.NE.AND P0, PT, R32, 0x4, PT ;  /* 0x000000042000780c */ /* 0x000fc60003f05270 */
[----:B------:R-:W-:Y:S01]  /*0850*/  IMAD.IADD R13, R13, 0x1, R12 ;  /* 0x000000010d0d7824 */ /* 0x000fe200078e020c */
[----:B------:R-:W-:Y:S02]  /*0860*/  SEL R8, R11, R8, !P0 ;  /* 0x000000080b087207 */ /* 0x000fe40004000000 */
[----:B------:R-:W-:Y:S01]  /*0870*/  ISETP.NE.AND P0, PT, R32, 0x5, PT ;  /* 0x000000052000780c */ /* 0x000fe20003f05270 */
[----:B------:R-:W-:-:S03]  /*0880*/  IMAD.IADD R14, R14, 0x1, R13 ;  /* 0x000000010e0e7824 */ /* 0x000fc600078e020d */
[----:B------:R-:W-:Y:S01]  /*0890*/  SEL R8, R12, R8, !P0 ;  /* 0x000000080c087207 */ /* 0x000fe20004000000 */
[----:B------:R-:W-:Y:S01]  /*08a0*/  IMAD.IADD R15, R15, 0x1, R14 ;  /* 0x000000010f0f7824 */ /* 0x000fe200078e020e */
[----:B------:R-:W-:-:S03]  /*08b0*/  ISETP.NE.AND P0, PT, R32, 0x6, PT ;  /* 0x000000062000780c */ /* 0x000fc60003f05270 */
[----:B--2---:R-:W-:Y:S01]  /*08c0*/  IMAD.IADD R16, R15, 0x1, R16 ;  /* 0x000000010f107824 */ /* 0x004fe200078e0210 */
[----:B------:R-:W-:Y:S02]  /*08d0*/  SEL R8, R13, R8, !P0 ;  /* 0x000000080d087207 */ /* 0x000fe40004000000 */
[----:B------:R-:W-:Y:S01]  /*08e0*/  ISETP.NE.AND P0, PT, R32, 0x7, PT ;  /* 0x000000072000780c */ /* 0x000fe20003f05270 */
[----:B------:R-:W-:-:S03]  /*08f0*/  IMAD.IADD R17, R17, 0x1, R16 ;  /* 0x0000000111117824 */ /* 0x000fc600078e0210 */
[----:B------:R-:W-:Y:S01]  /*0900*/  SEL R8, R14, R8, !P0 ;  /* 0x000000080e087207 */ /* 0x000fe20004000000 */
[----:B------:R-:W-:Y:S01]  /*0910*/  IMAD.IADD R18, R18, 0x1, R17 ;  /* 0x0000000112127824 */ /* 0x000fe200078e0211 */
[----:B------:R-:W-:-:S03]  /*0920*/  ISETP.NE.AND P0, PT, R32, 0x8, PT ;  /* 0x000000082000780c */ /* 0x000fc60003f05270 */
[----:B------:R-:W-:Y:S01]  /*0930*/  IMAD.IADD R19, R19, 0x1, R18 ;  /* 0x0000000113137824 */ /* 0x000fe200078e0212 */
[----:B------:R-:W-:Y:S02]  /*0940*/  SEL R8, R15, R8, !P0 ;  /* 0x000000080f087207 */ /* 0x000fe40004000000 */
[----:B------:R-:W-:Y:S02]  /*0950*/  ISETP.NE.AND P0, PT, R32, 0xa, PT ;  /* 0x0000000a2000780c */ /* 0x000fe40003f05270 */
[----:B------:R-:W-:Y:S02]  /*0960*/  SEL R8, R16, R8, !P1 ;  /* 0x0000000810087207 */ /* 0x000fe40004800000 */
[C---:B------:R-:W-:Y:S02]  /*0970*/  ISETP.NE.AND P1, PT, R32.reuse, 0xb, PT ;  /* 0x0000000b2000780c */ /* 0x040fe40003f25270 */
[----:B------:R-:W-:Y:S02]  /*0980*/  SEL R8, R17, R8, !P0 ;  /* 0x0000000811087207 */ /* 0x000fe40004000000 */
[----:B------:R-:W-:-:S02]  /*0990*/  ISETP.NE.AND P0, PT, R32, 0xc, PT ;  /* 0x0000000c2000780c */ /* 0x000fc40003f05270 */
[----:B------:R-:W-:Y:S02]  /*09a0*/  SEL R8, R18, R8, !P1 ;  /* 0x0000000812087207 */ /* 0x000fe40004800000 */
[----:B------:R-:W-:Y:S02]  /*09b0*/  ISETP.NE.AND P1, PT, R36, RZ, PT ;  /* 0x000000ff2400720c */ /* 0x000fe40003f25270 */
[----:B------:R-:W-:-:S05]  /*09c0*/  SEL R8, R19, R8, !P0 ;  /* 0x0000000813087207 */ /* 0x000fca0004000000 */
[----:B------:R-:W-:-:S06]  /*09d0*/  @P2 IMAD.IADD R33, R8, 0x1, R9 ;  /* 0x0000000108212824 */ /* 0x000fcc00078e0209 */
[----:B------:R-:W-:Y:S05]  /*09e0*/  @P1 BRA `(.L_x_3) ;  /* 0x0000000c006c1947 */ /* 0x000fea0003800000 */
[----:B------:R-:W0:Y:S01]  /*09f0*/  LDS R12, [UR4+0x40] ;  /* 0x00004004ff0c7984 */ /* 0x000e220008000800 */
[----:B------:R-:W1:Y:S01]  /*0a00*/  LDC.64 R10, c[0x0][0x390] ;  /* 0x0000e400ff0a7b82 */ /* 0x000e620000000a00 */
[----:B------:R-:W-:Y:S02]  /*0a10*/  IMAD.MOV.U32 R8, RZ, RZ, 0x65 ;  /* 0x00000065ff087424 */ /* 0x000fe400078e00ff */
[----:B------:R-:W-:Y:S02]  /*0a20*/  IMAD.MOV.U32 R33, RZ, RZ, RZ ;  /* 0x000000ffff217224 */ /* 0x000fe400078e00ff */
[----:B0-----:R-:W-:-:S05]  /*0a30*/  IMAD.IADD R9, R19, 0x1, R12 ;  /* 0x0000000113097824 */ /* 0x001fca00078e020c */
[----:B-1----:R0:W-:Y:S01]  /*0a40*/  ST.E.64.STRONG.GPU desc[UR12][R10.64+0x100], R8 ;  /* 0x000100080a007985 */ /* 0x0021e2000c10fb0c */
[----:B------:R-:W-:Y:S05]  /*0a50*/  BRA `(.L_x_3) ;  /* 0x0000000c00507947 */ /* 0x000fea0003800000 */
.L_x_2:
[----:B------:R-:W-:Y:S02]  /*0a60*/  IADD3 R8, PT, PT, R24, R25, R26 ;  /* 0x0000001918087210 */ /* 0x000fe40007ffe01a */
[C---:B------:R-:W-:Y:S02]  /*0a70*/  ISETP.NE.AND P1, PT, R44.reuse, 0x1f, PT ;  /* 0x0000001f2c00780c */ /* 0x040fe40003f25270 */
[----:B0-----:R-:W-:Y:S02]  /*0a80*/  IADD3 R8, PT, PT, R39, R40, R8 ;  /* 0x0000002827087210 */ /* 0x001fe40007ffe008 */
[----:B------:R-:W-:Y:S02]  /*0a90*/  ISETP.NE.AND P2, PT, R44, RZ, PT ;  /* 0x000000ff2c00720c */ /* 0x000fe40003f45270 */
[----:B------:R-:W-:-:S04]  /*0aa0*/  IADD3 R8, PT, PT, R30, R31, R8 ;  /* 0x0000001f1e087210 */ /* 0x000fc80007ffe008 */
        /* <DEDUP_REMOVED lines=37> */
[----:B------:R-:W-:Y:S01]  /*0d00*/  IMAD.IADD R14, R14, 0x1, R13 ;  /* 0x000000010e0e7824 */ /* 0x000fe200078e020d */
[----:B------:R-:W0:Y:S02]  /*0d10*/  LDS R11, [UR4+0x40] ;  /* 0x00004004ff0b7984 */ /* 0x000e240008000800 */
        /* <DEDUP_REMOVED lines=12> */
[----:B------:R-:W-:-:S04]  /*0de0*/  ISETP.NE.AND P0, PT, R32, 0x9, PT ;  /* 0x000000092000780c */ /* 0x000fc80003f05270 */
[----:B------:R-:W-:Y:S02]  /*0df0*/  SEL R8, R16, R8, !P0 ;  /* 0x0000000810087207 */ /* 0x000fe40004000000 */
[----:B------:R-:W-:-:S04]  /*0e00*/  ISETP.NE.AND P0, PT, R32, 0xa, PT ;  /* 0x0000000a2000780c */ /* 0x000fc80003f05270 */
[----:B------:R-:W-:Y:S02]  /*0e10*/  SEL R8, R17, R8, !P0 ;  /* 0x0000000811087207 */ /* 0x000fe40004000000 */
[----:B------:R-:W-:-:S04]  /*0e20*/  ISETP.NE.AND P0, PT, R32, 0xb, PT ;  /* 0x0000000b2000780c */ /* 0x000fc80003f05270 */
[----:B------:R-:W-:Y:S02]  /*0e30*/  SEL R8, R18, R8, !P0 ;  /* 0x0000000812087207 */ /* 0x000fe40004000000 */
[C---:B------:R-:W-:Y:S01]  /*0e40*/  ISETP.GT.U32.AND P0, PT, R36.reuse, 0x1f, PT ;  /* 0x0000001f2400780c */ /* 0x040fe20003f04070 */
[C---:B0-----:R-:W-:Y:S01]  /*0e50*/  IMAD.IADD R11, R19.reuse, 0x1, R11 ;  /* 0x00000001130b7824 */ /* 0x041fe200078e020b */
[----:B------:R-:W-:Y:S02]  /*0e60*/  SEL R8, R19, R8, !P1 ;  /* 0x0000000813087207 */ /* 0x000fe40004800000 */
[----:B------:R-:W-:-:S03]  /*0e70*/  ISETP.GE.U32.AND P1, PT, R36, 0x20, PT ;  /* 0x000000202400780c */ /* 0x000fc60003f26070 */
[----:B------:R-:W-:-:S05]  /*0e80*/  IMAD.IADD R8, R8, 0x1, R9 ;  /* 0x0000000108087824 */ /* 0x000fca00078e0209 */
[----:B------:R-:W-:Y:S01]  /*0e90*/  SEL R43, R33, R8, !P1 ;  /* 0x00000008212b7207 */ /* 0x000fe20004800000 */
[----:B------:R-:W-:Y:S06]  /*0ea0*/  @P0 BRA `(.L_x_4) ;  /* 0x0000000800140947 */ /* 0x000fec0003800000 */
[----:B------:R-:W0:Y:S01]  /*0eb0*/  LDC.64 R16, c[0x0][0x390] ;  /* 0x0000e400ff107b82 */ /* 0x000e220000000a00 */
[----:B------:R-:W-:Y:S01]  /*0ec0*/  ISETP.NE.AND P1, PT, R36, RZ, PT ;  /* 0x000000ff2400720c */ /* 0x000fe20003f25270 */
[----:B------:R-:W-:Y:S01]  /*0ed0*/  IMAD.U32 R13, RZ, RZ, UR6 ;  /* 0x00000006ff0d7e24 */ /* 0x000fe2000f8e00ff */
[----:B------:R-:W-:-:S05]  /*0ee0*/  LOP3.LUT R18, RZ, R36, RZ, 0x33, !PT ;  /* 0x00000024ff127212 */ /* 0x000fca00078e33ff */
[----:B------:R-:W-:-:S06]  /*0ef0*/  VIADD R18, R18, UR6 ;  /* 0x0000000612127c36 */ /* 0x000fcc0008000000 */
[----:B------:R-:W-:Y:S01]  /*0f00*/  @!P1 IMAD.MOV.U32 R10, RZ, RZ, 0x64 ;  /* 0x00000064ff0a9424 */ /* 0x000fe200078e00ff */
[----:B------:R1:W-:Y:S01]  /*0f10*/  @!P1 STS [UR4+0xc], R11 ;  /* 0x00000c0bff009988 */ /* 0x0003e20008000804 */
[----:B0-----:R-:W-:-:S04]  /*0f20*/  IMAD.WIDE R12, R13, 0x8, R16 ;  /* 0x000000080d0c7825 */ /* 0x001fc800078e0210 */
[----:B------:R-:W-:Y:S01]  /*0f30*/  IMAD.WIDE R16, R18, 0x8, R16 ;  /* 0x0000000812107825 */ /* 0x000fe200078e0210 */
[----:B------:R1:W-:Y:S01]  /*0f40*/  @!P1 ST.E.64.STRONG.GPU desc[UR12][R12.64+0x100], R10 ;  /* 0x0001000a0c009985 */ /* 0x0003e2000c10fb0c */
[----:B------:R-:W-:Y:S05]  /*0f50*/  NANOSLEEP 0x226 ;  /* 0x000002260000795d */ /* 0x000fea0003800000 */
[----:B------:R-:W2:Y:S01]  /*0f60*/  LD.E.64.STRONG.GPU R14, desc[UR12][R16.64+0x100] ;  /* 0x0001000c100e7980 */ /* 0x000ea2000c10fb00 */
[----:B------:R-:W-:Y:S01]  /*0f70*/  UMOV UR5, 0xffffffff ;  /* 0xffffffff00057882 */ /* 0x000fe20000000000 */
[----:B--2---:R-:W-:Y:S02]  /*0f80*/  ISETP.NE.AND P0, PT, R14, 0x63, PT ;  /* 0x000000630e00780c */ /* 0x004fe40003f05270 */
[----:B-1----:R-:W-:Y:S11]  /*0f90*/  BRA.DIV UR5, `(.L_x_5) ;  /* 0x0000002e05dc7947 */ /* 0x002ff6000b800000 */
[----:B------:R-:W-:-:S13]  /*0fa0*/  VOTE.ANY P0, !P0 ;  /* 0x0000000000ff7806 */ /* 0x000fda0004000100 */
.L_x_34:
[----:B------:R-:W-:Y:S05]  /*0fb0*/  @!P0 BRA `(.L_x_6) ;  /* 0x0000000000248947 */ /* 0x000fea0003800000 */
[----:B------:R-:W-:-:S07]  /*0fc0*/  IMAD.MOV.U32 R9, RZ, RZ, 0x1de ;  /* 0x000001deff097424 */ /* 0x000fce00078e00ff */
.L_x_8:
[----:B------:R-:W-:Y:S05]  /*0fd0*/  NANOSLEEP R9 ;  /* 0x000000090000735d */ /* 0x000fea0003800000 */
[----:B------:R-:W2:Y:S01]  /*0fe0*/  LD.E.64.STRONG.GPU R14, desc[UR12][R16.64+0x100] ;  /* 0x0001000c100e7980 */ /* 0x000ea2000c10fb00 */
[----:B------:R-:W-:Y:S01]  /*0ff0*/  UMOV UR5, 0xffffffff ;  /* 0xffffffff00057882 */ /* 0x000fe20000000000 */
[----:B------:R-:W-:Y:S02]  /*1000*/  SHF.R.U32.HI R9, RZ, 0x1, R9 ;  /* 0x00000001ff097819 */ /* 0x000fe40000011609 */
[----:B--2---:R-:W-:Y:S01]  /*1010*/  ISETP.NE.AND P0, PT, R14, 0x63, PT ;  /* 0x000000630e00780c */ /* 0x004fe20003f05270 */
[----:B------:R-:W-:-:S12]  /*1020*/  BRA.DIV UR5, `(.L_x_7) ;  /* 0x0000002e05d87947 */ /* 0x000fd8000b800000 */
[----:B------:R-:W-:-:S13]  /*1030*/  VOTE.ANY P0, !P0 ;  /* 0x0000000000ff7806 */ /* 0x000fda0004000100 */
.L_x_37:
[----:B------:R-:W-:Y:S05]  /*1040*/  @P0 BRA `(.L_x_8) ;  /* 0xfffffffc00e00947 */ /* 0x000fea000383ffff */
.L_x_6:
[----:B------:R-:W-:Y:S01]  /*1050*/  UMOV UR5, 0xffffffff ;  /* 0xffffffff00057882 */ /* 0x000fe20000000000 */
[----:B------:R-:W-:Y:S02]  /*1060*/  ISETP.NE.AND P2, PT, R14, 0x65, PT ;  /* 0x000000650e00780c */ /* 0x000fe40003f45270 */
[----:B------:R-:W-:Y:S11]  /*1070*/  BRA.DIV UR5, `(.L_x_9) ;  /* 0x0000002e05e47947 */ /* 0x000ff6000b800000 */
[----:B------:R-:W0:Y:S01]  /*1080*/  S2R R45, SR_GEMASK ;  /* 0x00000000002d7919 */ /* 0x000e220000003c00 */
[----:B------:R-:W-:Y:S01]  /*1090*/  VOTE.ANY R8, PT, !P2 ;  /* 0x0000000000087806 */ /* 0x000fe200050e0100 */
[C---:B------:R-:W-:Y:S02]  /*10a0*/  VIADD R33, R44.reuse, 0x2 ;  /* 0x000000022c217836 */ /* 0x040fe40000000000 */
[C---:B------:R-:W-:Y:S02]  /*10b0*/  VIADD R32, R44.reuse, 0x4 ;  /* 0x000000042c207836 */ /* 0x040fe40000000000 */
[C---:B------:R-:W-:Y:S02]  /*10c0*/  VIADD R19, R44.reuse, 0x8 ;  /* 0x000000082c137836 */ /* 0x040fe40000000000 */
[----:B------:R-:W-:Y:S01]  /*10d0*/  VIADD R34, R44, 0x10 ;  /* 0x000000102c227836 */ /* 0x000fe20000000000 */
[----:B0-----:R-:W-:-:S05]  /*10e0*/  LOP3.LUT R8, R8, 0x80000000, R45, 0xec, !PT ;  /* 0x8000000008087812 */ /* 0x001fca00078eec2d */
[----:B------:R-:W-:-:S05]  /*10f0*/  VIADD R9, R8, 0xffffffff ;  /* 0xffffffff08097836 */ /* 0x000fca0000000000 */
[----:B------:R-:W-:-:S04]  /*1100*/  LOP3.LUT R9, R8, R9, RZ, 0xc, !PT ;  /* 0x0000000908097212 */ /* 0x000fc800078e0cff */
[----:B------:R0:W1:Y:S02]  /*1110*/  POPC R38, R9 ;  /* 0x0000000900267309 */ /* 0x0000640000000000 */
[----:B0-----:R-:W0:Y:S01]  /*1120*/  LDC.64 R8, c[0x0][0x390] ;  /* 0x0000e400ff087b82 */ /* 0x001e220000000a00 */
[----:B-1----:R-:W1:Y:S01]  /*1130*/  SHFL.DOWN PT, R16, R15, 0x1, R38 ;  /* 0x082000000f107989 */ /* 0x002e6200000e0026 */
[-C--:B------:R-:W-:Y:S02]  /*1140*/  ISETP.GE.AND P0, PT, R44, R38.reuse, PT ;  /* 0x000000262c00720c */ /* 0x080fe40003f06270 */
[-C--:B------:R-:W-:Y:S02]  /*1150*/  ISETP.GT.AND P2, PT, R34, R38.reuse, PT ;  /* 0x000000262200720c */ /* 0x080fe40003f44270 */
[----:B-1----:R-:W-:Y:S02]  /*1160*/  SEL R16, R16, RZ, !P0 ;  /* 0x000000ff10107207 */ /* 0x002fe40004000000 */
[----:B------:R-:W-:-:S03]  /*1170*/  ISETP.GT.AND P0, PT, R33, R38, PT ;  /* 0x000000262100720c */ /* 0x000fc60003f04270 */
[----:B------:R-:W-:-:S05]  /*1180*/  IMAD.IADD R17, R16, 0x1, R15 ;  /* 0x0000000110117824 */ /* 0x000fca00078e020f */
[----:B------:R-:W1:Y:S02]  /*1190*/  SHFL.DOWN PT, R16, R17, 0x2, R38 ;  /* 0x0840000011107989 */ /* 0x000e6400000e0026 */
[----:B-1----:R-:W-:Y:S02]  /*11a0*/  SEL R16, R16, RZ, !P0 ;  /* 0x000000ff10107207 */ /* 0x002fe40004000000 */
[----:B------:R-:W-:-:S03]  /*11b0*/  ISETP.GT.AND P0, PT, R32, R38, PT ;  /* 0x000000262000720c */ /* 0x000fc60003f04270 */
[----:B------:R-:W-:-:S05]  /*11c0*/  IMAD.IADD R35, R17, 0x1, R16 ;  /* 0x0000000111237824 */ /* 0x000fca00078e0210 */
[----:B------:R-:W1:Y:S02]  /*11d0*/  SHFL.DOWN PT, R16, R35, 0x4, R38 ;  /* 0x0880000023107989 */ /* 0x000e6400000e0026 */
[----:B-1----:R-:W-:Y:S02]  /*11e0*/  SEL R16, R16, RZ, !P0 ;  /* 0x000000ff10107207 */ /* 0x002fe40004000000 */
[----:B------:R-:W-:-:S03]  /*11f0*/  ISETP.GT.AND P0, PT, R19, R38, PT ;  /* 0x000000261300720c */ /* 0x000fc60003f04270 */
[----:B------:R-:W-:Y:S01]  /*1200*/  IMAD.IADD R37, R35, 0x1, R16 ;  /* 0x0000000123257824 */ /* 0x000fe200078e0210 */
[----:B0-----:R-:W-:-:S04]  /*1210*/  IADD3 R35, P3, PT, R8, 0x100, RZ ;  /* 0x0000010008237810 */ /* 0x001fc80007f7e0ff */
[----:B------:R-:W0:Y:S02]  /*1220*/  SHFL.DOWN PT, R16, R37, 0x8, R38 ;  /* 0x0900000025107989 */ /* 0x000e2400000e0026 */
[----:B0-----:R-:W-:Y:S02]  /*1230*/  SEL R16, R16, RZ, !P0 ;  /* 0x000000ff10107207 */ /* 0x001fe40004000000 */
[----:B------:R-:W-:-:S03]  /*1240*/  ISETP.NE.AND P0, PT, R14, 0x65, PT ;  /* 0x000000650e00780c */ /* 0x000fc60003f05270 */
[----:B------:R-:W-:Y:S02]  /*1250*/  IMAD.IADD R17, R37, 0x1, R16 ;  /* 0x0000000125117824 */ /* 0x000fe400078e0210 */
[----:B------:R-:W-:-:S03]  /*1260*/  IMAD.X R37, RZ, RZ, R9, P3 ;  /* 0x000000ffff257224 */ /* 0x000fc600018e0609 */
[----:B------:R-:W0:Y:S05]  /*1270*/  SHFL.DOWN PT, R16, R17, 0x10, R38 ;  /* 0x0a00000011107989 */ /* 0x000e2a00000e0026 */
[----:B------:R-:W-:Y:S02]  /*1280*/  VOTE.ALL P0, P0 ;  /* 0x0000000000ff7806 */ /* 0x000fe40000000000 */
[----:B0-----:R-:W-:-:S05]  /*1290*/  SEL R16, R16, RZ, !P2 ;  /* 0x000000ff10107207 */ /* 0x001fca0005000000 */
[----:B------:R-:W-:-:S07]  /*12a0*/  IMAD.IADD R36, R17, 0x1, R16 ;  /* 0x0000000111247824 */ /* 0x000fce00078e0210 */
.L_x_46:
[----:B------:R-:W-:Y:S05]  /*12b0*/  @!P0 BRA `(.L_x_10) ;  /* 0x0000000000d48947 */ /* 0x000fea0003800000 */
[----:B------:R-:W-:-:S07]  /*12c0*/  IMAD.MOV.U32 R38, RZ, RZ, 0x1de ;  /* 0x000001deff267424 */ /* 0x000fce00078e00ff */
.L_x_16:
[----:B------:R-:W-:Y:S02]  /*12d0*/  IMAD.MOV.U32 R8, RZ, RZ, R35 ;  /* 0x000000ffff087224 */ /* 0x000fe400078e0023 */
[----:B------:R-:W-:Y:S02]  /*12e0*/  IMAD.MOV.U32 R9, RZ, RZ, R37 ;  /* 0x000000ffff097224 */ /* 0x000fe400078e0025 */
[----:B------:R-:W-:-:S05]  /*12f0*/  IMAD.WIDE R16, R18, 0x8, R8 ;  /* 0x0000000812107825 */ /* 0x000fca00078e0208 */
[----:B------:R-:W2:Y:S01]  /*1300*/  LD.E.64.STRONG.GPU R14, desc[UR12][R16.64+-0x100] ;  /* 0xffff000c100e7980 */ /* 0x000ea2000c10fb00 */
[----:B------:R-:W-:Y:S05]  /*1310*/  YIELD ;  /* 0x0000000000007946 */ /* 0x000fea0003800000 */
[----:B------:R-:W-:Y:S01]  /*1320*/  UMOV UR5, 0xffffffff ;  /* 0xffffffff00057882 */ /* 0x000fe20000000000 */
[----:B------:R-:W-:Y:S02]  /*1330*/  SHF.R.U32.HI R38, RZ, 0x1, R38 ;  /* 0x00000001ff267819 */ /* 0x000fe40000011626 */
[----:B--2---:R-:W-:Y:S01]  /*1340*/  ISETP.NE.AND P0, PT, R14, 0x63, PT ;  /* 0x000000630e00780c */ /* 0x004fe20003f05270 */
[----:B------:R-:W-:-:S12]  /*1350*/  BRA.DIV UR5, `(.L_x_11) ;  /* 0x0000003205347947 */ /* 0x000fd8000b800000 */
[----:B------:R-:W-:-:S13]  /*1360*/  VOTE.ANY P0, !P0 ;  /* 0x0000000000ff7806 */ /* 0x000fda0004000100 */
.L_x_49:
[----:B------:R-:W-:Y:S05]  /*1370*/  @!P0 BRA `(.L_x_12) ;  /* 0x0000000000248947 */ /* 0x000fea0003800000 */
[----:B------:R-:W-:-:S07]  /*1380*/  IMAD.MOV.U32 R9, RZ, RZ, R38 ;  /* 0x000000ffff097224 */ /* 0x000fce00078e0026 */
.L_x_14:
[----:B------:R-:W-:Y:S05]  /*1390*/  NANOSLEEP R9 ;  /* 0x000000090000735d */ /* 0x000fea0003800000 */
[----:B------:R-:W2:Y:S01]  /*13a0*/  LD.E.64.STRONG.GPU R14, desc[UR12][R16.64+-0x100] ;  /* 0xffff000c100e7980 */ /* 0x000ea2000c10fb00 */
[----:B------:R-:W-:Y:S01]  /*13b0*/  UMOV UR5, 0xffffffff ;  /* 0xffffffff00057882 */ /* 0x000fe20000000000 */
[----:B------:R-:W-:Y:S02]  /*13c0*/  SHF.R.U32.HI R9, RZ, 0x1, R9 ;  /* 0x00000001ff097819 */ /* 0x000fe40000011609 */
[----:B--2---:R-:W-:Y:S01]  /*13d0*/  ISETP.NE.AND P0, PT, R14, 0x63, PT ;  /* 0x000000630e00780c */ /* 0x004fe20003f05270 */
[----:B------:R-:W-:-:S12]  /*13e0*/  BRA.DIV UR5, `(.L_x_13) ;  /* 0x0000003205307947 */ /* 0x000fd8000b800000 */
[----:B------:R-:W-:-:S13]  /*13f0*/  VOTE.ANY P0, !P0 ;  /* 0x0000000000ff7806 */ /* 0x000fda0004000100 */
.L_x_52:
[----:B------:R-:W-:Y:S05]  /*1400*/  @P0 BRA `(.L_x_14) ;  /* 0xfffffffc00e00947 */ /* 0x000fea000383ffff */
.L_x_12:
[----:B------:R-:W-:Y:S01]  /*1410*/  UMOV UR5, 0xffffffff ;  /* 0xffffffff00057882 */ /* 0x000fe20000000000 */
[----:B------:R-:W-:Y:S02]  /*1420*/  ISETP.NE.AND P0, PT, R14, 0x65, PT ;  /* 0x000000650e00780c */ /* 0x000fe40003f05270 */
[----:B------:R-:W-:Y:S11]  /*1430*/  BRA.DIV UR5, `(.L_x_15) ;  /* 0x00000032053c7947 */ /* 0x000ff6000b800000 */
[----:B------:R-:W-:Y:S01]  /*1440*/  VOTE.ANY R8, PT, !P0 ;  /* 0x0000000000087806 */ /* 0x000fe200040e0100 */
[----:B------:R-:W-:-:S03]  /*1450*/  VIADD R18, R18, 0xffffffe0 ;  /* 0xffffffe012127836 */ /* 0x000fc60000000000 */
[----:B------:R-:W-:-:S05]  /*1460*/  LOP3.LUT R8, R8, 0x80000000, R45, 0xec, !PT ;  /* 0x8000000008087812 */ /* 0x000fca00078eec2d */
[----:B------:R-:W-:-:S05]  /*1470*/  VIADD R9, R8, 0xffffffff ;  /* 0xffffffff08097836 */ /* 0x000fca0000000000 */
[----:B------:R-:W-:-:S06]  /*1480*/  LOP3.LUT R9, R8, R9, RZ, 0xc, !PT ;  /* 0x0000000908097212 */ /* 0x000fcc00078e0cff */
[----:B------:R-:W0:Y:S02]  /*1490*/  POPC R9, R9 ;  /* 0x0000000900097309 */ /* 0x000e240000000000 */
[----:B0-----:R-:W0:Y:S01]  /*14a0*/  SHFL.DOWN PT, R16, R15, 0x1, R9 ;  /* 0x082000000f107989 */ /* 0x001e2200000e0009 */
[-C--:B------:R-:W-:Y:S02]  /*14b0*/  ISETP.GE.AND P0, PT, R44, R9.reuse, PT ;  /* 0x000000092c00720c */ /* 0x080fe40003f06270 */
[-C--:B------:R-:W-:Y:S02]  /*14c0*/  ISETP.GT.AND P2, PT, R34, R9.reuse, PT ;  /* 0x000000092200720c */ /* 0x080fe40003f44270 */
[----:B0-----:R-:W-:Y:S02]  /*14d0*/  SEL R16, R16, RZ, !P0 ;  /* 0x000000ff10107207 */ /* 0x001fe40004000000 */
[----:B------:R-:W-:-:S03]  /*14e0*/  ISETP.GT.AND P0, PT, R33, R9, PT ;  /* 0x000000092100720c */ /* 0x000fc60003f04270 */
[----:B------:R-:W-:-:S05]  /*14f0*/  IMAD.IADD R15, R16, 0x1, R15 ;  /* 0x00000001100f7824 */ /* 0x000fca00078e020f */
[----:B------:R-:W0:Y:S02]  /*1500*/  SHFL.DOWN PT, R16, R15, 0x2, R9 ;  /* 0x084000000f107989 */ /* 0x000e2400000e0009 */
        /* <DEDUP_REMOVED lines=9> */
[----:B------:R-:W-:-:S03]  /*15a0*/  ISETP.NE.AND P0, PT, R14, 0x65, PT ;  /* 0x000000650e00780c */ /* 0x000fc60003f05270 */
[----:B------:R-:W-:-:S05]  /*15b0*/  IMAD.IADD R15, R15, 0x1, R16 ;  /* 0x000000010f0f7824 */ /* 0x000fca00078e0210 */
[----:B------:R-:W0:Y:S05]  /*15c0*/  SHFL.DOWN PT, R16, R15, 0x10, R9 ;  /* 0x0a0000000f107989 */ /* 0x000e2a00000e0009 */
[----:B------:R-:W-:Y:S02]  /*15d0*/  VOTE.ALL P0, P0 ;  /* 0x0000000000ff7806 */ /* 0x000fe40000000000 */
[----:B0-----:R-:W-:-:S04]  /*15e0*/  SEL R16, R16, RZ, !P2 ;  /* 0x000000ff10107207 */ /* 0x001fc80005000000 */
[----:B------:R-:W-:-:S07]  /*15f0*/  IADD3 R36, PT, PT, R15, R16, R36 ;  /* 0x000000100f247210 */ /* 0x000fce0007ffe024 */
.L_x_61:
[----:B------:R-:W-:Y:S05]  /*1600*/  @P0 BRA `(.L_x_16) ;  /* 0xfffffffc00300947 */ /* 0x000fea000383ffff */
.L_x_10:
[----:B------:R-:W-:Y:S01]  /*1610*/  ISETP.NE.AND P0, PT, R44, RZ, PT ;  /* 0x000000ff2c00720c */ /* 0x000fe20003f05270 */
[----:B------:R-:W0:Y:S01]  /*1620*/  @!P1 S2R R9, SR_CgaCtaId ;  /* 0x0000000000099919 */ /* 0x000e220000008800 */
[----:B------:R-:W-:Y:S01]  /*1630*/  @!P1 MOV R8, 0x400 ;  /* 0x0000040000089802 */ /* 0x000fe20000000f00 */
[----:B------:R-:W-:Y:S02]  /*1640*/  @!P1 IMAD.IADD R11, R11, 0x1, R36 ;  /* 0x000000010b0b9824 */ /* 0x000fe400078e0224 */
[----:B------:R-:W-:-:S05]  /*1650*/  @!P1 IMAD.MOV.U32 R10, RZ, RZ, 0x65 ;  /* 0x00000065ff0a9424 */ /* 0x000fca00078e00ff */
[----:B------:R1:W-:Y:S03]  /*1660*/  @!P1 ST.E.64.STRONG.GPU desc[UR12][R12.64+0x100], R10 ;  /* 0x0001000a0c009985 */ /* 0x0003e6000c10fb0c */
[----:B------:R-:W-:Y:S01]  /*1670*/  @!P0 MOV R14, 0x400 ;  /* 0x00000400000e8802 */ /* 0x000fe20000000f00 */
[----:B------:R-:W2:Y:S01]  /*1680*/  @!P0 S2R R15, SR_CgaCtaId ;  /* 0x00000000000f8919 */ /* 0x000ea20000008800 */
[----:B0-----:R-:W-:Y:S01]  /*1690*/  @!P1 LEA R9, R9, R8, 0x18 ;  /* 0x0000000809099211 */ /* 0x001fe200078ec0ff */
[----:B------:R-:W-:Y:S02]  /*16a0*/  IMAD.MOV.U32 R8, RZ, RZ, R43 ;  /* 0x000000ffff087224 */ /* 0x000fe400078e002b */
[----:B------:R-:W-:Y:S02]  /*16b0*/  @!P0 IMAD.MOV.U32 R8, RZ, RZ, R36 ;  /* 0x000000ffff088224 */ /* 0x000fe400078e0024 */
[----:B------:R1:W-:Y:S04]  /*16c0*/  @!P1 STS [R9+0x8], R11 ;  /* 0x0000080b09009388 */ /* 0x0003e80000000800 */
[----:B------:R1:W-:Y:S01]  /*16d0*/  @!P1 STS [R9+0x4], R36 ;  /* 0x0000042409009388 */ /* 0x0003e20000000800 */
[----:B--2---:R-:W-:-:S05]  /*16e0*/  @!P0 LEA R15, R15, R14, 0x18 ;  /* 0x0000000e0f0f8211 */ /* 0x004fca00078ec0ff */
[----:B------:R1:W-:Y:S02]  /*16f0*/  @!P0 STS [R15+0x54], R36 ;  /* 0x000054240f008388 */ /* 0x0003e40000000800 */
.L_x_4:
[----:B------:R-:W-:Y:S05]  /*1700*/  WARPSYNC.ALL ;  /* 0x0000000000007948 */ /* 0x000fea0003800000 */
[----:B------:R-:W0:Y:S08]  /*1710*/  S2UR UR7, SR_CgaCtaId ;  /* 0x00000000000779c3 */ /* 0x000e300000008800 */
[----:B------:R-:W-:Y:S06]  /*1720*/  BAR.SYNC.DEFER_BLOCKING 0x0 ;  /* 0x0000000000007b1d */ /* 0x000fec0000010000 */
[----:B------:R-:W-:Y:S01]  /*1730*/  UMOV UR5, 0x400 ;  /* 0x0000040000057882 */ /* 0x000fe20000000000 */
[----:B-1----:R-:W1:Y:S01]  /*1740*/  S2R R10, SR_TID.X ;  /* 0x00000000000a7919 */ /* 0x002e620000002100 */
[----:B0-----:R-:W-:-:S09]  /*1750*/  ULEA UR5, UR7, UR5, 0x18 ;  /* 0x0000000507057291 */ /* 0x001fd2000f8ec0ff */
[----:B------:R-:W0:Y:S01]  /*1760*/  LDS R9, [UR5+0x54] ;  /* 0x00005405ff097984 */ /* 0x000e220008000800 */
[----:B-1----:R-:W-:-:S04]  /*1770*/  ISETP.NE.AND P0, PT, R10, RZ, PT ;  /* 0x000000ff0a00720c */ /* 0x002fc80003f05270 */
[----:B0-----:R-:W-:-:S05]  /*1780*/  SEL R9, R9, RZ, P0 ;  /* 0x000000ff09097207 */ /* 0x001fca0000000000 */
[----:B------:R-:W-:-:S07]  /*1790*/  IMAD.IADD R33, R9, 0x1, R8 ;  /* 0x0000000109217824 */ /* 0x000fce00078e0208 */
.L_x_3:
[----:B------:R-:W-:Y:S05]  /*17a0*/  BSYNC.RECONVERGENT B0 ;  /* 0x0000000000007941 */ /* 0x000fea0003800200 */
.L_x_1:
[----:B------:R-:W-:Y:S01]  /*17b0*/  IMAD.IADD R26, R26, 0x1, R33 ;  /* 0x000000011a1a7824 */ /* 0x000fe200078e0221 */
[----:B------:R-:W-:Y:S03]  /*17c0*/  BAR.SYNC.DEFER_BLOCKING 0x0 ;  /* 0x0000000000007b1d */ /* 0x000fe60000010000 */
[----:B------:R-:W-:-:S03]  /*17d0*/  IMAD.IADD R25, R25, 0x1, R26 ;  /* 0x0000000119197824 */ /* 0x000fc600078e021a */
[----:B------:R-:W1:Y:S01]  /*17e0*/  LDCU.64 UR8, c[0x0][0x388] ;  /* 0x00007100ff0877ac */ /* 0x000e620008000a00 */
[----:B------:R-:W-:-:S04]  /*17f0*/  IMAD.IADD R24, R24, 0x1, R25 ;  /* 0x0000000118187824 */ /* 0x000fc800078e0219 */
[----:B------:R-:W-:-:S04]  /*1800*/  IMAD.IADD R40, R40, 0x1, R24 ;  /* 0x0000000128287824 */ /* 0x000fc800078e0218 */
[----:B0-----:R-:W-:-:S04]  /*1810*/  IMAD.IADD R8, R39, 0x1, R40 ;  /* 0x0000000127087824 */ /* 0x001fc800078e0228 */
[----:B------:R-:W-:-:S04]  /*1820*/  IMAD.IADD R31, R31, 0x1, R8 ;  /* 0x000000011f1f7824 */ /* 0x000fc800078e0208 */
[----:B------:R-:W-:Y:S01]  /*1830*/  IMAD.IADD R30, R30, 0x1, R31 ;  /* 0x000000011e1e7824 */ /* 0x000fe200078e021f */
[----:B------:R-:W-:Y:S01]  /*1840*/  STS [R27], R26 ;  /* 0x0000001a1b007388 */ /* 0x000fe20000000800 */
[----:B-1----:R-:W-:Y:S02]  /*1850*/  IADD3 R42, P0, PT, R42, UR8, RZ ;  /* 0x000000082a2a7c10 */ /* 0x002fe4000ff1e0ff */
[----:B------:R-:W-:Y:S01]  /*1860*/  IMAD.IADD R10, R29, 0x1, R30 ;  /* 0x000000011d0a7824 */ /* 0x000fe200078e021e */
[----:B------:R-:W-:Y:S01]  /*1870*/  STS [R27+0x4], R25 ;  /* 0x000004191b007388 */ /* 0x000fe20000000800 */
[----:B------:R-:W-:Y:S02]  /*1880*/  IADD3.X R43, PT, PT, R41, UR9, RZ, P0, !PT ;  /* 0x00000009292b7c10 */ /* 0x000fe400087fe4ff */
[----:B------:R-:W-:Y:S01]  /*1890*/  IMAD.IADD R23, R23, 0x1, R10 ;  /* 0x0000000117177824 */ /* 0x000fe200078e020a */
[----:B------:R-:W-:Y:S03]  /*18a0*/  STS [R27+0x8], R24 ;  /* 0x000008181b007388 */ /* 0x000fe60000000800 */
        /* <DEDUP_REMOVED lines=19> */
[----:B------:R-:W-:Y:S04]  /*19e0*/  STS [R27+0x30], R7 ;  /* 0x000030071b007388 */ /* 0x000fe80000000800 */
[----:B------:R-:W-:Y:S04]  /*19f0*/  STS [R27+0x34], R6 ;  /* 0x000034061b007388 */ /* 0x000fe80000000800 */
[----:B------:R-:W-:Y:S04]  /*1a00*/  STS [R27+0x38], R5 ;  /* 0x000038051b007388 */ /* 0x000fe80000000800 */
[----:B------:R-:W-:Y:S04]  /*1a10*/  STS [R27+0x3c], R4 ;  /* 0x00003c041b007388 */ /* 0x000fe80000000800 */
[----:B------:R-:W-:Y:S04]  /*1a20*/  STS [R27+0x40], R3 ;  /* 0x000040031b007388 */ /* 0x000fe80000000800 */
[----:B------:R-:W-:Y:S04]  /*1a30*/  STS [R27+0x44], R2 ;  /* 0x000044021b007388 */ /* 0x000fe80000000800 */
[----:B------:R-:W-:Y:S01]  /*1a40*/  STS [R27+0x48], R0 ;  /* 0x000048001b007388 */ /* 0x000fe20000000800 */
[----:B------:R-:W-:-:S03]  /*1a50*/  NOP ;  /* 0x0000000000007918 */ /* 0x000fc60000000000 */
[----:B------:R-:W0:Y:S04]  /*1a60*/  LDS R9, [R28] ;  /* 0x000000001c097984 */ /* 0x000e280000000800 */
[----:B------:R-:W1:Y:S04]  /*1a70*/  LDS R7, [R28+0x80] ;  /* 0x000080001c077984 */ /* 0x000e680000000800 */
[----:B------:R-:W2:Y:S04]  /*1a80*/  LDS R11, [R28+0x100] ;  /* 0x000100001c0b7984 */ /* 0x000ea80000000800 */
[----:B------:R-:W3:Y:S04]  /*1a90*/  LDS R13, [R28+0x180] ;  /* 0x000180001c0d7984 */ /* 0x000ee80000000800 */
[----:B------:R-:W4:Y:S04]  /*1aa0*/  LDS R5, [R28+0x200] ;  /* 0x000200001c057984 */ /* 0x000f280000000800 */
[----:B------:R-:W5:Y:S04]  /*1ab0*/  LDS R15, [R28+0x280] ;  /* 0x000280001c0f7984 */ /* 0x000f680000000800 */
        /* <DEDUP_REMOVED lines=13> */
[----:B0-----:R-:W-:Y:S04]  /*1b90*/  STG.E desc[UR12][R42.64], R9 ;  /* 0x000000092a007986 */ /* 0x001fe8000c10190c */
[----:B-1----:R-:W-:Y:S04]  /*1ba0*/  STG.E desc[UR12][R42.64+0x80], R7 ;  /* 0x000080072a007986 */ /* 0x002fe8000c10190c */
[----:B--2---:R-:W-:Y:S04]  /*1bb0*/  STG.E desc[UR12][R42.64+0x100], R11 ;  /* 0x0001000b2a007986 */ /* 0x004fe8000c10190c */
[----:B---3--:R-:W-:Y:S04]  /*1bc0*/  STG.E desc[UR12][R42.64+0x180], R13 ;  /* 0x0001800d2a007986 */ /* 0x008fe8000c10190c */
[----:B----4-:R-:W-:Y:S04]  /*1bd0*/  STG.E desc[UR12][R42.64+0x200], R5 ;  /* 0x000200052a007986 */ /* 0x010fe8000c10190c */
[----:B-----5:R-:W-:Y:S04]  /*1be0*/  STG.E desc[UR12][R42.64+0x280], R15 ;  /* 0x0002800f2a007986 */ /* 0x020fe8000c10190c */
[----:B------:R-:W-:Y:S04]  /*1bf0*/  STG.E desc[UR12][R42.64+0x300], R3 ;  /* 0x000300032a007986 */ /* 0x000fe8000c10190c */
        /* <DEDUP_REMOVED lines=11> */
[----:B------:R-:W-:Y:S01]  /*1cb0*/  STG.E desc[UR12][R42.64+0x900], R39 ;  /* 0x000900272a007986 */ /* 0x000fe2000c10190c */
[----:B------:R-:W-:Y:S05]  /*1cc0*/  EXIT ;  /* 0x000000000000794d */ /* 0x000fea0003800000 */
.L_x_0:
[----:B------:R-:W-:-:S04]  /*1cd0*/  ISETP.NE.U32.AND P0, PT, RZ, UR7, PT ;  /* 0x00000007ff007c0c */ /* 0x000fc8000bf05070 */
[----:B------:R-:W-:-:S13]  /*1ce0*/  ISETP.NE.AND.EX P0, PT, RZ, UR4, PT, P0 ;  /* 0x00000004ff007c0c */ /* 0x000fda000bf05300 */
[----:B------:R-:W-:Y:S05]  /*1cf0*/  @!P0 EXIT ;  /* 0x000000000000894d */ /* 0x000fea0003800000 */
[----:B------:R-:W0:Y:S02]  /*1d00*/  LDCU.64 UR4, c[0x0][0x380] ;  /* 0x00007000ff0477ac */ /* 0x000e240008000a00 */
[----:B0-----:R-:W-:-:S06]  /*1d10*/  UIMAD.WIDE UR4, UR6, 0x7b80, UR4 ;  /* 0x00007b80060478a5 */ /* 0x001fcc000f8e0204 */
[----:B------:R-:W-:Y:S02]  /*1d20*/  IMAD.U32 R2, RZ, RZ, UR4 ;  /* 0x00000004ff027e24 */ /* 0x000fe4000f8e00ff */
[----:B------:R-:W-:-:S05]  /*1d30*/  IMAD.U32 R3, RZ, RZ, UR5 ;  /* 0x00000005ff037e24 */ /* 0x000fca000f8e00ff */
[----:B------:R0:W2:Y:S01]  /*1d40*/  LDG.E R0, desc[UR12][R2.64] ;  /* 0x0000000c02007981 */ /* 0x0000a2000c1e1900 */
[----:B------:R-:W1:Y:S02]  /*1d50*/  S2R R43, SR_TID.X ;  /* 0x00000000002b7919 */ /* 0x000e640000002100 */
[C---:B-1----:R-:W-:Y:S02]  /*1d60*/  LOP3.LUT R28, R43.reuse, 0x1f, RZ, 0xc0, !PT ;  /* 0x0000001f2b1c7812 */ /* 0x042fe400078ec0ff */
[----:B------:R-:W-:-:S05]  /*1d70*/  LOP3.LUT R5, R43, 0x3e0, RZ, 0xc0, !PT ;  /* 0x000003e02b057812 */ /* 0x000fca00078ec0ff */
[----:B------:R-:W-:-:S04]  /*1d80*/  IMAD R28, R5, 0x13, R28 ;  /* 0x00000013051c7824 */ /* 0x000fc800078e021c */
[C---:B------:R-:W-:Y:S01]  /*1d90*/  VIADD R4, R28.reuse, 0x20 ;  /* 0x000000201c047836 */ /* 0x040fe20000000000 */
[C---:B------:R-:W-:Y:S01]  /*1da0*/  ISETP.GE.U32.AND P1, PT, R28.reuse, UR7, PT ;  /* 0x000000071c007c0c */ /* 0x040fe2000bf26070 */
[C---:B------:R-:W-:Y:S01]  /*1db0*/  VIADD R5, R28.reuse, 0x40 ;  /* 0x000000401c057836 */ /* 0x040fe20000000000 */
[C---:B0-----:R-:W-:Y:S01]  /*1dc0*/  LEA R2, P0, R28.reuse, UR4, 0x2 ;  /* 0x000000041c027c11 */ /* 0x041fe2000f8010ff */
[----:B------:R-:W-:Y:S01]  /*1dd0*/  VIADD R3, R28, 0x80 ;  /* 0x000000801c037836 */ /* 0x000fe20000000000 */
[----:B------:R-:W-:Y:S01]  /*1de0*/  ISETP.GE.U32.AND P2, PT, R4, UR7, PT ;  /* 0x0000000704007c0c */ /* 0x000fe2000bf46070 */
[C---:B------:R-:W-:Y:S01]  /*1df0*/  VIADD R4, R28.reuse, 0xa0 ;  /* 0x000000a01c047836 */ /* 0x040fe20000000000 */
[----:B------:R-:W-:Y:S01]  /*1e00*/  ISETP.GE.U32.AND P3, PT, R5, UR7, PT ;  /* 0x0000000705007c0c */ /* 0x000fe2000bf66070 */
[C---:B------:R-:W-:Y:S01]  /*1e10*/  VIADD R5, R28.reuse, 0xc0 ;  /* 0x000000c01c057836 */ /* 0x040fe20000000000 */
[----:B------:R-:W-:Y:S01]  /*1e20*/  ISETP.GE.U32.AND P5, PT, R3, UR7, PT ;  /* 0x0000000703007c0c */ /* 0x000fe2000bfa6070 */
[----:B------:R-:W-:Y:S01]  /*1e30*/  VIADD R6, R28, 0x60 ;  /* 0x000000601c067836 */ /* 0x000fe20000000000 */
[----:B------:R-:W-:Y:S01]  /*1e40*/  ISETP.GE.U32.AND P6, PT, R4, UR7, PT ;  /* 0x0000000704007c0c */ /* 0x000fe2000bfc6070 */
[----:B------:R-:W-:Y:S01]  /*1e50*/  IMAD.X R3, RZ, RZ, UR5, P0 ;  /* 0x00000005ff037e24 */ /* 0x000fe200080e06ff */
[----:B------:R-:W-:Y:S01]  /*1e60*/  ISETP.GE.U32.AND P0, PT, R5, UR7, PT ;  /* 0x0000000705007c0c */ /* 0x000fe2000bf06070 */
[----:B------:R-:W-:Y:S01]  /*1e70*/  VIADD R5, R28, 0xe0 ;  /* 0x000000e01c057836 */ /* 0x000fe20000000000 */
[----:B------:R-:W-:Y:S01]  /*1e80*/  ISETP.GE.U32.AND P4, PT, R6, UR7, PT ;  /* 0x0000000706007c0c */ /* 0x000fe2000bf86070 */
[----:B------:R-:W-:-:S02]  /*1e90*/  VIADD R41, R28, 0x100 ;  /* 0x000001001c297836 */ /* 0x000fc40000000000 */
[C---:B------:R-:W-:Y:S02]  /*1ea0*/  VIADD R7, R28.reuse, 0x120 ;  /* 0x000001201c077836 */ /* 0x040fe40000000000 */
[C---:B------:R-:W-:Y:S02]  /*1eb0*/  VIADD R40, R28.reuse, 0x240 ;  /* 0x000002401c287836 */ /* 0x040fe40000000000 */
[----:B--2---:R-:W-:Y:S02]  /*1ec0*/  IMAD.MOV.U32 R4, RZ, RZ, R0 ;  /* 0x000000ffff047224 */ /* 0x004fe400078e0000 */
[----:B------:R-:W2:Y:S01]  /*1ed0*/  @!P1 LDG.E R0, desc[UR12][R2.64] ;  /* 0x0000000c02009981 */ /* 0x000ea2000c1e1900 */
[----:B------:R-:W-:Y:S01]  /*1ee0*/  ISETP.GE.U32.AND P1, PT, R5, UR7, PT ;  /* 0x0000000705007c0c */ /* 0x000fe2000bf26070 */
[----:B------:R-:W-:Y:S02]  /*1ef0*/  IMAD.MOV.U32 R8, RZ, RZ, R4 ;  /* 0x000000ffff087224 */ /* 0x000fe400078e0004 */
[----:B------:R-:W-:-:S02]  /*1f00*/  VIADD R5, R28, 0x140 ;  /* 0x000001401c057836 */ /* 0x000fc40000000000 */
[--C-:B------:R-:W-:Y:S02]  /*1f10*/  IMAD.MOV.U32 R10, RZ, RZ, R4.reuse ;  /* 0x000000ffff0a7224 */ /* 0x100fe400078e0004 */
[----:B------:R-:W3:Y:S01]  /*1f20*/  @!P3 LDG.E R8, desc[UR12][R2.64+0x100] ;  /* 0x0001000c0208b981 */ /* 0x000ee2000c1e1900 */
[----:B------:R-:W-:Y:S01]  /*1f30*/  ISETP.GE.U32.AND P3, PT, R5, UR7, PT ;  /* 0x0000000705007c0c */ /* 0x000fe2000bf66070 */
[C---:B------:R-:W-:Y:S02]  /*1f40*/  VIADD R5, R28.reuse, 0x160 ;  /* 0x000001601c057836 */ /* 0x040fe40000000000 */
[--C-:B------:R-:W-:Y:S01]  /*1f50*/  IMAD.MOV.U32 R12, RZ, RZ, R4.reuse ;  /* 0x000000ffff0c7224 */ /* 0x100fe200078e0004 */
[----:B------:R-:W4:Y:S01]  /*1f60*/  @!P4 LDG.E R10, desc[UR12][R2.64+0x180] ;  /* 0x0001800c020ac981 */ /* 0x000f22000c1e1900 */
[----:B------:R-:W-:Y:S01]  /*1f70*/  IMAD.MOV.U32 R14, RZ, RZ, R4 ;  /* 0x000000ffff0e7224 */ /* 0x000fe200078e0004 */
[----:B------:R-:W-:Y:S01]  /*1f80*/  ISETP.GE.U32.AND P4, PT, R5, UR7, PT ;  /* 0x0000000705007c0c */ /* 0x000fe2000bf86070 */
[----:B------:R-:W-:-:S02]  /*1f90*/  VIADD R5, R28, 0x180 ;  /* 0x000001801c057836 */ /* 0x000fc40000000000 */
[--C-:B------:R-:W-:Y:S01]  /*1fa0*/  IMAD.MOV.U32 R6, RZ, RZ, R4.reuse ;  /* 0x000000ffff067224 */ /* 0x100fe200078e0004 */
[----:B------:R-:W5:Y:S01]  /*1fb0*/  @!P5 LDG.E R12, desc[UR12][R2.64+0x200] ;  /* 0x0002000c020cd981 */ /* 0x000f62000c1e1900 */
[----:B------:R-:W-:Y:S01]  /*1fc0*/  ISETP.GE.U32.AND P5, PT, R41, UR7, PT ;  /* 0x0000000729007c0c */ /* 0x000fe2000bfa6070 */
[--C-:B------:R-:W-:Y:S02]  /*1fd0*/  IMAD.MOV.U32 R16, RZ, RZ, R4.reuse ;  /* 0x000000ffff107224 */ /* 0x100fe400078e0004 */
[----:B------:R-:W5:Y:S01]  /*1fe0*/  @!P6 LDG.E R14, desc[UR12][R2.64+0x280] ;  /* 0x0002800c020ee981 */ /* 0x000f62000c1e1900 */
[----:B------:R-:W-:Y:S01]  /*1ff0*/  ISETP.GE.U32.AND P6, PT, R5, UR7, PT ;  /* 0x0000000705007c0c */ /* 0x000fe2000bfc6070 */
[----:B------:R-:W-:Y:S02]  /*2000*/  VIADD R5, R28, 0x1a0 ;  /* 0x000001a01c057836 */ /* 0x000fe40000000000 */
[----:B------:R-:W5:Y:S01]  /*2010*/  @!P2 LDG.E R6, desc[UR12][R2.64+0x80] ;  /* 0x0000800c0206a981 */ /* 0x000f62000c1e1900 */
[----:B------:R-:W-:Y:S01]  /*2020*/  ISETP.GE.U32.AND P2, PT, R7, UR7, PT ;  /* 0x0000000707007c0c */ /* 0x000fe2000bf46070 */
[----:B------:R-:W-:-:S02]  /*2030*/  IMAD.MOV.U32 R18, RZ, RZ, R4 ;  /* 0x000000ffff127224 */ /* 0x000fc400078e0004 */
[--C-:B------:R-:W-:Y:S01]  /*2040*/  IMAD.MOV.U32 R20, RZ, RZ, R4.reuse ;  /* 0x000000ffff147224 */ /* 0x100fe200078e0004 */
[----:B------:R-:W5:Y:S01]  /*2050*/  @!P0 LDG.E R16, desc[UR12][R2.64+0x300] ;  /* 0x0003000c02108981 */ /* 0x000f62000c1e1900 */
[----:B------:R-:W-:Y:S01]  /*2060*/  ISETP.GE.U32.AND P0, PT, R5, UR7, PT ;  /* 0x0000000705007c0c */ /* 0x000fe2000bf06070 */
[C---:B------:R-:W-:Y:S02]  /*2070*/  VIADD R7, R28.reuse, 0x1c0 ;  /* 0x000001c01c077836 */ /* 0x040fe40000000000 */
[C---:B------:R-:W-:Y:S01]  /*2080*/  VIADD R5, R28.reuse, 0x1e0 ;  /* 0x000001e01c057836 */ /* 0x040fe20000000000 */
[----:B------:R-:W5:Y:S01]  /*2090*/  @!P1 LDG.E R18, desc[UR12][R2.64+0x380] ;  /* 0x0003800c02129981 */ /* 0x000f62000c1e1900 */
[--C-:B------:R-:W-:Y:S01]  /*20a0*/  IMAD.MOV.U32 R22, RZ, RZ, R4.reuse ;  /* 0x000000ffff167224 */ /* 0x100fe200078e0004 */
[----:B------:R-:W-:Y:S01]  /*20b0*/  ISETP.GE.U32.AND P1, PT, R7, UR7, PT ;  /* 0x0000000707007c0c */ /* 0x000fe2000bf26070 */
[--C-:B------:R-:W-:Y:S01]  /*20c0*/  IMAD.MOV.U32 R24, RZ, RZ, R4.reuse ;  /* 0x000000ffff187224 */ /* 0x100fe200078e0004 */
[----:B------:R-:W5:Y:S01]  /*20d0*/  @!P5 LDG.E R20, desc[UR12][R2.64+0x400] ;  /* 0x0004000c0214d981 */ /* 0x000f62000c1e1900 */
[----:B------:R-:W-:Y:S01]  /*20e0*/  IMAD.MOV.U32 R30, RZ, RZ, R4 ;  /* 0x000000ffff1e7224 */ /* 0x000fe200078e0004 */
[----:B------:R-:W-:Y:S01]  /*20f0*/  ISETP.GE.U32.AND P5, PT, R5, UR7, PT ;  /* 0x0000000705007c0c */ /* 0x000fe2000bfa6070 */
[C---:B------:R-:W-:Y:S01]  /*2100*/  VIADD R5, R28.reuse, 0x200 ;  /* 0x000002001c057836 */ /* 0x040fe20000000000 */
[----:B------:R-:W5:Y:S01]  /*2110*/  @!P2 LDG.E R22, desc[UR12][R2.64+0x480] ;  /* 0x0004800c0216a981 */ /* 0x000f62000c1e1900 */
[----:B------:R-:W-:-:S03]  /*2120*/  VIADD R7, R28, 0x220 ;  /* 0x000002201c077836 */ /* 0x000fc60000000000 */
[----:B------:R-:W5:Y:S01]  /*2130*/  @!P3 LDG.E R24, desc[UR12][R2.64+0x500] ;  /* 0x0005000c0218b981 */ /* 0x000f62000c1e1900 */
[----:B------:R-:W-:Y:S02]  /*2140*/  ISETP.GE.U32.AND P2, PT, R5, UR7, PT ;  /* 0x0000000705007c0c */ /* 0x000fe4000bf46070 */
[----:B------:R-:W-:Y:S01]  /*2150*/  ISETP.GE.U32.AND P3, PT, R7, UR7, PT ;  /* 0x0000000707007c0c */ /* 0x000fe2000bf66070 */
[----:B------:R-:W5:Y:S01]  /*2160*/  @!P4 LDG.E R30, desc[UR12][R2.64+0x580] ;  /* 0x0005800c021ec981 */ /* 0x000f62000c1e1900 */
[----:B------:R-:W-:Y:S01]  /*2170*/  ISETP.GE.U32.AND P4, PT, R40, UR7, PT ;  /* 0x0000000728007c0c */ /* 0x000fe2000bf86070 */
[--C-:B------:R-:W-:Y:S02]  /*2180*/  IMAD.MOV.U32 R32, RZ, RZ, R4.reuse ;  /* 0x000000ffff207224 */ /* 0x100fe400078e0004 */
[--C-:B------:R-:W-:Y:S02]  /*2190*/  IMAD.MOV.U32 R34, RZ, RZ, R4.reuse ;  /* 0x000000ffff227224 */ /* 0x100fe400078e0004 */
[----:B------:R-:W-:-:S02]  /*21a0*/  IMAD.MOV.U32 R38, RZ, RZ, R4 ;  /* 0x000000ffff267224 */ /* 0x000fc400078e0004 */
[--C-:B------:R-:W-:Y:S01]  /*21b0*/  IMAD.MOV.U32 R42, RZ, RZ, R4.reuse ;  /* 0x000000ffff2a7224 */ /* 0x100fe200078e0004 */
[----:B------:R-:W5:Y:S01]  /*21c0*/  @!P6 LDG.E R32, desc[UR12][R2.64+0x600] ;  /* 0x0006000c0220e981 */ /* 0x000f62000c1e1900 */
[--C-:B------:R-:W-:Y:S02]  /*21d0*/  IMAD.MOV.U32 R44, RZ, RZ, R4.reuse ;  /* 0x000000ffff2c7224 */ /* 0x100fe400078e0004 */
[----:B------:R-:W-:Y:S01]  /*21e0*/  IMAD.MOV.U32 R5, RZ, RZ, R4 ;  /* 0x000000ffff057224 */ /* 0x000fe200078e0004 */
[----:B------:R-:W5:Y:S04]  /*21f0*/  @!P0 LDG.E R34, desc[UR12][R2.64+0x680] ;  /* 0x0006800c02228981 */ /* 0x000f68000c1e1900 */
[----:B------:R-:W5:Y:S04]  /*2200*/  @!P1 LDG.E R38, desc[UR12][R2.64+0x700] ;  /* 0x0007000c02269981 */ /* 0x000f68000c1e1900 */
[----:B------:R-:W5:Y:S04]  /*2210*/  @!P5 LDG.E R42, desc[UR12][R2.64+0x780] ;  /* 0x0007800c022ad981 */ /* 0x000f68000c1e1900 */
[----:B------:R-:W5:Y:S04]  /*2220*/  @!P2 LDG.E R44, desc[UR12][R2.64+0x800] ;  /* 0x0008000c022ca981 */ /* 0x000f68000c1e1900 */
[----:B------:R-:W5:Y:S04]  /*2230*/  @!P3 LDG.E R5, desc[UR12][R2.64+0x880] ;  /* 0x0008800c0205b981 */ /* 0x000f68000c1e1900 */
[----:B------:R-:W5:Y:S01]  /*2240*/  @!P4 LDG.E R4, desc[UR12][R2.64+0x900] ;  /* 0x0009000c0204c981 */ /* 0x000f62000c1e1900 */
[----:B------:R-:W0:Y:S01]  /*2250*/  S2R R35, SR_LANEID ;  /* 0x0000000000237919 */ /* 0x000e220000000000 */
[----:B------:R-:W1:Y:S01]  /*2260*/  S2UR UR5, SR_CgaCtaId ;  /* 0x00000000000579c3 */ /* 0x000e620000008800 */
[----:B------:R-:W-:Y:S01]  /*2270*/  SHF.R.U32.HI R36, RZ, 0x5, R43 ;  /* 0x00000005ff247819 */ /* 0x000fe2000001162b */
[----:B------:R-:W-:-:S02]  /*2280*/  UMOV UR4, 0x400 ;  /* 0x0000040000047882 */ /* 0x000fc40000000000 */
[----:B-1----:R-:W-:Y:S02]  /*2290*/  ULEA UR4, UR5, UR4, 0x18 ;  /* 0x0000000405047291 */ /* 0x002fe4000f8ec0ff */
[----:B0-----:R-:W-:-:S05]  /*22a0*/  IMAD R27, R36, 0x260, R35 ;  /* 0x00000260241b7824 */ /* 0x001fca00078e0223 */
[----:B------:R-:W-:-:S05]  /*22b0*/  LEA R27, R27, UR4, 0x2 ;  /* 0x000000041b1b7c11 */ /* 0x000fca000f8e10ff */
[----:B------:R-:W-:Y:S01]  /*22c0*/  IMAD R26, R35, 0x48, R27 ;  /* 0x00000048231a7824 */ /* 0x000fe200078e021b */
[----:B------:R-:W-:Y:S01]  /*22d0*/  UISETP.NE.AND UP0, UPT, UR6, URZ, UPT ;  /* 0x000000ff0600728c */ /* 0x000fe2000bf05270 */
        /* <DEDUP_REMOVED lines=41> */
[----:B0-----:R-:W-:Y:S02]  /*2570*/  IADD3 R8, PT, PT, R23, R24, R25 ;  /* 0x0000001817087210 */ /* 0x001fe40007ffe019 */
[----:B------:R-:W-:Y:S02]  /*2580*/  ISETP.NE.AND P1, PT, R35, 0x1f, PT ;  /* 0x0000001f2300780c */ /* 0x000fe40003f25270 */
[----:B------:R-:W-:Y:S02]  /*2590*/  IADD3 R8, PT, PT, R33, R34, R8 ;  /* 0x0000002221087210 */ /* 0x000fe40007ffe008 */
[----:B------:R-:W-:Y:S02]  /*25a0*/  ISETP.NE.AND P2, PT, R36, 0xc, PT ;  /* 0x0000000c2400780c */ /* 0x000fe40003f45270 */
[----:B------:R-:W-:Y:S02]  /*25b0*/  IADD3 R8, PT, PT, R31, R32, R8 ;  /* 0x000000201f087210 */ /* 0x000fe40007ffe008 */
[----:B------:R-:W-:-:S02]  /*25c0*/  ISETP.GE.U32.AND P3, PT, R43, 0x20, PT ;  /* 0x000000202b00780c */ /* 0x000fc40003f66070 */
        /* <DEDUP_REMOVED lines=29> */
[----:B------:R-:W-:-:S03]  /*27a0*/  IMAD.IADD R11, R11, 0x1, R10 ;  /* 0x000000010b0b7824 */ /* 0x000fc600078e020a */
        /* <DEDUP_REMOVED lines=16> */
[----:B------:R-:W-:-:S04]  /*28b0*/  ISETP.NE.AND P0, PT, R36, 0x8, PT ;  /* 0x000000082400780c */ /* 0x000fc80003f05270 */
[----:B------:R-:W-:Y:S02]  /*28c0*/  SEL R8, R15, R8, !P0 ;  /* 0x000000080f087207 */ /* 0x000fe40004000000 */
[----:B------:R-:W-:Y:S02]  /*28d0*/  ISETP.NE.AND P0, PT, R36, 0xa, PT ;  /* 0x0000000a2400780c */ /* 0x000fe40003f05270 */
[----:B------:R-:W-:Y:S02]  /*28e0*/  SEL R8, R16, R8, !P1 ;  /* 0x0000000810087207 */ /* 0x000fe40004800000 */
[----:B------:R-:W-:Y:S02]  /*28f0*/  ISETP.NE.AND P1, PT, R36, 0xb, PT ;  /* 0x0000000b2400780c */ /* 0x000fe40003f25270 */
[----:B------:R-:W-:Y:S02]  /*2900*/  SEL R8, R17, R8, !P0 ;  /* 0x0000000811087207 */ /* 0x000fe40004000000 */
[----:B------:R-:W-:-:S02]  /*2910*/  ISETP.NE.AND P0, PT, R35, RZ, PT ;  /* 0x000000ff2300720c */ /* 0x000fc40003f05270 */
[----:B------:R-:W-:Y:S01]  /*2920*/  SEL R8, R18, R8, !P1 ;  /* 0x0000000812087207 */ /* 0x000fe20004800000 */
[----:B------:R-:W-:Y:S01]  /*2930*/  @!P2 IMAD.IADD R8, R19, 0x1, R18 ;  /* 0x000000011308a824 */ /* 0x000fe200078e0212 */
[----:B------:R-:W-:Y:S02]  /*2940*/  SEL R9, R37, RZ, P0 ;  /* 0x000000ff25097207 */ /* 0x000fe40000000000 */
[----:B------:R-:W-:-:S03]  /*2950*/  ISETP.NE.AND P0, PT, R43, RZ, PT ;  /* 0x000000ff2b00720c */ /* 0x000fc60003f05270 */
[----:B------:R-:W-:-:S05]  /*2960*/  @P3 IMAD.IADD R37, R8, 0x1, R9 ;  /* 0x0000000108253824 */ /* 0x000fca00078e0209 */
[----:B------:R-:W-:Y:S01]  /*2970*/  SEL R8, R37, RZ, P0 ;  /* 0x000000ff25087207 */ /* 0x000fe20000000000 */
[----:B------:R-:W-:Y:S06]  /*2980*/  BRA `(.L_x_18) ;  /* 0x0000000c005c7947 */ /* 0x000fec0003800000 */
.L_x_17:
[----:B0-----:R-:W-:Y:S02]  /*2990*/  IADD3 R8, PT, PT, R23, R24, R25 ;  /* 0x0000001817087210 */ /* 0x001fe40007ffe019 */
[----:B------:R-:W-:Y:S02]  /*29a0*/  ISETP.NE.AND P1, PT, R35, 0x1f, PT ;  /* 0x0000001f2300780c */ /* 0x000fe40003f25270 */
[----:B------:R-:W-:Y:S02]  /*29b0*/  IADD3 R8, PT, PT, R33, R34, R8 ;  /* 0x0000002221087210 */ /* 0x000fe40007ffe008 */
        /* <DEDUP_REMOVED lines=59> */
[----:B------:R-:W-:Y:S01]  /*2d70*/  ISETP.GT.U32.AND P0, PT, R43, 0x1f, PT ;  /* 0x0000001f2b00780c */ /* 0x000fe20003f04070 */
        /* <DEDUP_REMOVED lines=22> */
.L_x_64:
[----:B------:R-:W-:Y:S05]  /*2ee0*/  @!P0 BRA `(.L_x_21) ;  /* 0x0000000000248947 */ /* 0x000fea0003800000 */
[----:B------:R-:W-:-:S07]  /*2ef0*/  IMAD.MOV.U32 R9, RZ, RZ, 0x1de ;  /* 0x000001deff097424 */ /* 0x000fce00078e00ff */
.L_x_23:
[----:B------:R-:W-:Y:S05]  /*2f00*/  NANOSLEEP R9 ;  /* 0x000000090000735d */ /* 0x000fea0003800000 */
[----:B------:R-:W2:Y:S01]  /*2f10*/  LD.E.64.STRONG.GPU R14, desc[UR12][R16.64+0x100] ;  /* 0x0001000c100e7980 */ /* 0x000ea2000c10fb00 */
[----:B------:R-:W-:Y:S01]  /*2f20*/  UMOV UR5, 0xffffffff ;  /* 0xffffffff00057882 */ /* 0x000fe20000000000 */
[----:B------:R-:W-:Y:S02]  /*2f30*/  SHF.R.U32.HI R9, RZ, 0x1, R9 ;  /* 0x00000001ff097819 */ /* 0x000fe40000011609 */
[----:B--2---:R-:W-:Y:S01]  /*2f40*/  ISETP.NE.AND P0, PT, R14, 0x63, PT ;  /* 0x000000630e00780c */ /* 0x004fe20003f05270 */
[----:B------:R-:W-:-:S12]  /*2f50*/  BRA.DIV UR5, `(.L_x_22) ;  /* 0x0000001a05687947 */ /* 0x000fd8000b800000 */
[----:B------:R-:W-:-:S13]  /*2f60*/  VOTE.ANY P0, !P0 ;  /* 0x0000000000ff7806 */ /* 0x000fda0004000100 */
.L_x_67:
[----:B------:R-:W-:Y:S05]  /*2f70*/  @P0 BRA `(.L_x_23) ;  /* 0xfffffffc00e00947 */ /* 0x000fea000383ffff */
.L_x_21:
[----:B------:R-:W-:Y:S01]  /*2f80*/  UMOV UR5, 0xffffffff ;  /* 0xffffffff00057882 */ /* 0x000fe20000000000 */
[----:B------:R-:W-:Y:S02]  /*2f90*/  ISETP.NE.AND P2, PT, R14, 0x65, PT ;  /* 0x000000650e00780c */ /* 0x000fe40003f45270 */
[----:B------:R-:W-:Y:S11]  /*2fa0*/  BRA.DIV UR5, `(.L_x_24) ;  /* 0x0000001a05747947 */ /* 0x000ff6000b800000 */
[----:B------:R-:W0:Y:S01]  /*2fb0*/  S2R R42, SR_GEMASK ;  /* 0x00000000002a7919 */ /* 0x000e220000003c00 */
[----:B------:R-:W-:Y:S01]  /*2fc0*/  VOTE.ANY R8, PT, !P2 ;  /* 0x0000000000087806 */ /* 0x000fe200050e0100 */
[----:B------:R-:W-:-:S03]  /*2fd0*/  VIADD R19, R35, 0x2 ;  /* 0x0000000223137836 */ /* 0x000fc60000000000 */
[----:B0-----:R-:W-:-:S05]  /*2fe0*/  LOP3.LUT R8, R8, 0x80000000, R42, 0xec, !PT ;  /* 0x8000000008087812 */ /* 0x001fca00078eec2a */
[----:B------:R-:W-:-:S05]  /*2ff0*/  VIADD R9, R8, 0xffffffff ;  /* 0xffffffff08097836 */ /* 0x000fca0000000000 */
[----:B------:R-:W-:-:S04]  /*3000*/  LOP3.LUT R9, R8, R9, RZ, 0xc, !PT ;  /* 0x0000000908097212 */ /* 0x000fc800078e0cff */
[----:B------:R0:W1:Y:S02]  /*3010*/  POPC R38, R9 ;  /* 0x0000000900267309 */ /* 0x0000640000000000 */
[C---:B0-----:R-:W-:Y:S01]  /*3020*/  VIADD R9, R35.reuse, 0x4 ;  /* 0x0000000423097836 */ /* 0x041fe20000000000 */
[----:B-1----:R-:W0:Y:S01]  /*3030*/  SHFL.DOWN PT, R16, R15, 0x1, R38 ;  /* 0x082000000f107989 */ /* 0x002e2200000e0026 */
[----:B------:R-:W-:-:S04]  /*3040*/  ISETP.GE.AND P0, PT, R35, R38, PT ;  /* 0x000000262300720c */ /* 0x000fc80003f06270 */
[----:B0-----:R-:W-:Y:S02]  /*3050*/  SEL R16, R16, RZ, !P0 ;  /* 0x000000ff10107207 */ /* 0x001fe40004000000 */
[----:B------:R-:W-:-:S03]  /*3060*/  ISETP.GT.AND P0, PT, R19, R38, PT ;  /* 0x000000261300720c */ /* 0x000fc60003f04270 */
[----:B------:R-:W-:Y:S02]  /*3070*/  IMAD.IADD R17, R16, 0x1, R15 ;  /* 0x0000000110117824 */ /* 0x000fe400078e020f */
[----:B------:R-:W-:-:S03]  /*3080*/  VIADD R15, R35, 0x10 ;  /* 0x00000010230f7836 */ /* 0x000fc60000000000 */
[----:B------:R-:W0:Y:S02]  /*3090*/  SHFL.DOWN PT, R16, R17, 0x2, R38 ;  /* 0x0840000011107989 */ /* 0x000e2400000e0026 */
[-C--:B------:R-:W-:Y:S02]  /*30a0*/  ISETP.GT.AND P2, PT, R15, R38.reuse, PT ;  /* 0x000000260f00720c */ /* 0x080fe40003f44270 */
[----:B0-----:R-:W-:Y:S02]  /*30b0*/  SEL R16, R16, RZ, !P0 ;  /* 0x000000ff10107207 */ /* 0x001fe40004000000 */
[----:B------:R-:W-:Y:S01]  /*30c0*/  ISETP.GT.AND P0, PT, R9, R38, PT ;  /* 0x000000260900720c */ /* 0x000fe20003f04270 */
[----:B------:R-:W-:Y:S02]  /*30d0*/  VIADD R9, R35, 0x8 ;  /* 0x0000000823097836 */ /* 0x000fe40000000000 */
[----:B------:R-:W-:-:S05]  /*30e0*/  IMAD.IADD R19, R17, 0x1, R16 ;  /* 0x0000000111137824 */ /* 0x000fca00078e0210 */
[----:B------:R-:W0:Y:S02]  /*30f0*/  SHFL.DOWN PT, R16, R19, 0x4, R38 ;  /* 0x0880000013107989 */ /* 0x000e2400000e0026 */
[----:B0-----:R-:W-:Y:S02]  /*3100*/  SEL R16, R16, RZ, !P0 ;  /* 0x000000ff10107207 */ /* 0x001fe40004000000 */
[----:B------:R-:W-:Y:S02]  /*3110*/  ISETP.GT.AND P0, PT, R9, R38, PT ;  /* 0x000000260900720c */ /* 0x000fe40003f04270 */
[----:B------:R-:W0:Y:S01]  /*3120*/  LDC.64 R8, c[0x0][0x390] ;  /* 0x0000e400ff087b82 */ /* 0x000e220000000a00 */
[----:B------:R-:W-:-:S05]  /*3130*/  IMAD.IADD R37, R19, 0x1, R16 ;  /* 0x0000000113257824 */ /* 0x000fca00078e0210 */
[----:B------:R-:W1:Y:S01]  /*3140*/  SHFL.DOWN PT, R16, R37, 0x8, R38 ;  /* 0x0900000025107989 */ /* 0x000e6200000e0026 */
[----:B0-----:R-:W-:Y:S02]  /*3150*/  IADD3 R36, P3, PT, R8, 0x100, RZ ;  /* 0x0000010008247810 */ /* 0x001fe40007f7e0ff */
[----:B-1----:R-:W-:Y:S02]  /*3160*/  SEL R16, R16, RZ, !P0 ;  /* 0x000000ff10107207 */ /* 0x002fe40004000000 */
[----:B------:R-:W-:-:S03]  /*3170*/  ISETP.NE.AND P0, PT, R14, 0x65, PT ;  /* 0x000000650e00780c */ /* 0x000fc60003f05270 */
[----:B------:R-:W-:Y:S02]  /*3180*/  IMAD.IADD R17, R37, 0x1, R16 ;  /* 0x0000000125117824 */ /* 0x000fe400078e0210 */
[----:B------:R-:W-:-:S03]  /*3190*/  IMAD.X R37, RZ, RZ, R9, P3 ;  /* 0x000000ffff257224 */ /* 0x000fc600018e0609 */
[----:B------:R-:W0:Y:S05]  /*31a0*/  SHFL.DOWN PT, R16, R17, 0x10, R38 ;  /* 0x0a00000011107989 */ /* 0x000e2a00000e0026 */
[----:B------:R-:W-:Y:S02]  /*31b0*/  VOTE.ALL P0, P0 ;  /* 0x0000000000ff7806 */ /* 0x000fe40000000000 */
[----:B0-----:R-:W-:-:S05]  /*31c0*/  SEL R16, R16, RZ, !P2 ;  /* 0x000000ff10107207 */ /* 0x001fca0005000000 */
[----:B------:R-:W-:-:S07]  /*31d0*/  IMAD.IADD R19, R17, 0x1, R16 ;  /* 0x0000000111137824 */ /* 0x000fce00078e0210 */
.L_x_76:
[----:B------:R-:W-:Y:S05]  /*31e0*/  @!P0 BRA `(.L_x_25) ;  /* 0x0000000000e48947 */ /* 0x000fea0003800000 */
[----:B------:R-:W-:-:S07]  /*31f0*/  IMAD.MOV.U32 R38, RZ, RZ, 0x1de ;  /* 0x000001deff267424 */ /* 0x000fce00078e00ff */
.L_x_31:
        /* <DEDUP_REMOVED lines=10> */
.L_x_79:
[----:B------:R-:W-:Y:S05]  /*32a0*/  @!P0 BRA `(.L_x_27) ;  /* 0x0000000000248947 */ /* 0x000fea0003800000 */
[----:B------:R-:W-:-:S07]  /*32b0*/  IMAD.MOV.U32 R9, RZ, RZ, R38 ;  /* 0x000000ffff097224 */ /* 0x000fce00078e0026 */
.L_x_29:
[----:B------:R-:W-:Y:S05]  /*32c0*/  NANOSLEEP R9 ;  /* 0x000000090000735d */ /* 0x000fea0003800000 */
[----:B------:R-:W2:Y:S01]  /*32d0*/  LD.E.64.STRONG.GPU R14, desc[UR12][R16.64+-0x100] ;  /* 0xffff000c100e7980 */ /* 0x000ea2000c10fb00 */
[----:B------:R-:W-:Y:S01]  /*32e0*/  UMOV UR5, 0xffffffff ;  /* 0xffffffff00057882 */ /* 0x000fe20000000000 */
[----:B------:R-:W-:Y:S02]  /*32f0*/  SHF.R.U32.HI R9, RZ, 0x1, R9 ;  /* 0x00000001ff097819 */ /* 0x000fe40000011609 */
[----:B--2---:R-:W-:Y:S01]  /*3300*/  ISETP.NE.AND P0, PT, R14, 0x63, PT ;  /* 0x000000630e00780c */ /* 0x004fe20003f05270 */
[----:B------:R-:W-:-:S12]  /*3310*/  BRA.DIV UR5, `(.L_x_28) ;  /* 0x0000001a05c07947 */ /* 0x000fd8000b800000 */
[----:B------:R-:W-:-:S13]  /*3320*/  VOTE.ANY P0, !P0 ;  /* 0x0000000000ff7806 */ /* 0x000fda0004000100 */
.L_x_82:
[----:B------:R-:W-:Y:S05]  /*3330*/  @P0 BRA `(.L_x_29) ;  /* 0xfffffffc00e00947 */ /* 0x000fea000383ffff */
.L_x_27:
[----:B------:R-:W-:Y:S01]  /*3340*/  UMOV UR5, 0xffffffff ;  /* 0xffffffff00057882 */ /* 0x000fe20000000000 */
[----:B------:R-:W-:Y:S02]  /*3350*/  ISETP.NE.AND P0, PT, R14, 0x65, PT ;  /* 0x000000650e00780c */ /* 0x000fe40003f05270 */
[----:B------:R-:W-:Y:S11]  /*3360*/  BRA.DIV UR5, `(.L_x_30) ;  /* 0x0000001a05cc7947 */ /* 0x000ff6000b800000 */
[----:B------:R-:W-:Y:S01]  /*3370*/  VOTE.ANY R8, PT, !P0 ;  /* 0x0000000000087806 */ /* 0x000fe200040e0100 */
[----:B------:R-:W-:-:S03]  /*3380*/  VIADD R18, R18, 0xffffffe0 ;  /* 0xffffffe012127836 */ /* 0x000fc60000000000 */
[----:B------:R-:W-:-:S05]  /*3390*/  LOP3.LUT R8, R8, 0x80000000, R42, 0xec, !PT ;  /* 0x8000000008087812 */ /* 0x000fca00078eec2a */
[----:B------:R-:W-:-:S05]  /*33a0*/  VIADD R9, R8, 0xffffffff ;  /* 0xffffffff08097836 */ /* 0x000fca0000000000 */
[----:B------:R-:W-:Y:S01]  /*33b0*/  LOP3.LUT R9, R8, R9, RZ, 0xc, !PT ;  /* 0x0000000908097212 */ /* 0x000fe200078e0cff */
[----:B------:R-:W-:-:S05]  /*33c0*/  VIADD R8, R35, 0x2 ;  /* 0x0000000223087836 */ /* 0x000fca0000000000 */
[----:B------:R-:W0:Y:S02]  /*33d0*/  POPC R9, R9 ;  /* 0x0000000900097309 */ /* 0x000e240000000000 */
[----:B0-----:R-:W0:Y:S01]  /*33e0*/  SHFL.DOWN PT, R16, R15, 0x1, R9 ;  /* 0x082000000f107989 */ /* 0x001e2200000e0009 */
[----:B------:R-:W-:-:S04]  /*33f0*/  ISETP.GE.AND P0, PT, R35, R9, PT ;  /* 0x000000092300720c */ /* 0x000fc80003f06270 */
[----:B0-----:R-:W-:Y:S02]  /*3400*/  SEL R16, R16, RZ, !P0 ;  /* 0x000000ff10107207 */ /* 0x001fe40004000000 */
[----:B------:R-:W-:Y:S01]  /*3410*/  ISETP.GT.AND P0, PT, R8, R9, PT ;  /* 0x000000090800720c */ /* 0x000fe20003f04270 */
[----:B------:R-:W-:Y:S02]  /*3420*/  VIADD R8, R35, 0x4 ;  /* 0x0000000423087836 */ /* 0x000fe40000000000 */
[----:B------:R-:W-:-:S05]  /*3430*/  IMAD.IADD R44, R16, 0x1, R15 ;  /* 0x00000001102c7824 */ /* 0x000fca00078e020f */
[----:B------:R-:W0:Y:S02]  /*3440*/  SHFL.DOWN PT, R16, R44, 0x2, R9 ;  /* 0x084000002c107989 */ /* 0x000e2400000e0009 */
        /* <DEDUP_REMOVED lines=8> */
[----:B------:R-:W-:-:S03]  /*34d0*/  IMAD.IADD R45, R17, 0x1, R16 ;  /* 0x00000001112d7824 */ /* 0x000fc600078e0210 */
[----:B------:R-:W-:Y:S02]  /*34e0*/  ISETP.GT.AND P2, PT, R8, R9, PT ;  /* 0x000000090800720c */ /* 0x000fe40003f44270 */
        /* <DEDUP_REMOVED lines=8> */
.L_x_91:
[----:B------:R-:W-:Y:S05]  /*3570*/  @P0 BRA `(.L_x_31) ;  /* 0xfffffffc00200947 */ /* 0x000fea000383ffff */
.L_x_25:
        /* <DEDUP_REMOVED lines=15> */
.L_x_19:
[----:B------:R-:W-:Y:S05]  /*3670*/  WARPSYNC.ALL ;  /* 0x0000000000007948 */ /* 0x000fea0003800000 */
[----:B------:R-:W0:Y:S08]  /*3680*/  S2UR UR5, SR_CgaCtaId ;  /* 0x00000000000579c3 */ /* 0x000e300000008800 */
[----:B------:R-:W-:Y:S01]  /*3690*/  BAR.SYNC.DEFER_BLOCKING 0x0 ;  /* 0x0000000000007b1d */ /* 0x000fe20000010000 */
[----:B------:R-:W-:-:S05]  /*36a0*/  ISETP.NE.AND P0, PT, R43, RZ, PT ;  /* 0x000000ff2b00720c */ /* 0x000fca0003f05270 */
[----:B------:R-:W-:Y:S02]  /*36b0*/  UMOV UR4, 0x400 ;  /* 0x0000040000047882 */ /* 0x000fe40000000000 */
[----:B0-----:R-:W-:-:S09]  /*36c0*/  ULEA UR4, UR5, UR4, 0x18 ;  /* 0x0000000405047291 */ /* 0x001fd2000f8ec0ff */
[----:B------:R-:W0:Y:S02]  /*36d0*/  LDS R9, [UR4+0x54] ;  /* 0x00005404ff097984 */ /* 0x000e240008000800 */
[----:B0-----:R-:W-:-:S05]  /*36e0*/  SEL R9, R9, RZ, P0 ;  /* 0x000000ff09097207 */ /* 0x001fca0000000000 */
[----:B------:R-:W-:-:S07]  /*36f0*/  IMAD.IADD R8, R9, 0x1, R8 ;  /* 0x0000000109087824 */ /* 0x000fce00078e0208 */
.L_x_18:
[----:B------:R-:W-:Y:S01]  /*3700*/  IMAD.IADD R25, R25, 0x1, R8 ;  /* 0x0000000119197824 */ /* 0x000fe200078e0208 */
[----:B------:R-:W-:Y:S01]  /*3710*/  BAR.SYNC.DEFER_BLOCKING 0x0 ;  /* 0x0000000000007b1d */ /* 0x000fe20000010000 */
[----:B------:R-:W-:Y:S01]  /*3720*/  ISETP.NE.AND P0, PT, R43, RZ, PT ;  /* 0x000000ff2b00720c */ /* 0x000fe20003f05270 */
[----:B-1----:R-:W-:Y:S02]  /*3730*/  IMAD.U32 R10, RZ, RZ, UR7 ;  /* 0x00000007ff0a7e24 */ /* 0x002fe4000f8e00ff */
[----:B------:R-:W-:Y:S02]  /*3740*/  IMAD.IADD R24, R24, 0x1, R25 ;  /* 0x0000000118187824 */ /* 0x000fe400078e0219 */
[----:B------:R-:W0:Y:S02]  /*3750*/  LDCU.64 UR8, c[0x0][0x388] ;  /* 0x00007100ff0877ac */ /* 0x000e240008000a00 */
[----:B------:R-:W-:-:S04]  /*3760*/  IMAD.IADD R23, R23, 0x1, R24 ;  /* 0x0000000117177824 */ /* 0x000fc800078e0218 */
[----:B------:R-:W-:-:S04]  /*3770*/  IMAD.IADD R34, R34, 0x1, R23 ;  /* 0x0000000122227824 */ /* 0x000fc800078e0217 */
[----:B------:R-:W-:-:S04]  /*3780*/  IMAD.IADD R33, R33, 0x1, R34 ;  /* 0x0000000121217824 */ /* 0x000fc800078e0222 */
[----:B------:R-:W-:-:S04]  /*3790*/  IMAD.IADD R32, R32, 0x1, R33 ;  /* 0x0000000120207824 */ /* 0x000fc800078e0221 */
[----:B------:R-:W-:Y:S01]  /*37a0*/  IMAD.IADD R31, R31, 0x1, R32 ;  /* 0x000000011f1f7824 */ /* 0x000fe200078e0220 */
[----:B------:R-:W-:Y:S03]  /*37b0*/  STS [R26], R25 ;  /* 0x000000191a007388 */ /* 0x000fe60000000800 */
        /* <DEDUP_REMOVED lines=27> */
[----:B------:R1:W-:Y:S04]  /*3970*/  STS [R26+0x40], R3 ;  /* 0x000040031a007388 */ /* 0x0003e80000000800 */
[----:B------:R-:W-:Y:S04]  /*3980*/  STS [R26+0x44], R9 ;  /* 0x000044091a007388 */ /* 0x000fe80000000800 */
[----:B------:R-:W-:Y:S01]  /*3990*/  STS [R26+0x48], R11 ;  /* 0x0000480b1a007388 */ /* 0x000fe20000000800 */
[----:B------:R-:W-:-:S03]  /*39a0*/  NOP ;  /* 0x0000000000007918 */ /* 0x000fc60000000000 */
[----:B------:R-:W-:Y:S04]  /*39b0*/  LDS R33, [R27] ;  /* 0x000000001b217984 */ /* 0x000fe80000000800 */
[----:B------:R-:W-:Y:S04]  /*39c0*/  LDS R35, [R27+0x80] ;  /* 0x000080001b237984 */ /* 0x000fe80000000800 */
        /* <DEDUP_REMOVED lines=17> */
[----:B------:R2:W-:Y:S01]  /*3ae0*/  @!P0 STS [UR4+0x7b80], R10 ;  /* 0x007b800aff008988 */ /* 0x0005e20008000804 */
[----:B------:R-:W-:Y:S01]  /*3af0*/  BAR.SYNC.DEFER_BLOCKING 0x0 ;  /* 0x0000000000007b1d */ /* 0x000fe20000010000 */
[----:B-1----:R-:W-:-:S05]  /*3b00*/  IADD3 R3, P0, PT, R28, UR10, RZ ;  /* 0x0000000a1c037c10 */ /* 0x002fca000ff1e0ff */
[----:B------:R-:W1:Y:S01]  /*3b10*/  S2R R2, SR_TID.X ;  /* 0x0000000000027919 */ /* 0x000e620000002100 */
[----:B------:R-:W3:Y:S01]  /*3b20*/  LDS R29, [UR4+0x7b80] ;  /* 0x007b8004ff1d7984 */ /* 0x000ee20008000800 */
[C---:B-1----:R-:W-:Y:S02]  /*3b30*/  LOP3.LUT R4, R2.reuse, 0x3e0, RZ, 0xc0, !PT ;  /* 0x000003e002047812 */ /* 0x042fe400078ec0ff */
[----:B------:R-:W-:-:S05]  /*3b40*/  LOP3.LUT R2, R2, 0x1f, RZ, 0xc0, !PT ;  /* 0x0000001f02027812 */ /* 0x000fca00078ec0ff */
[----:B------:R-:W-:Y:S02]  /*3b50*/  IMAD R6, R4, 0x13, R2 ;  /* 0x0000001304067824 */ /* 0x000fe400078e0202 */
[----:B------:R-:W-:Y:S01]  /*3b60*/  IMAD.X R4, RZ, RZ, UR11, P0 ;  /* 0x0000000bff047e24 */ /* 0x000fe200080e06ff */
[C---:B0-----:R-:W-:Y:S01]  /*3b70*/  LEA R2, P0, R3.reuse, UR8, 0x2 ;  /* 0x0000000803027c11 */ /* 0x041fe2000f8010ff */
[C---:B------:R-:W-:Y:S02]  /*3b80*/  VIADD R8, R6.reuse, 0x20 ;  /* 0x0000002006087836 */ /* 0x040fe40000000000 */
[C---:B--2---:R-:W-:Y:S01]  /*3b90*/  VIADD R10, R6.reuse, 0xa0 ;  /* 0x000000a0060a7836 */ /* 0x044fe20000000000 */
[----:B------:R-:W-:Y:S01]  /*3ba0*/  LEA.HI.X R3, R3, UR9, R4, 0x2, P0 ;  /* 0x0000000903037c11 */ /* 0x000fe200080f1404 */
[----:B------:R-:W-:Y:S01]  /*3bb0*/  VIADD R4, R6, 0x40 ;  /* 0x0000004006047836 */ /* 0x000fe20000000000 */
[-C--:B---3--:R-:W-:Y:S02]  /*3bc0*/  ISETP.GE.AND P1, PT, R28, R29.reuse, PT ;  /* 0x0000001d1c00720c */ /* 0x088fe40003f26270 */
[-C--:B------:R-:W-:Y:S01]  /*3bd0*/  ISETP.GE.AND P2, PT, R8, R29.reuse, PT ;  /* 0x0000001d0800720c */ /* 0x080fe20003f46270 */
[----:B------:R-:W-:Y:S01]  /*3be0*/  VIADD R8, R6, 0x60 ;  /* 0x0000006006087836 */ /* 0x000fe20000000000 */
[-C--:B------:R-:W-:Y:S01]  /*3bf0*/  ISETP.GE.AND P3, PT, R4, R29.reuse, PT ;  /* 0x0000001d0400720c */ /* 0x080fe20003f66270 */
[----:B------:R-:W-:Y:S01]  /*3c00*/  VIADD R4, R6, 0x80 ;  /* 0x0000008006047836 */ /* 0x000fe20000000000 */
[----:B------:R-:W-:-:S02]  /*3c10*/  ISETP.GE.AND P6, PT, R10, R29, PT ;  /* 0x0000001d0a00720c */ /* 0x000fc40003fc6270 */
[-C--:B------:R-:W-:Y:S01]  /*3c20*/  ISETP.GE.AND P4, PT, R8, R29.reuse, PT ;  /* 0x0000001d0800720c */ /* 0x080fe20003f86270 */
[----:B------:R-:W-:Y:S01]  /*3c30*/  VIADD R8, R6, 0xc0 ;  /* 0x000000c006087836 */ /* 0x000fe20000000000 */
[-C--:B------:R-:W-:Y:S01]  /*3c40*/  ISETP.GE.AND P5, PT, R4, R29.reuse, PT ;  /* 0x0000001d0400720c */ /* 0x080fe20003fa6270 */
[----:B------:R-:W-:Y:S02]  /*3c50*/  VIADD R4, R6, 0xe0 ;  /* 0x000000e006047836 */ /* 0x000fe40000000000 */
[----:B------:R0:W-:Y:S01]  /*3c60*/  @!P1 STG.E desc[UR12][R2.64], R33 ;  /* 0x0000002102009986 */ /* 0x0001e2000c10190c */
[-C--:B------:R-:W-:Y:S01]  /*3c70*/  ISETP.GE.AND P0, PT, R8, R29.reuse, PT ;  /* 0x0000001d0800720c */ /* 0x080fe20003f06270 */
[----:B------:R-:W-:Y:S01]  /*3c80*/  VIADD R8, R6, 0x140 ;  /* 0x0000014006087836 */ /* 0x000fe20000000000 */
[-C--:B------:R-:W-:Y:S01]  /*3c90*/  ISETP.GE.AND P1, PT, R4, R29.reuse, PT ;  /* 0x0000001d0400720c */ /* 0x080fe20003f26270 */
[----:B------:R-:W-:Y:S01]  /*3ca0*/  VIADD R4, R6, 0x120 ;  /* 0x0000012006047836 */ /* 0x000fe20000000000 */
[----:B------:R0:W-:Y:S04]  /*3cb0*/  @!P3 STG.E desc[UR12][R2.64+0x100], R37 ;  /* 0x000100250200b986 */ /* 0x0001e8000c10190c */
[----:B------:R0:W-:Y:S01]  /*3cc0*/  @!P4 STG.E desc[UR12][R2.64+0x180], R39 ;  /* 0x000180270200c986 */ /* 0x0001e2000c10190c */
[-C--:B------:R-:W-:Y:S01]  /*3cd0*/  ISETP.GE.AND P3, PT, R4, R29.reuse, PT ;  /* 0x0000001d0400720c */ /* 0x080fe20003f66270 */
[----:B------:R-:W-:Y:S01]  /*3ce0*/  VIADD R4, R6, 0x160 ;  /* 0x0000016006047836 */ /* 0x000fe20000000000 */
[-C--:B------:R-:W-:Y:S01]  /*3cf0*/  ISETP.GE.AND P4, PT, R8, R29.reuse, PT ;  /* 0x0000001d0800720c */ /* 0x080fe20003f86270 */
[----:B------:R-:W-:Y:S01]  /*3d00*/  VIADD R8, R6, 0x180 ;  /* 0x0000018006087836 */ /* 0x000fe20000000000 */
[----:B------:R0:W-:Y:S01]  /*3d10*/  @!P2 STG.E desc[UR12][R2.64+0x80], R35 ;  /* 0x000080230200a986 */ /* 0x0001e2000c10190c */
[----:B------:R-:W-:-:S03]  /*3d20*/  ISETP.GE.AND P2, PT, R41, R29, PT ;  /* 0x0000001d2900720c */ /* 0x000fc60003f46270 */
[----:B------:R0:W-:Y:S01]  /*3d30*/  @!P5 STG.E desc[UR12][R2.64+0x200], R43 ;  /* 0x0002002b0200d986 */ /* 0x0001e2000c10190c */
[-C--:B------:R-:W-:Y:S01]  /*3d40*/  ISETP.GE.AND P5, PT, R4, R29.reuse, PT ;  /* 0x0000001d0400720c */ /* 0x080fe20003fa6270 */
[----:B------:R-:W-:Y:S02]  /*3d50*/  VIADD R4, R6, 0x1a0 ;  /* 0x000001a006047836 */ /* 0x000fe40000000000 */
[----:B------:R0:W-:Y:S01]  /*3d60*/  @!P6 STG.E desc[UR12][R2.64+0x280], R45 ;  /* 0x0002802d0200e986 */ /* 0x0001e2000c10190c */
[-C--:B------:R-:W-:Y:S01]  /*3d70*/  ISETP.GE.AND P6, PT, R8, R29.reuse, PT ;  /* 0x0000001d0800720c */ /* 0x080fe20003fc6270 */
[----:B------:R-:W-:Y:S02]  /*3d80*/  VIADD R8, R6, 0x1c0 ;  /* 0x000001c006087836 */ /* 0x000fe40000000000 */
[----:B------:R0:W-:Y:S01]  /*3d90*/  @!P0 STG.E desc[UR12][R2.64+0x300], R0 ;  /* 0x0003000002008986 */ /* 0x0001e2000c10190c */
[----:B------:R-:W-:Y:S01]  /*3da0*/  ISETP.GE.AND P0, PT, R4, R29, PT ;  /* 0x0000001d0400720c */ /* 0x000fe20003f06270 */
[----:B------:R-:W-:-:S02]  /*3db0*/  VIADD R4, R6, 0x1e0 ;  /* 0x000001e006047836 */ /* 0x000fc40000000000 */
[----:B------:R0:W-:Y:S01]  /*3dc0*/  @!P1 STG.E desc[UR12][R2.64+0x380], R31 ;  /* 0x0003801f02009986 */ /* 0x0001e2000c10190c */
[-C--:B------:R-:W-:Y:S01]  /*3dd0*/  ISETP.GE.AND P1, PT, R8, R29.reuse, PT ;  /* 0x0000001d0800720c */ /* 0x080fe20003f26270 */
[C---:B------:R-:W-:Y:S02]  /*3de0*/  VIADD R8, R6.reuse, 0x200 ;  /* 0x0000020006087836 */ /* 0x040fe40000000000 */
[----:B------:R-:W-:Y:S01]  /*3df0*/  VIADD R6, R6, 0x220 ;  /* 0x0000022006067836 */ /* 0x000fe20000000000 */
[----:B------:R0:W-:Y:S01]  /*3e00*/  @!P2 STG.E desc[UR12][R2.64+0x400], R23 ;  /* 0x000400170200a986 */ /* 0x0001e2000c10190c */
[----:B------:R-:W-:-:S03]  /*3e10*/  ISETP.GE.AND P2, PT, R4, R29, PT ;  /* 0x0000001d0400720c */ /* 0x000fc60003f46270 */
[----:B------:R0:W-:Y:S01]  /*3e20*/  @!P3 STG.E desc[UR12][R2.64+0x480], R19 ;  /* 0x000480130200b986 */ /* 0x0001e2000c10190c */
[----:B------:R-:W-:-:S03]  /*3e30*/  ISETP.GE.AND P3, PT, R8, R29, PT ;  /* 0x0000001d0800720c */ /* 0x000fc60003f66270 */
[----:B------:R0:W-:Y:S01]  /*3e40*/  @!P4 STG.E desc[UR12][R2.64+0x500], R21 ;  /* 0x000500150200c986 */ /* 0x0001e2000c10190c */
[----:B------:R-:W-:-:S03]  /*3e50*/  ISETP.GE.AND P4, PT, R6, R29, PT ;  /* 0x0000001d0600720c */ /* 0x000fc60003f86270 */
[----:B------:R0:W-:Y:S01]  /*3e60*/  @!P5 STG.E desc[UR12][R2.64+0x580], R17 ;  /* 0x000580110200d986 */ /* 0x0001e2000c10190c */
[----:B------:R-:W-:-:S03]  /*3e70*/  ISETP.GE.AND P5, PT, R40, R29, PT ;  /* 0x0000001d2800720c */ /* 0x000fc60003fa6270 */
[----:B------:R0:W-:Y:S04]  /*3e80*/  @!P6 STG.E desc[UR12][R2.64+0x600], R15 ;  /* 0x0006000f0200e986 */ /* 0x0001e8000c10190c */
[----:B------:R0:W-:Y:S04]  /*3e90*/  @!P0 STG.E desc[UR12][R2.64+0x680], R13 ;  /* 0x0006800d02008986 */ /* 0x0001e8000c10190c */
[----:B------:R0:W-:Y:S04]  /*3ea0*/  @!P1 STG.E desc[UR12][R2.64+0x700], R11 ;  /* 0x0007000b02009986 */ /* 0x0001e8000c10190c */
[----:B------:R0:W-:Y:S04]  /*3eb0*/  @!P2 STG.E desc[UR12][R2.64+0x780], R9 ;  /* 0x000780090200a986 */ /* 0x0001e8000c10190c */
[----:B------:R0:W-:Y:S04]  /*3ec0*/  @!P3 STG.E desc[UR12][R2.64+0x800], R7 ;  /* 0x000800070200b986 */ /* 0x0001e8000c10190c */
[----:B------:R0:W-:Y:S01]  /*3ed0*/  @!P4 STG.E desc[UR12][R2.64+0x880], R5 ;  /* 0x000880050200c986 */ /* 0x0001e2000c10190c */
[----:B------:R-:W-:Y:S05]  /*3ee0*/  @P5 EXIT ;  /* 0x000000000000594d */ /* 0x000fea0003800000 */
[----:B------:R-:W-:Y:S01]  /*3ef0*/  STG.E desc[UR12][R2.64+0x900], R25 ;  /* 0x0009001902007986 */ /* 0x000fe2000c10190c */
[----:B------:R-:W-:Y:S05]  /*3f00*/  EXIT ;  /* 0x000000000000794d */ /* 0x000fea0003800000 */
.L_x_5:
[----:B------:R-:W-:Y:S01]  /*3f10*/  BSSY B1, `(.L_x_32) ;  /* 0x0000006000017945 */ /* 0x000fe20003800000 */
[----:B------:R-:W-:Y:S01]  /*3f20*/  PLOP3.LUT P0, PT, P0, PT, PT, 0x8, 0x80 ;  /* 0x000000000080781c */ /* 0x000fe2000070e170 */
[----:B------:R-:W-:-:S12]  /*3f30*/  IMAD.MOV.U32 R8, RZ, RZ, -0x1 ;  /* 0xffffffffff087424 */ /* 0x000fd800078e00ff */
[----:B------:R-:W-:Y:S05]  /*3f40*/  WARPSYNC.COLLECTIVE R8, `(.L_x_33) ;  /* 0x0000000008087348 */ /* 0x000fea0003c00000 */
[----:B------:R-:W-:Y:S01]  /*3f50*/  VOTE.ANY P0, P0 ;  /* 0x0000000000ff7806 */ /* 0x000fe20000000100 */
[----:B------:R-:W-:-:S12]  /*3f60*/  ENDCOLLECTIVE ;  /* 0x000000000000791b */ /* 0x000fd80003800000 */
.L_x_33:
[----:B------:R-:W-:Y:S05]  /*3f70*/  BSYNC B1 ;  /* 0x0000000000017941 */ /* 0x000fea0003800000 */
.L_x_32:
[----:B------:R-:W-:Y:S05]  /*3f80*/  BRA `(.L_x_34) ;  /* 0xffffffd000087947 */ /* 0x000fea000383ffff */
.L_x_7:
[----:B------:R-:W-:Y:S01]  /*3f90*/  BSSY B1, `(.L_x_35) ;  /* 0x0000006000017945 */ /* 0x000fe20003800000 */
[----:B------:R-:W-:Y:S01]  /*3fa0*/  PLOP3.LUT P0, PT, P0, PT, PT, 0x8, 0x80 ;  /* 0x000000000080781c */ /* 0x000fe2000070e170 */
[----:B------:R-:W-:-:S12]  /*3fb0*/  IMAD.MOV.U32 R8, RZ, RZ, -0x1 ;  /* 0xffffffffff087424 */ /* 0x000fd800078e00ff */
[----:B------:R-:W-:Y:S05]  /*3fc0*/  WARPSYNC.COLLECTIVE R8, `(.L_x_36) ;  /* 0x0000000008087348 */ /* 0x000fea0003c00000 */
[----:B------:R-:W-:Y:S01]  /*3fd0*/  VOTE.ANY P0, P0 ;  /* 0x0000000000ff7806 */ /* 0x000fe20000000100 */
[----:B------:R-:W-:-:S12]  /*3fe0*/  ENDCOLLECTIVE ;  /* 0x000000000000791b */ /* 0x000fd80003800000 */
.L_x_36:
[----:B------:R-:W-:Y:S05]  /*3ff0*/  BSYNC B1 ;  /* 0x0000000000017941 */ /* 0x000fea0003800000 */
.L_x_35:
[----:B------:R-:W-:Y:S05]  /*4000*/  BRA `(.L_x_37) ;  /* 0xffffffd0000c7947 */ /* 0x000fea000383ffff */
.L_x_9:
[----:B------:R-:W0:Y:S01]  /*4010*/  S2R R45, SR_GEMASK ;  /* 0x00000000002d7919 */ /* 0x000e220000003c00 */
[----:B------:R-:W-:Y:S01]  /*4020*/  BSSY B1, `(.L_x_38) ;  /* 0x0000007000017945 */ /* 0x000fe20003800000 */
[----:B------:R-:W-:Y:S01]  /*4030*/  ISETP.NE.AND P0, PT, R14, 0x65, PT ;  /* 0x000000650e00780c */ /* 0x000fe20003f05270 */
[----:B------:R-:W-:Y:S01]  /*4040*/  IMAD.MOV.U32 R8, RZ, RZ, -0x1 ;  /* 0xffffffffff087424 */ /* 0x000fe200078e00ff */
[----:B------:R-:W-:-:S13]  /*4050*/  PLOP3.LUT P2, PT, P2, PT, PT, 0x8, 0x80 ;  /* 0x000000000080781c */ /* 0x000fda000174e170 */
[----:B0-----:R-:W-:Y:S05]  /*4060*/  WARPSYNC.COLLECTIVE R8, `(.L_x_39) ;  /* 0x0000000008087348 */ /* 0x001fea0003c00000 */
[----:B------:R-:W-:Y:S01]  /*4070*/  VOTE.ANY R8, PT, P2 ;  /* 0x0000000000087806 */ /* 0x000fe200010e0100 */
[----:B0-----:R-:W-:Y:S06]  /*4080*/  ENDCOLLECTIVE ;  /* 0x000000000000791b */ /* 0x001fec0003800000 */
.L_x_39:
[----:B------:R-:W-:Y:S05]  /*4090*/  BSYNC B1 ;  /* 0x0000000000017941 */ /* 0x000fea0003800000 */
.L_x_38:
[----:B------:R-:W-:Y:S01]  /*40a0*/  LOP3.LUT R8, R8, 0x80000000, R45, 0xec, !PT ;  /* 0x8000000008087812 */ /* 0x000fe200078eec2d */
[----:B------:R-:W-:Y:S02]  /*40b0*/  IMAD.MOV.U32 R10, RZ, RZ, 0x1 ;  /* 0x00000001ff0a7424 */ /* 0x000fe400078e00ff */
[----:B------:R-:W-:Y:S02]  /*40c0*/  VIADD R33, R44, 0x2 ;  /* 0x000000022c217836 */ /* 0x000fe40000000000 */
[----:B------:R-:W-:Y:S02]  /*40d0*/  VIADD R9, R8, 0xffffffff ;  /* 0xffffffff08097836 */ /* 0x000fe40000000000 */
[C---:B------:R-:W-:Y:S02]  /*40e0*/  VIADD R32, R44.reuse, 0x4 ;  /* 0x000000042c207836 */ /* 0x040fe40000000000 */
[----:B------:R-:W-:Y:S01]  /*40f0*/  VIADD R19, R44, 0x8 ;  /* 0x000000082c137836 */ /* 0x000fe20000000000 */
[----:B------:R-:W-:Y:S01]  /*4100*/  LOP3.LUT R38, R8, R9, RZ, 0xc, !PT ;  /* 0x0000000908267212 */ /* 0x000fe200078e0cff */
[----:B------:R-:W-:-:S02]  /*4110*/  IMAD.MOV.U32 R8, RZ, RZ, -0x1 ;  /* 0xffffffffff087424 */ /* 0x000fc400078e00ff */
[----:B------:R-:W-:-:S03]  /*4120*/  VIADD R34, R44, 0x10 ;  /* 0x000000102c227836 */ /* 0x000fc60000000000 */
[----:B------:R-:W0:Y:S02]  /*4130*/  POPC R38, R38 ;  /* 0x0000002600267309 */ /* 0x000e240000000000 */
[----:B0-----:R-:W-:-:S07]  /*4140*/  IMAD.MOV.U32 R9, RZ, RZ, R38 ;  /* 0x000000ffff097224 */ /* 0x001fce00078e0026 */
[----:B------:R-:W-:Y:S05]  /*4150*/  WARPSYNC.COLLECTIVE R8, `(.L_x_40) ;  /* 0x0000000008087348 */ /* 0x000fea0003c00000 */
[----:B------:R0:W1:Y:S02]  /*4160*/  SHFL.DOWN P2, R16, R15, R10, R9 ;  /* 0x0800000a0f107389 */ /* 0x0000640000040009 */
[----:B01----:R-:W-:Y:S05]  /*4170*/  ENDCOLLECTIVE ;  /* 0x000000000000791b */ /* 0x003fea0003800000 */
.L_x_40:
[----:B------:R-:W-:Y:S01]  /*4180*/  IMAD.MOV.U32 R10, RZ, RZ, 0x2 ;  /* 0x00000002ff0a7424 */ /* 0x000fe200078e00ff */
[----:B------:R-:W-:-:S04]  /*4190*/  ISETP.GE.AND P2, PT, R44, R38, PT ;  /* 0x000000262c00720c */ /* 0x000fc80003f46270 */
[----:B------:R-:W-:-:S05]  /*41a0*/  SEL R16, R16, RZ, !P2 ;  /* 0x000000ff10107207 */ /* 0x000fca0005000000 */
[----:B------:R-:W-:-:S04]  /*41b0*/  IMAD.IADD R17, R16, 0x1, R15 ;  /* 0x0000000110117824 */ /* 0x000fc800078e020f */
[----:B------:R-:W-:-:S07]  /*41c0*/  IMAD.MOV.U32 R15, RZ, RZ, R17 ;  /* 0x000000ffff0f7224 */ /* 0x000fce00078e0011 */
[----:B------:R-:W-:Y:S05]  /*41d0*/  WARPSYNC.COLLECTIVE R8, `(.L_x_41) ;  /* 0x0000000008087348 */ /* 0x000fea0003c00000 */
[----:B------:R0:W1:Y:S02]  /*41e0*/  SHFL.DOWN P2, R16, R15, R10, R9 ;  /* 0x0800000a0f107389 */ /* 0x0000640000040009 */
[----:B01----:R-:W-:Y:S05]  /*41f0*/  ENDCOLLECTIVE ;  /* 0x000000000000791b */ /* 0x003fea0003800000 */
.L_x_41:
[----:B------:R-:W-:Y:S01]  /*4200*/  IMAD.MOV.U32 R10, RZ, RZ, 0x4 ;  /* 0x00000004ff0a7424 */ /* 0x000fe200078e00ff */
[----:B------:R-:W-:-:S04]  /*4210*/  ISETP.GT.AND P2, PT, R33, R38, PT ;  /* 0x000000262100720c */ /* 0x000fc80003f44270 */
[----:B------:R-:W-:-:S05]  /*4220*/  SEL R16, R16, RZ, !P2 ;  /* 0x000000ff10107207 */ /* 0x000fca0005000000 */
[----:B------:R-:W-:-:S04]  /*4230*/  IMAD.IADD R35, R17, 0x1, R16 ;  /* 0x0000000111237824 */ /* 0x000fc800078e0210 */
[----:B------:R-:W-:-:S07]  /*4240*/  IMAD.MOV.U32 R15, RZ, RZ, R35 ;  /* 0x000000ffff0f7224 */ /* 0x000fce00078e0023 */
[----:B------:R-:W-:Y:S05]  /*4250*/  WARPSYNC.COLLECTIVE R8, `(.L_x_42) ;  /* 0x0000000008087348 */ /* 0x000fea0003c00000 */
[----:B------:R0:W1:Y:S02]  /*4260*/  SHFL.DOWN P2, R16, R15, R10, R9 ;  /* 0x0800000a0f107389 */ /* 0x0000640000040009 */
[----:B01----:R-:W-:Y:S05]  /*4270*/  ENDCOLLECTIVE ;  /* 0x000000000000791b */ /* 0x003fea0003800000 */
.L_x_42:
        /* <DEDUP_REMOVED lines=8> */
.L_x_43:
        /* <DEDUP_REMOVED lines=8> */
.L_x_44:
[----:B------:R-:W0:Y:S01]  /*4380*/  LDC.64 R8, c[0x0][0x390] ;  /* 0x0000e400ff087b82 */ /* 0x000e220000000a00 */
[----:B------:R-:W-:-:S04]  /*4390*/  ISETP.GT.AND P2, PT, R34, R38, PT ;  /* 0x000000262200720c */ /* 0x000fc80003f44270 */
[----:B------:R-:W-:-:S05]  /*43a0*/  SEL R16, R16, RZ, !P2 ;  /* 0x000000ff10107207 */ /* 0x000fca0005000000 */
[----:B------:R-:W-:Y:S01]  /*43b0*/  IMAD.IADD R36, R17, 0x1, R16 ;  /* 0x0000000111247824 */ /* 0x000fe200078e0210 */
[----:B0-----:R-:W-:Y:S01]  /*43c0*/  IADD3 R35, P2, PT, R8, 0x100, RZ ;  /* 0x0000010008237810 */ /* 0x001fe20007f5e0ff */
[----:B------:R-:W-:-:S04]  /*43d0*/  IMAD.MOV.U32 R8, RZ, RZ, -0x1 ;  /* 0xffffffffff087424 */ /* 0x000fc800078e00ff */
[----:B------:R-:W-:-:S08]  /*43e0*/  IMAD.X R37, RZ, RZ, R9, P2 ;  /* 0x000000ffff257224 */ /* 0x000fd000010e0609 */
[----:B------:R-:W-:Y:S05]  /*43f0*/  WARPSYNC.COLLECTIVE R8, `(.L_x_45) ;  /* 0x0000000008087348 */ /* 0x000fea0003c00000 */
[----:B------:R-:W-:Y:S01]  /*4400*/  VOTE.ALL P0, P0 ;  /* 0x0000000000ff7806 */ /* 0x000fe20000000000 */
[----:B------:R-:W-:-:S12]  /*4410*/  ENDCOLLECTIVE ;  /* 0x000000000000791b */ /* 0x000fd80003800000 */
.L_x_45:
[----:B------:R-:W-:Y:S05]  /*4420*/  BRA `(.L_x_46) ;  /* 0xffffffcc00a07947 */ /* 0x000fea000383ffff */
.L_x_11:
[----:B------:R-:W-:Y:S01]  /*4430*/  BSSY B1, `(.L_x_47) ;  /* 0x0000006000017945 */ /* 0x000fe20003800000 */
[----:B------:R-:W-:Y:S01]  /*4440*/  PLOP3.LUT P0, PT, P0, PT, PT, 0x8, 0x80 ;  /* 0x000000000080781c */ /* 0x000fe2000070e170 */
[----:B------:R-:W-:-:S12]  /*4450*/  IMAD.MOV.U32 R8, RZ, RZ, -0x1 ;  /* 0xffffffffff087424 */ /* 0x000fd800078e00ff */
[----:B------:R-:W-:Y:S05]  /*4460*/  WARPSYNC.COLLECTIVE R8, `(.L_x_48) ;  /* 0x0000000008087348 */ /* 0x000fea0003c00000 */
[----:B------:R-:W-:Y:S01]  /*4470*/  VOTE.ANY P0, P0 ;  /* 0x0000000000ff7806 */ /* 0x000fe20000000100 */
[----:B------:R-:W-:-:S12]  /*4480*/  ENDCOLLECTIVE ;  /* 0x000000000000791b */ /* 0x000fd80003800000 */
.L_x_48:
[----:B------:R-:W-:Y:S05]  /*4490*/  BSYNC B1 ;  /* 0x0000000000017941 */ /* 0x000fea0003800000 */
.L_x_47:
[----:B------:R-:W-:Y:S05]  /*44a0*/  BRA `(.L_x_49) ;  /* 0xffffffcc00b07947 */ /* 0x000fea000383ffff */
.L_x_13:
[----:B------:R-:W-:Y:S01]  /*44b0*/  BSSY B1, `(.L_x_50) ;  /* 0x0000006000017945 */ /* 0x000fe20003800000 */
[----:B------:R-:W-:Y:S01]  /*44c0*/  PLOP3.LUT P0, PT, P0, PT, PT, 0x8, 0x80 ;  /* 0x000000000080781c */ /* 0x000fe2000070e170 */
[----:B------:R-:W-:-:S12]  /*44d0*/  IMAD.MOV.U32 R8, RZ, RZ, -0x1 ;  /* 0xffffffffff087424 */ /* 0x000fd800078e00ff */
[----:B------:R-:W-:Y:S05]  /*44e0*/  WARPSYNC.COLLECTIVE R8, `(.L_x_51) ;  /* 0x0000000008087348 */ /* 0x000fea0003c00000 */
[----:B------:R-:W-:Y:S01]  /*44f0*/  VOTE.ANY P0, P0 ;  /* 0x0000000000ff7806 */ /* 0x000fe20000000100 */
[----:B------:R-:W-:-:S12]  /*4500*/  ENDCOLLECTIVE ;  /* 0x000000000000791b */ /* 0x000fd80003800000 */
.L_x_51:
[----:B------:R-:W-:Y:S05]  /*4510*/  BSYNC B1 ;  /* 0x0000000000017941 */ /* 0x000fea0003800000 */
.L_x_50:
[----:B------:R-:W-:Y:S05]  /*4520*/  BRA `(.L_x_52) ;  /* 0xffffffcc00b47947 */ /* 0x000fea000383ffff */
.L_x_15:
[----:B------:R-:W-:Y:S01]  /*4530*/  BSSY B1, `(.L_x_53) ;  /* 0x0000006000017945 */ /* 0x000fe20003800000 */
[----:B------:R-:W-:Y:S01]  /*4540*/  PLOP3.LUT P2, PT, P0, PT, PT, 0x8, 0x80 ;  /* 0x000000000080781c */ /* 0x000fe2000074e170 */
[----:B------:R-:W-:-:S12]  /*4550*/  IMAD.MOV.U32 R8, RZ, RZ, -0x1 ;  /* 0xffffffffff087424 */ /* 0x000fd800078e00ff */
[----:B------:R-:W-:Y:S05]  /*4560*/  WARPSYNC.COLLECTIVE R8, `(.L_x_54) ;  /* 0x0000000008087348 */ /* 0x000fea0003c00000 */
[----:B------:R-:W-:Y:S01]  /*4570*/  VOTE.ANY R8, PT, P2 ;  /* 0x0000000000087806 */ /* 0x000fe200010e0100 */
[----:B------:R-:W-:Y:S06]  /*4580*/  ENDCOLLECTIVE ;  /* 0x000000000000791b */ /* 0x000fec0003800000 */
.L_x_54:
[----:B------:R-:W-:Y:S05]  /*4590*/  BSYNC B1 ;  /* 0x0000000000017941 */ /* 0x000fea0003800000 */
.L_x_53:
[----:B------:R-:W-:Y:S01]  /*45a0*/  LOP3.LUT R8, R8, 0x80000000, R45, 0xec, !PT ;  /* 0x8000000008087812 */ /* 0x000fe200078eec2d */
[----:B------:R-:W-:Y:S02]  /*45b0*/  IMAD.MOV.U32 R10, RZ, RZ, 0x1 ;  /* 0x00000001ff0a7424 */ /* 0x000fe400078e00ff */
[----:B------:R-:W-:Y:S02]  /*45c0*/  VIADD R18, R18, 0xffffffe0 ;  /* 0xffffffe012127836 */ /* 0x000fe40000000000 */
[----:B------:R-:W-:-:S05]  /*45d0*/  VIADD R9, R8, 0xffffffff ;  /* 0xffffffff08097836 */ /* 0x000fca0000000000 */
[----:B------:R-:W-:Y:S01]  /*45e0*/  LOP3.LUT R17, R8, R9, RZ, 0xc, !PT ;  /* 0x0000000908117212 */ /* 0x000fe200078e0cff */
[----:B------:R-:W-:-:S03]  /*45f0*/  IMAD.MOV.U32 R8, RZ, RZ, -0x1 ;  /* 0xffffffffff087424 */ /* 0x000fc600078e00ff */
[----:B------:R0:W1:Y:S04]  /*4600*/  POPC R9, R17 ;  /* 0x0000001100097309 */ /* 0x0000680000000000 */
[----:B01----:R-:W-:Y:S05]  /*4610*/  WARPSYNC.COLLECTIVE R8, `(.L_x_55) ;  /* 0x0000000008087348 */ /* 0x003fea0003c00000 */
[----:B-1----:R1:W2:Y:S02]  /*4620*/  SHFL.DOWN P2, R16, R15, R10, R9 ;  /* 0x0800000a0f107389 */ /* 0x0022a40000040009 */
[----:B012---:R-:W-:Y:S05]  /*4630*/  ENDCOLLECTIVE ;  /* 0x000000000000791b */ /* 0x007fea0003800000 */
.L_x_55:
[----:B------:R-:W-:Y:S01]  /*4640*/  ISETP.GE.AND P0, PT, R44, R9, PT ;  /* 0x000000092c00720c */ /* 0x000fe20003f06270 */
[----:B------:R-:W-:-:S03]  /*4650*/  IMAD.MOV.U32 R10, RZ, RZ, 0x2 ;  /* 0x00000002ff0a7424 */ /* 0x000fc600078e00ff */
[----:B------:R-:W-:Y:S02]  /*4660*/  SEL R16, R16, RZ, !P0 ;  /* 0x000000ff10107207 */ /* 0x000fe40004000000 */
[----:B------:R-:W-:-:S03]  /*4670*/  ISETP.GT.AND P0, PT, R33, R9, PT ;  /* 0x000000092100720c */ /* 0x000fc60003f04270 */
[----:B------:R-:W-:-:S10]  /*4680*/  IMAD.IADD R15, R16, 0x1, R15 ;  /* 0x00000001100f7824 */ /* 0x000fd400078e020f */
[----:B------:R-:W-:Y:S05]  /*4690*/  WARPSYNC.COLLECTIVE R8, `(.L_x_56) ;  /* 0x0000000008087348 */ /* 0x000fea0003c00000 */
[----:B------:R0:W1:Y:S02]  /*46a0*/  SHFL.DOWN P2, R16, R15, R10, R9 ;  /* 0x0800000a0f107389 */ /* 0x0000640000040009 */
[----:B01----:R-:W-:Y:S05]  /*46b0*/  ENDCOLLECTIVE ;  /* 0x000000000000791b */ /* 0x003fea0003800000 */
.L_x_56:
[----:B------:R-:W-:Y:S01]  /*46c0*/  IMAD.MOV.U32 R10, RZ, RZ, 0x4 ;  /* 0x00000004ff0a7424 */ /* 0x000fe200078e00ff */
[----:B------:R-:W-:Y:S02]  /*46d0*/  SEL R16, R16, RZ, !P0 ;  /* 0x000000ff10107207 */ /* 0x000fe40004000000 */
[----:B------:R-:W-:-:S03]  /*46e0*/  ISETP.GT.AND P0, PT, R32, R9, PT ;  /* 0x000000092000720c */ /* 0x000fc60003f04270 */
[----:B------:R-:W-:-:S10]  /*46f0*/  IMAD.IADD R15, R15, 0x1, R16 ;  /* 0x000000010f0f7824 */ /* 0x000fd400078e0210 */
[----:B------:R-:W-:Y:S05]  /*4700*/  WARPSYNC.COLLECTIVE R8, `(.L_x_57) ;  /* 0x0000000008087348 */ /* 0x000fea0003c00000 */
[----:B------:R0:W1:Y:S02]  /*4710*/  SHFL.DOWN P2, R16, R15, R10, R9 ;  /* 0x0800000a0f107389 */ /* 0x0000640000040009 */
[----:B01----:R-:W-:Y:S05]  /*4720*/  ENDCOLLECTIVE ;  /* 0x000000000000791b */ /* 0x003fea0003800000 */
.L_x_57:
[----:B------:R-:W-:Y:S01]  /*4730*/  IMAD.MOV.U32 R10, RZ, RZ, 0x8 ;  /* 0x00000008ff0a7424 */ /* 0x000fe200078e00ff */
[----:B------:R-:W-:Y:S02]  /*4740*/  SEL R16, R16, RZ, !P0 ;  /* 0x000000ff10107207 */ /* 0x000fe40004000000 */
[----:B------:R-:W-:-:S03]  /*4750*/  ISETP.GT.AND P0, PT, R19, R9, PT ;  /* 0x000000091300720c */ /* 0x000fc60003f04270 */
[----:B------:R-:W-:-:S10]  /*4760*/  IMAD.IADD R15, R15, 0x1, R16 ;  /* 0x000000010f0f7824 */ /* 0x000fd400078e0210 */
[----:B------:R-:W-:Y:S05]  /*4770*/  WARPSYNC.COLLECTIVE R8, `(.L_x_58) ;  /* 0x0000000008087348 */ /* 0x000fea0003c00000 */
[----:B------:R0:W1:Y:S02]  /*4780*/  SHFL.DOWN P2, R16, R15, R10, R9 ;  /* 0x0800000a0f107389 */ /* 0x0000640000040009 */
[----:B01----:R-:W-:Y:S05]  /*4790*/  ENDCOLLECTIVE ;  /* 0x000000000000791b */ /* 0x003fea0003800000 */
.L_x_58:
[----:B------:R-:W-:Y:S01]  /*47a0*/  IMAD.MOV.U32 R10, RZ, RZ, 0x10 ;  /* 0x00000010ff0a7424 */ /* 0x000fe200078e00ff */
[----:B------:R-:W-:Y:S02]  /*47b0*/  SEL R16, R16, RZ, !P0 ;  /* 0x000000ff10107207 */ /* 0x000fe40004000000 */
[----:B------:R-:W-:-:S03]  /*47c0*/  ISETP.GT.AND P0, PT, R34, R9, PT ;  /* 0x000000092200720c */ /* 0x000fc60003f04270 */
[----:B------:R-:W-:-:S10]  /*47d0*/  IMAD.IADD R15, R15, 0x1, R16 ;  /* 0x000000010f0f7824 */ /* 0x000fd400078e0210 */
[----:B------:R-:W-:Y:S05]  /*47e0*/  WARPSYNC.COLLECTIVE R8, `(.L_x_59) ;  /* 0x0000000008087348 */ /* 0x000fea0003c00000 */
[----:B------:R0:W1:Y:S02]  /*47f0*/  SHFL.DOWN P2, R16, R15, R10, R9 ;  /* 0x0800000a0f107389 */ /* 0x0000640000040009 */
[----:B01----:R-:W-:Y:S05]  /*4800*/  ENDCOLLECTIVE ;  /* 0x000000000000791b */ /* 0x003fea0003800000 */
.L_x_59:
[----:B------:R-:W-:Y:S02]  /*4810*/  SEL R16, R16, RZ, !P0 ;  /* 0x000000ff10107207 */ /* 0x000fe40004000000 */
[----:B------:R-:W-:Y:S02]  /*4820*/  ISETP.NE.AND P0, PT, R14, 0x65, PT ;  /* 0x000000650e00780c */ /* 0x000fe40003f05270 */
[----:B------:R-:W-:-:S11]  /*4830*/  IADD3 R36, PT, PT, R15, R16, R36 ;  /* 0x000000100f247210 */ /* 0x000fd60007ffe024 */
[----:B------:R-:W-:Y:S05]  /*4840*/  WARPSYNC.COLLECTIVE R8, `(.L_x_60) ;  /* 0x0000000008087348 */ /* 0x000fea0003c00000 */
[----:B------:R-:W-:Y:S01]  /*4850*/  VOTE.ALL P0, P0 ;  /* 0x0000000000ff7806 */ /* 0x000fe20000000000 */
[----:B------:R-:W-:-:S12]  /*4860*/  ENDCOLLECTIVE ;  /* 0x000000000000791b */ /* 0x000fd80003800000 */
.L_x_60:
[----:B------:R-:W-:Y:S05]  /*4870*/  BRA `(.L_x_61) ;  /* 0xffffffcc00607947 */ /* 0x000fea000383ffff */
.L_x_20:
[----:B------:R-:W-:Y:S01]  /*4880*/  BSSY B0, `(.L_x_62) ;  /* 0x0000006000007945 */ /* 0x000fe20003800000 */
[----:B------:R-:W-:Y:S01]  /*4890*/  PLOP3.LUT P0, PT, P0, PT, PT, 0x8, 0x80 ;  /* 0x000000000080781c */ /* 0x000fe2000070e170 */
[----:B------:R-:W-:-:S12]  /*48a0*/  IMAD.MOV.U32 R8, RZ, RZ, -0x1 ;  /* 0xffffffffff087424 */ /* 0x000fd800078e00ff */
[----:B------:R-:W-:Y:S05]  /*48b0*/  WARPSYNC.COLLECTIVE R8, `(.L_x_63) ;  /* 0x0000000008087348 */ /* 0x000fea0003c00000 */
[----:B------:R-:W-:Y:S01]  /*48c0*/  VOTE.ANY P0, P0 ;  /* 0x0000000000ff7806 */ /* 0x000fe20000000100 */
[----:B------:R-:W-:-:S12]  /*48d0*/  ENDCOLLECTIVE ;  /* 0x000000000000791b */ /* 0x000fd80003800000 */
.L_x_63:
[----:B------:R-:W-:Y:S05]  /*48e0*/  BSYNC B0 ;  /* 0x0000000000007941 */ /* 0x000fea0003800000 */
.L_x_62:
[----:B------:R-:W-:Y:S05]  /*48f0*/  BRA `(.L_x_64) ;  /* 0xffffffe400787947 */ /* 0x000fea000383ffff */
.L_x_22:
[----:B------:R-:W-:Y:S01]  /*4900*/  BSSY B0, `(.L_x_65) ;  /* 0x0000006000007945 */ /* 0x000fe20003800000 */
[----:B------:R-:W-:Y:S01]  /*4910*/  PLOP3.LUT P0, PT, P0, PT, PT, 0x8, 0x80 ;  /* 0x000000000080781c */ /* 0x000fe2000070e170 */
[----:B------:R-:W-:-:S12]  /*4920*/  IMAD.MOV.U32 R8, RZ, RZ, -0x1 ;  /* 0xffffffffff087424 */ /* 0x000fd800078e00ff */
[----:B------:R-:W-:Y:S05]  /*4930*/  WARPSYNC.COLLECTIVE R8, `(.L_x_66) ;  /* 0x0000000008087348 */ /* 0x000fea0003c00000 */
[----:B------:R-:W-:Y:S01]  /*4940*/  VOTE.ANY P0, P0 ;  /* 0x0000000000ff7806 */ /* 0x000fe20000000100 */
[----:B------:R-:W-:-:S12]  /*4950*/  ENDCOLLECTIVE ;  /* 0x000000000000791b */ /* 0x000fd80003800000 */
.L_x_66:
[----:B------:R-:W-:Y:S05]  /*4960*/  BSYNC B0 ;  /* 0x0000000000007941 */ /* 0x000fea0003800000 */
.L_x_65:
[----:B------:R-:W-:Y:S05]  /*4970*/  BRA `(.L_x_67) ;  /* 0xffffffe4007c7947 */ /* 0x000fea000383ffff */
.L_x_24:
        /* <DEDUP_REMOVED lines=8> */
.L_x_69:
[----:B------:R-:W-:Y:S05]  /*4a00*/  BSYNC B0 ;  /* 0x0000000000007941 */ /* 0x000fea0003800000 */
.L_x_68:
[----:B------:R-:W-:Y:S01]  /*4a10*/  LOP3.LUT R8, R8, 0x80000000, R42, 0xec, !PT ;  /* 0x8000000008087812 */ /* 0x000fe200078eec2a */
[----:B------:R-:W-:Y:S02]  /*4a20*/  IMAD.MOV.U32 R10, RZ, RZ, 0x1 ;  /* 0x00000001ff0a7424 */ /* 0x000fe400078e00ff */
[----:B------:R-:W-:Y:S02]  /*4a30*/  VIADD R19, R35, 0x2 ;  /* 0x0000000223137836 */ /* 0x000fe40000000000 */
[----:B------:R-:W-:-:S05]  /*4a40*/  VIADD R9, R8, 0xffffffff ;  /* 0xffffffff08097836 */ /* 0x000fca0000000000 */
[----:B------:R-:W-:Y:S01]  /*4a50*/  LOP3.LUT R38, R8, R9, RZ, 0xc, !PT ;  /* 0x0000000908267212 */ /* 0x000fe200078e0cff */
[----:B------:R-:W-:-:S05]  /*4a60*/  IMAD.MOV.U32 R8, RZ, RZ, -0x1 ;  /* 0xffffffffff087424 */ /* 0x000fca00078e00ff */
[----:B------:R-:W0:Y:S02]  /*4a70*/  POPC R38, R38 ;  /* 0x0000002600267309 */ /* 0x000e240000000000 */
[----:B0-----:R-:W-:Y:S01]  /*4a80*/  IMAD.MOV.U32 R9, RZ, RZ, R38 ;  /* 0x000000ffff097224 */ /* 0x001fe200078e0026 */
[----:B------:R-:W-:-:S13]  /*4a90*/  ISETP.GT.AND P3, PT, R19, R38, PT ;  /* 0x000000261300720c */ /* 0x000fda0003f64270 */
[----:B------:R-:W-:Y:S05]  /*4aa0*/  WARPSYNC.COLLECTIVE R8, `(.L_x_70) ;  /* 0x0000000008087348 */ /* 0x000fea0003c00000 */
[----:B------:R0:W1:Y:S02]  /*4ab0*/  SHFL.DOWN P2, R16, R15, R10, R9 ;  /* 0x0800000a0f107389 */ /* 0x0000640000040009 */
[----:B01----:R-:W-:Y:S05]  /*4ac0*/  ENDCOLLECTIVE ;  /* 0x000000000000791b */ /* 0x003fea0003800000 */
.L_x_70:
        /* <DEDUP_REMOVED lines=8> */
.L_x_71:
[----:B------:R-:W-:Y:S01]  /*4b50*/  IMAD.MOV.U32 R10, RZ, RZ, 0x4 ;  /* 0x00000004ff0a7424 */ /* 0x000fe200078e00ff */
[----:B------:R-:W-:-:S05]  /*4b60*/  SEL R16, R16, RZ, !P3 ;  /* 0x000000ff10107207 */ /* 0x000fca0005800000 */
[----:B------:R-:W-:Y:S02]  /*4b70*/  IMAD.IADD R19, R17, 0x1, R16 ;  /* 0x0000000111137824 */ /* 0x000fe400078e0210 */
[----:B------:R-:W-:Y:S02]  /*4b80*/  VIADD R17, R35, 0x4 ;  /* 0x0000000423117836 */ /* 0x000fe40000000000 */
[----:B------:R-:W-:-:S03]  /*4b90*/  IMAD.MOV.U32 R15, RZ, RZ, R19 ;  /* 0x000000ffff0f7224 */ /* 0x000fc600078e0013 */
[----:B------:R-:W-:Y:S01]  /*4ba0*/  ISETP.GT.AND P3, PT, R17, R38, PT ;  /* 0x000000261100720c */ /* 0x000fe20003f64270 */
[----:B------:R-:W-:-:S12]  /*4bb0*/  VIADD R17, R35, 0x8 ;  /* 0x0000000823117836 */ /* 0x000fd80000000000 */
[----:B------:R-:W-:Y:S05]  /*4bc0*/  WARPSYNC.COLLECTIVE R8, `(.L_x_72) ;  /* 0x0000000008087348 */ /* 0x000fea0003c00000 */
[----:B------:R0:W1:Y:S02]  /*4bd0*/  SHFL.DOWN P2, R16, R15, R10, R9 ;  /* 0x0800000a0f107389 */ /* 0x0000640000040009 */
[----:B01----:R-:W-:Y:S05]  /*4be0*/  ENDCOLLECTIVE ;  /* 0x000000000000791b */ /* 0x003fea0003800000 */
.L_x_72:
[----:B------:R-:W-:Y:S01]  /*4bf0*/  IMAD.MOV.U32 R10, RZ, RZ, 0x8 ;  /* 0x00000008ff0a7424 */ /* 0x000fe200078e00ff */
[----:B------:R-:W-:Y:S02]  /*4c00*/  SEL R16, R16, RZ, !P3 ;  /* 0x000000ff10107207 */ /* 0x000fe40005800000 */
[----:B------:R-:W-:-:S03]  /*4c10*/  ISETP.GT.AND P3, PT, R17, R38, PT ;  /* 0x000000261100720c */ /* 0x000fc60003f64270 */
[----:B------:R-:W-:Y:S02]  /*4c20*/  IMAD.IADD R37, R19, 0x1, R16 ;  /* 0x0000000113257824 */ /* 0x000fe400078e0210 */
[----:B------:R-:W-:Y:S02]  /*4c30*/  VIADD R19, R35, 0x10 ;  /* 0x0000001023137836 */ /* 0x000fe40000000000 */
[----:B------:R-:W-:-:S07]  /*4c40*/  IMAD.MOV.U32 R15, RZ, RZ, R37 ;  /* 0x000000ffff0f7224 */ /* 0x000fce00078e0025 */
[----:B------:R-:W-:Y:S05]  /*4c50*/  WARPSYNC.COLLECTIVE R8, `(.L_x_73) ;  /* 0x0000000008087348 */ /* 0x000fea0003c00000 */
[----:B------:R0:W1:Y:S02]  /*4c60*/  SHFL.DOWN P2, R16, R15, R10, R9 ;  /* 0x0800000a0f107389 */ /* 0x0000640000040009 */
[----:B01----:R-:W-:Y:S05]  /*4c70*/  ENDCOLLECTIVE ;  /* 0x000000000000791b */ /* 0x003fea0003800000 */
.L_x_73:
[----:B------:R-:W-:Y:S01]  /*4c80*/  IMAD.MOV.U32 R10, RZ, RZ, 0x10 ;  /* 0x00000010ff0a7424 */ /* 0x000fe200078e00ff */
[----:B------:R-:W-:-:S05]  /*4c90*/  SEL R16, R16, RZ, !P3 ;  /* 0x000000ff10107207 */ /* 0x000fca0005800000 */
[----:B------:R-:W-:-:S04]  /*4ca0*/  IMAD.IADD R17, R37, 0x1, R16 ;  /* 0x0000000125117824 */ /* 0x000fc800078e0210 */
[----:B------:R-:W-:-:S07]  /*4cb0*/  IMAD.MOV.U32 R15, RZ, RZ, R17 ;  /* 0x000000ffff0f7224 */ /* 0x000fce00078e0011 */
[----:B------:R-:W-:Y:S05]  /*4cc0*/  WARPSYNC.COLLECTIVE R8, `(.L_x_74) ;  /* 0x0000000008087348 */ /* 0x000fea0003c00000 */
[----:B------:R0:W1:Y:S02]  /*4cd0*/  SHFL.DOWN P2, R16, R15, R10, R9 ;  /* 0x0800000a0f107389 */ /* 0x0000640000040009 */
[----:B01----:R-:W-:Y:S05]  /*4ce0*/  ENDCOLLECTIVE ;  /* 0x000000000000791b */ /* 0x003fea0003800000 */
.L_x_74:
        /* <DEDUP_REMOVED lines=10> */
.L_x_75:
[----:B------:R-:W-:Y:S05]  /*4d90*/  BRA `(.L_x_76) ;  /* 0xffffffe400107947 */ /* 0x000fea000383ffff */
.L_x_26:
[----:B------:R-:W-:Y:S01]  /*4da0*/  BSSY B0, `(.L_x_77) ;  /* 0x0000006000007945 */ /* 0x000fe20003800000 */
[----:B------:R-:W-:Y:S01]  /*4db0*/  PLOP3.LUT P0, PT, P0, PT, PT, 0x8, 0x80 ;  /* 0x000000000080781c */ /* 0x000fe2000070e170 */
[----:B------:R-:W-:-:S12]  /*4dc0*/  IMAD.MOV.U32 R8, RZ, RZ, -0x1 ;  /* 0xffffffffff087424 */ /* 0x000fd800078e00ff */
[----:B------:R-:W-:Y:S05]  /*4dd0*/  WARPSYNC.COLLECTIVE R8, `(.L_x_78) ;  /* 0x0000000008087348 */ /* 0x000fea0003c00000 */
[----:B------:R-:W-:Y:S01]  /*4de0*/  VOTE.ANY P0, P0 ;  /* 0x0000000000ff7806 */ /* 0x000fe20000000100 */
[----:B------:R-:W-:-:S12]  /*4df0*/  ENDCOLLECTIVE ;  /* 0x000000000000791b */ /* 0x000fd80003800000 */
.L_x_78:
[----:B------:R-:W-:Y:S05]  /*4e00*/  BSYNC B0 ;  /* 0x0000000000007941 */ /* 0x000fea0003800000 */
.L_x_77:
[----:B------:R-:W-:Y:S05]  /*4e10*/  BRA `(.L_x_79) ;  /* 0xffffffe400207947 */ /* 0x000fea000383ffff */
.L_x_28:
[----:B------:R-:W-:Y:S01]  /*4e20*/  BSSY B0, `(.L_x_80) ;  /* 0x0000006000007945 */ /* 0x000fe20003800000 */
[----:B------:R-:W-:Y:S01]  /*4e30*/  PLOP3.LUT P0, PT, P0, PT, PT, 0x8, 0x80 ;  /* 0x000000000080781c */ /* 0x000fe2000070e170 */
[----:B------:R-:W-:-:S12]  /*4e40*/  IMAD.MOV.U32 R8, RZ, RZ, -0x1 ;  /* 0xffffffffff087424 */ /* 0x000fd800078e00ff */
[----:B------:R-:W-:Y:S05]  /*4e50*/  WARPSYNC.COLLECTIVE R8, `(.L_x_81) ;  /* 0x0000000008087348 */ /* 0x000fea0003c00000 */
[----:B------:R-:W-:Y:S01]  /*4e60*/  VOTE.ANY P0, P0 ;  /* 0x0000000000ff7806 */ /* 0x000fe20000000100 */
[----:B------:R-:W-:-:S12]  /*4e70*/  ENDCOLLECTIVE ;  /* 0x000000000000791b */ /* 0x000fd80003800000 */
.L_x_81:
[----:B------:R-:W-:Y:S05]  /*4e80*/  BSYNC B0 ;  /* 0x0000000000007941 */ /* 0x000fea0003800000 */
.L_x_80:
[----:B------:R-:W-:Y:S05]  /*4e90*/  BRA `(.L_x_82) ;  /* 0xffffffe400247947 */ /* 0x000fea000383ffff */
.L_x_30:
[----:B------:R-:W-:Y:S01]  /*4ea0*/  BSSY B0, `(.L_x_83) ;  /* 0x0000006000007945 */ /* 0x000fe20003800000 */
[----:B------:R-:W-:Y:S01]  /*4eb0*/  PLOP3.LUT P2, PT, P0, PT, PT, 0x8, 0x80 ;  /* 0x000000000080781c */ /* 0x000fe2000074e170 */
[----:B------:R-:W-:-:S12]  /*4ec0*/  IMAD.MOV.U32 R8, RZ, RZ, -0x1 ;  /* 0xffffffffff087424 */ /* 0x000fd800078e00ff */
[----:B------:R-:W-:Y:S05]  /*4ed0*/  WARPSYNC.COLLECTIVE R8, `(.L_x_84) ;  /* 0x0000000008087348 */ /* 0x000fea0003c00000 */
[----:B------:R-:W-:Y:S01]  /*4ee0*/  VOTE.ANY R8, PT, P2 ;  /* 0x0000000000087806 */ /* 0x000fe200010e0100 */
[----:B------:R-:W-:Y:S06]  /*4ef0*/  ENDCOLLECTIVE ;  /* 0x000000000000791b */ /* 0x000fec0003800000 */
.L_x_84:
[----:B------:R-:W-:Y:S05]  /*4f00*/  BSYNC B0 ;  /* 0x0000000000007941 */ /* 0x000fea0003800000 */
.L_x_83:
        /* <DEDUP_REMOVED lines=10> */
.L_x_85:
[----:B------:R-:W-:Y:S01]  /*4fb0*/  ISETP.GE.AND P0, PT, R35, R9, PT ;  /* 0x000000092300720c */ /* 0x000fe20003f06270 */
[----:B------:R-:W-:-:S03]  /*4fc0*/  IMAD.MOV.U32 R10, RZ, RZ, 0x2 ;  /* 0x00000002ff0a7424 */ /* 0x000fc600078e00ff */
[----:B------:R-:W-:-:S05]  /*4fd0*/  SEL R16, R16, RZ, !P0 ;  /* 0x000000ff10107207 */ /* 0x000fca0004000000 */
[----:B------:R-:W-:Y:S02]  /*4fe0*/  IMAD.IADD R44, R16, 0x1, R15 ;  /* 0x00000001102c7824 */ /* 0x000fe400078e020f */
[----:B------:R-:W-:Y:S02]  /*4ff0*/  VIADD R16, R35, 0x2 ;  /* 0x0000000223107836 */ /* 0x000fe40000000000 */
[----:B------:R-:W-:-:S03]  /*5000*/  IMAD.MOV.U32 R15, RZ, RZ, R44 ;  /* 0x000000ffff0f7224 */ /* 0x000fc600078e002c */
[----:B------:R-:W-:-:S13]  /*5010*/  ISETP.GT.AND P0, PT, R16, R9, PT ;  /* 0x000000091000720c */ /* 0x000fda0003f04270 */
[----:B------:R-:W-:Y:S05]  /*5020*/  WARPSYNC.COLLECTIVE R8, `(.L_x_86) ;  /* 0x0000000008087348 */ /* 0x000fea0003c00000 */
[----:B------:R0:W1:Y:S02]  /*5030*/  SHFL.DOWN P2, R16, R15, R10, R9 ;  /* 0x0800000a0f107389 */ /* 0x0000640000040009 */
[----:B01----:R-:W-:Y:S05]  /*5040*/  ENDCOLLECTIVE ;  /* 0x000000000000791b */ /* 0x003fea0003800000 */
.L_x_86:
[----:B------:R-:W-:Y:S01]  /*5050*/  IMAD.MOV.U32 R10, RZ, RZ, 0x4 ;  /* 0x00000004ff0a7424 */ /* 0x000fe200078e00ff */
[----:B------:R-:W-:Y:S01]  /*5060*/  SEL R17, R16, RZ, !P0 ;  /* 0x000000ff10117207 */ /* 0x000fe20004000000 */
[----:B------:R-:W-:-:S04]  /*5070*/  VIADD R16, R35, 0x4 ;  /* 0x0000000423107836 */ /* 0x000fc80000000000 */
[----:B------:R-:W-:Y:S01]  /*5080*/  IMAD.IADD R17, R44, 0x1, R17 ;  /* 0x000000012c117824 */ /* 0x000fe200078e0211 */
[----:B------:R-:W-:-:S03]  /*5090*/  ISETP.GT.AND P0, PT, R16, R9, PT ;  /* 0x000000091000720c */ /* 0x000fc60003f04270 */
[----:B------:R-:W-:-:S10]  /*50a0*/  IMAD.MOV.U32 R15, RZ, RZ, R17 ;  /* 0x000000ffff0f7224 */ /* 0x000fd400078e0011 */
[----:B------:R-:W-:Y:S05]  /*50b0*/  WARPSYNC.COLLECTIVE R8, `(.L_x_87) ;  /* 0x0000000008087348 */ /* 0x000fea0003c00000 */
[----:B------:R0:W1:Y:S02]  /*50c0*/  SHFL.DOWN P2, R16, R15, R10, R9 ;  /* 0x0800000a0f107389 */ /* 0x0000640000040009 */
[----:B01----:R-:W-:Y:S05]  /*50d0*/  ENDCOLLECTIVE ;  /* 0x000000000000791b */ /* 0x003fea0003800000 */
.L_x_87:
[----:B------:R-:W-:Y:S01]  /*50e0*/  IMAD.MOV.U32 R10, RZ, RZ, 0x8 ;  /* 0x00000008ff0a7424 */ /* 0x000fe200078e00ff */
[----:B------:R-:W-:-:S05]  /*50f0*/  SEL R16, R16, RZ, !P0 ;  /* 0x000000ff10107207 */ /* 0x000fca0004000000 */
[----:B------:R-:W-:Y:S02]  /*5100*/  IMAD.IADD R45, R17, 0x1, R16 ;  /* 0x00000001112d7824 */ /* 0x000fe400078e0210 */
[C---:B------:R-:W-:Y:S02]  /*5110*/  VIADD R16, R35.reuse, 0x8 ;  /* 0x0000000823107836 */ /* 0x040fe40000000000 */
[----:B------:R-:W-:Y:S02]  /*5120*/  IMAD.MOV.U32 R15, RZ, RZ, R45 ;  /* 0x000000ffff0f7224 */ /* 0x000fe400078e002d */
[----:B------:R-:W-:Y:S01]  /*5130*/  VIADD R17, R35, 0x10 ;  /* 0x0000001023117836 */ /* 0x000fe20000000000 */
[----:B------:R-:W-:-:S13]  /*5140*/  ISETP.GT.AND P0, PT, R16, R9, PT ;  /* 0x000000091000720c */ /* 0x000fda0003f04270 */
[----:B------:R-:W-:Y:S05]  /*5150*/  WARPSYNC.COLLECTIVE R8, `(.L_x_88) ;  /* 0x0000000008087348 */ /* 0x000fea0003c00000 */
[----:B------:R0:W1:Y:S02]  /*5160*/  SHFL.DOWN P2, R16, R15, R10, R9 ;  /* 0x0800000a0f107389 */ /* 0x0000640000040009 */
[----:B01----:R-:W-:Y:S05]  /*5170*/  ENDCOLLECTIVE ;  /* 0x000000000000791b */ /* 0x003fea0003800000 */
.L_x_88:
[----:B------:R-:W-:Y:S01]  /*5180*/  IMAD.MOV.U32 R10, RZ, RZ, 0x10 ;  /* 0x00000010ff0a7424 */ /* 0x000fe200078e00ff */
[----:B------:R-:W-:Y:S02]  /*5190*/  SEL R16, R16, RZ, !P0 ;  /* 0x000000ff10107207 */ /* 0x000fe40004000000 */
[----:B------:R-:W-:-:S03]  /*51a0*/  ISETP.GT.AND P0, PT, R17, R9, PT ;  /* 0x000000091100720c */ /* 0x000fc60003f04270 */
[----:B------:R-:W-:-:S04]  /*51b0*/  IMAD.IADD R44, R45, 0x1, R16 ;  /* 0x000000012d2c7824 */ /* 0x000fc800078e0210 */
[----:B------:R-:W-:-:S07]  /*51c0*/  IMAD.MOV.U32 R15, RZ, RZ, R44 ;  /* 0x000000ffff0f7224 */ /* 0x000fce00078e002c */
[----:B------:R-:W-:Y:S05]  /*51d0*/  WARPSYNC.COLLECTIVE R8, `(.L_x_89) ;  /* 0x0000000008087348 */ /* 0x000fea0003c00000 */
[----:B------:R0:W1:Y:S02]  /*51e0*/  SHFL.DOWN P2, R16, R15, R10, R9 ;  /* 0x0800000a0f107389 */ /* 0x0000640000040009 */
[----:B01----:R-:W-:Y:S05]  /*51f0*/  ENDCOLLECTIVE ;  /* 0x000000000000791b */ /* 0x003fea0003800000 */
.L_x_89:
[----:B------:R-:W-:Y:S02]  /*5200*/  SEL R16, R16, RZ, !P0 ;  /* 0x000000ff10107207 */ /* 0x000fe40004000000 */
[----:B------:R-:W-:Y:S02]  /*5210*/  ISETP.NE.AND P0, PT, R14, 0x65, PT ;  /* 0x000000650e00780c */ /* 0x000fe40003f05270 */
[----:B------:R-:W-:-:S11]  /*5220*/  IADD3 R19, PT, PT, R44, R16, R19 ;  /* 0x000000102c137210 */ /* 0x000fd60007ffe013 */
[----:B------:R-:W-:Y:S05]  /*5230*/  WARPSYNC.COLLECTIVE R8, `(.L_x_90) ;  /* 0x0000000008087348 */ /* 0x000fea0003c00000 */
[----:B------:R-:W-:Y:S01]  /*5240*/  VOTE.ALL P0, P0 ;  /* 0x0000000000ff7806 */ /* 0x000fe20000000000 */
[----:B------:R-:W-:-:S12]  /*5250*/  ENDCOLLECTIVE ;  /* 0x000000000000791b */ /* 0x000fd80003800000 */
.L_x_90:
[----:B------:R-:W-:Y:S05]  /*5260*/  BRA `(.L_x_91) ;  /* 0xffffffe000c07947 */ /* 0x000fea000383ffff */
.L_x_92:
[----:B------:R-:W-:-:S00]  /*5270*/  BRA `(.L_x_92) ;  /* 0xfffffffc00fc7947 */ /* 0x000fc0000383ffff */
[----:B------:R-:W-:-:S00]  /*5280*/  NOP ;  /* 0x0000000000007918 */ /* 0x000fc00000000000 */
[----:B------:R-:W-:-:S00]  /*5290*/  NOP ;  /* 0x0000000000007918 */ /* 0x000fc00000000000 */
[----:B------:R-:W-:-:S00]  /*52a0*/  NOP ;  /* 0x0000000000007918 */ /* 0x000fc00000000000 */
[----:B------:R-:W-:-:S00]  /*52b0*/  NOP ;  /* 0x0000000000007918 */ /* 0x000fc00000000000 */
[----:B------:R-:W-:-:S00]  /*52c0*/  NOP ;  /* 0x0000000000007918 */ /* 0x000fc00000000000 */
[----:B------:R-:W-:-:S00]  /*52d0*/  NOP ;  /* 0x0000000000007918 */ /* 0x000fc00000000000 */
[----:B------:R-:W-:-:S00]  /*52e0*/  NOP ;  /* 0x0000000000007918 */ /* 0x000fc00000000000 */
[----:B------:R-:W-:-:S00]  /*52f0*/  NOP ;  /* 0x0000000000007918 */ /* 0x000fc00000000000 */
.L_x_703:


//--------------------- .text._ZN3cub18CUB_300001_SM_10006detail4scan16DeviceScanKernelINS2_10policy_hubIjjjjN4cuda3std3__44plusIvEEE10Policy1000EN6thrust24THRUST_300001_SM_1000_NS6detail15normal_iteratorINSD_10device_ptrIjEEEESI_NS0_13ScanTileStateIjLb1EEES9_NS0_8NullTypeEjjLb0ESL_EEvT0_T1_T2_iT3_T4_T5_ --------------------------
	.section	.text._ZN3cub18CUB_300001_SM_10006detail4scan16DeviceScanKernelINS2_10policy_hubIjjjjN4cuda3std3__44plusIvEEE10Policy1000EN6thrust24THRUST_300001_SM_1000_NS6detail15normal_iteratorINSD_10device_ptrIjEEEESI_NS0_13ScanTileStateIjLb1EEES9_NS0_8NullTypeEjjLb0ESL_EEvT0_T1_T2_iT3_T4_T5_,"ax",@progbits
	.align	128
        .global         _ZN3cub18CUB_300001_SM_10006detail4scan16DeviceScanKernelINS2_10policy_hubIjjjjN4cuda3std3__44plusIvEEE10Policy1000EN6thrust24THRUST_300001_SM_1000_NS6detail15normal_iteratorINSD_10device_ptrIjEEEESI_NS0_13ScanTileStateIjLb1EEES9_NS0_8NullTypeEjjLb0ESL_EEvT0_T1_T2_iT3_T4_T5_
        .type           _ZN3cub18CUB_300001_SM_10006detail4scan16DeviceScanKernelINS2_10policy_hubIjjjjN4cuda3std3__44plusIvEEE10Policy1000EN6thrust24THRUST_300001_SM_1000_NS6detail15normal_iteratorINSD_10device_ptrIjEEEESI_NS0_13ScanTileStateIjLb1EEES9_NS0_8NullTypeEjjLb0ESL_EEvT0_T1_T2_iT3_T4_T5_,@function
        .size           _ZN3cub18CUB_300001_SM_10006detail4scan16DeviceScanKernelINS2_10policy_hubIjjjjN4cuda3std3__44plusIvEEE10Policy1000EN6thrust24THRUST_300001_SM_1000_NS6detail15normal_iteratorINSD_10device_ptrIjEEEESI_NS0_13ScanTileStateIjLb1EEES9_NS0_8NullTypeEjjLb0ESL_EEvT0_T1_T2_iT3_T4_T5_,(.L_x_704 - _ZN3cub18CUB_300001_SM_10006detail4scan16DeviceScanKernelINS2_10policy_hubIjjjjN4cuda3std3__44plusIvEEE10Policy1000EN6thrust24THRUST_300001_SM_1000_NS6detail15normal_iteratorINSD_10device_ptrIjEEEESI_NS0_13ScanTileStateIjLb1EEES9_NS0_8NullTypeEjjLb0ESL_EEvT0_T1_T2_iT3_T4_T5_)
        .other          _ZN3cub18CUB_300001_SM_10006detail4scan16DeviceScanKernelINS2_10policy_hubIjjjjN4cuda3std3__44plusIvEEE10Policy1000EN6thrust24THRUST_300001_SM_1000_NS6detail15normal_iteratorINSD_10device_ptrIjEEEESI_NS0_13ScanTileStateIjLb1EEES9_NS0_8NullTypeEjjLb0ESL_EEvT0_T1_T2_iT3_T4_T5_,@"STO_CUDA_ENTRY STV_DEFAULT"
_ZN3cub18CUB_300001_SM_10006detail4scan16DeviceScanKernelINS2_10policy_hubIjjjjN4cuda3std3__44plusIvEEE10Policy1000EN6thrust24THRUST_300001_SM_1000_NS6detail15normal_iteratorINSD_10device_ptrIjEEEESI_NS0_13ScanTileStateIjLb1EEES9_NS0_8NullTypeEjjLb0ESL_EEvT0_T1_T2_iT3_T4_T5_:
.text._ZN3cub18CUB_300001_SM_10006detail4scan16DeviceScanKernelINS2_10policy_hubIjjjjN4cuda3std3__44plusIvEEE10Policy1000EN6thrust24THRUST_300001_SM_1000_NS6detail15normal_iteratorINSD_10device_ptrIjEEEESI_NS0_13ScanTileStateIjLb1EEES9_NS0_8NullTypeEjjLb0ESL_EEvT0_T1_T2_iT3_T4_T5_:
[----:B------:R-:W-:Y:S08]  /*0000*/  LDC R1, c[0x0][0x37c] ;  /* 0x0000df00ff017b82 */ /* 0x000ff00000000800 */
[----:B------:R-:W0:Y:S01]  /*0010*/  S2UR UR4, SR_CTAID.X ;  /* 0x00000000000479c3 */ /* 0x000e220000002500 */
[----:B------:R-:W1:Y:S01]  /*0020*/  LDCU UR5, c[0x0][0x3a0] ;  /* 0x00007400ff0577ac */ /* 0x000e620008000800 */
[----:B------:R-:W2:Y:S06]  /*0030*/  LDCU.64 UR8, c[0x0][0x358] ;  /* 0x00006b00ff0877ac */ /* 0x000eac0008000a00 */
[----:B------:R-:W0:Y:S02]  /*0040*/  LDC R42, c[0x0][0x398] ;  /* 0x0000e600ff2a7b82 */ /* 0x000e240000000800 */
[----:B0-----:R-:W-:-:S04]  /*0050*/  VIADD R42, R42, UR4 ;  /* 0x000000042a2a7c36 */ /* 0x001fc80008000000 */
[----:B------:R-:W-:-:S05]  /*0060*/  IMAD R3, R42, 0x2100, RZ ;  /* 0x000021002a037824 */ /* 0x000fca00078e02ff */
[----:B-1----:R-:W-:-:S04]  /*0070*/  IADD3 R0, PT, PT, -R3, UR5, RZ ;  /* 0x0000000503007c10 */ /* 0x002fc8000fffe1ff */
[----:B------:R-:W-:-:S13]  /*0080*/  ISETP.GE.U32.AND P0, PT, R0, 0x2101, PT ;  /* 0x000021010000780c */ /* 0x000fda0003f06070 */
[----:B--2---:R-:W-:Y:S05]  /*0090*/  @!P0 BRA `(.L_x_93) ;  /* 0x0000001c00a88947 */ /* 0x004fea0003800000 */
[----:B------:R-:W0:Y:S01]  /*00a0*/  S2R R16, SR_TID.X ;  /* 0x0000000000107919 */ /* 0x000e220000002100 */
[----:B------:R-:W1:Y:S01]  /*00b0*/  LDCU.64 UR4, c[0x0][0x380] ;  /* 0x00007000ff0477ac */ /* 0x000e620008000a00 */
[C---:B0-----:R-:W-:Y:S02]  /*00c0*/  LOP3.LUT R0, R16.reuse, 0x1f, RZ, 0xc0, !PT ;  /* 0x0000001f10007812 */ /* 0x041fe400078ec0ff */
[----:B------:R-:W-:-:S05]  /*00d0*/  LOP3.LUT R5, R16, 0x3e0, RZ, 0xc0, !PT ;  /* 0x000003e010057812 */ /* 0x000fca00078ec0ff */
[----:B------:R-:W-:-:S05]  /*00e0*/  IMAD R0, R5, 0x16, R0 ;  /* 0x0000001605007824 */ /* 0x000fca00078e0200 */
[----:B------:R-:W-:-:S05]  /*00f0*/  IADD3 R0, P0, PT, R3, R0, RZ ;  /* 0x0000000003007210 */ /* 0x000fca0007f1e0ff */
[----:B------:R-:W-:Y:S02]  /*0100*/  IMAD.X R3, RZ, RZ, RZ, P0 ;  /* 0x000000ffff037224 */ /* 0x000fe400000e06ff */
        /* <DEDUP_REMOVED lines=30> */
[----:B------:R-:W-:Y:S01]  /*02f0*/  ISETP.NE.AND P0, PT, R42, RZ, PT ;  /* 0x000000ff2a00720c */ /* 0x000fe20003f05270 */
        /* <DEDUP_REMOVED lines=28> */
[----:B------:R0:W1:Y:S04]  /*04c0*/  LDS.64 R36, [R27] ;  /* 0x000000001b247984 */ /* 0x0000680000000a00 */
[----:B------:R0:W2:Y:S04]  /*04d0*/  LDS.64 R34, [R27+0x8] ;  /* 0x000008001b227984 */ /* 0x0000a80000000a00 */
[----:B------:R0:W3:Y:S04]  /*04e0*/  LDS.64 R32, [R27+0x10] ;  /* 0x000010001b207984 */ /* 0x0000e80000000a00 */
[----:B------:R0:W4:Y:S04]  /*04f0*/  LDS.64 R18, [R27+0x18] ;  /* 0x000018001b127984 */ /* 0x0001280000000a00 */
[----:B------:R0:W0:Y:S04]  /*0500*/  LDS.64 R14, [R27+0x20] ;  /* 0x000020001b0e7984 */ /* 0x0000280000000a00 */
[----:B------:R0:W0:Y:S04]  /*0510*/  LDS.64 R12, [R27+0x28] ;  /* 0x000028001b0c7984 */ /* 0x0000280000000a00 */
[----:B------:R0:W0:Y:S04]  /*0520*/  LDS.64 R10, [R27+0x30] ;  /* 0x000030001b0a7984 */ /* 0x0000280000000a00 */
[----:B------:R0:W0:Y:S04]  /*0530*/  LDS.64 R8, [R27+0x38] ;  /* 0x000038001b087984 */ /* 0x0000280000000a00 */
[----:B------:R0:W0:Y:S04]  /*0540*/  LDS.64 R6, [R27+0x40] ;  /* 0x000040001b067984 */ /* 0x0000280000000a00 */
[----:B------:R0:W0:Y:S04]  /*0550*/  LDS.64 R4, [R27+0x48] ;  /* 0x000048001b047984 */ /* 0x0000280000000a00 */
[----:B------:R0:W0:Y:S01]  /*0560*/  LDS.64 R2, [R27+0x50] ;  /* 0x000050001b027984 */ /* 0x0000220000000a00 */
[----:B------:R-:W-:Y:S06]  /*0570*/  BAR.SYNC.DEFER_BLOCKING 0x0 ;  /* 0x0000000000007b1d */ /* 0x000fec0000010000 */
[----:B-1----:R-:W-:Y:S05]  /*0580*/  @P0 BRA `(.L_x_95) ;  /* 0x00000004001c0947 */ /* 0x002fea0003800000 */
[----:B0-2---:R-:W-:Y:S02]  /*0590*/  IADD3 R17, PT, PT, R34, R37, R36 ;  /* 0x0000002522117210 */ /* 0x005fe40007ffe024 */
[C---:B------:R-:W-:Y:S02]  /*05a0*/  ISETP.NE.AND P1, PT, R39.reuse, 0x1f, PT ;  /* 0x0000001f2700780c */ /* 0x040fe40003f25270 */
[----:B---3--:R-:W-:Y:S02]  /*05b0*/  IADD3 R17, PT, PT, R32, R35, R17 ;  /* 0x0000002320117210 */ /* 0x008fe40007ffe011 */
[----:B------:R-:W-:Y:S02]  /*05c0*/  ISETP.GE.U32.AND P2, PT, R16, 0x20, PT ;  /* 0x000000201000780c */ /* 0x000fe40003f46070 */
[----:B----4-:R-:W-:Y:S02]  /*05d0*/  IADD3 R17, PT, PT, R18, R33, R17 ;  /* 0x0000002112117210 */ /* 0x010fe40007ffe011 */
[----:B------:R-:W-:-:S02]  /*05e0*/  ISETP.NE.AND P3, PT, R39, RZ, PT ;  /* 0x000000ff2700720c */ /* 0x000fc40003f65270 */
[----:B------:R-:W-:-:S03]  /*05f0*/  IADD3 R17, PT, PT, R14, R19, R17 ;  /* 0x000000130e117210 */ /* 0x000fc60007ffe011 */
[----:B------:R-:W-:Y:S02]  /*0600*/  @!P1 LEA R43, R40, UR4, 0x2 ;  /* 0x00000004282b9c11 */ /* 0x000fe4000f8e10ff */
[----:B------:R-:W-:-:S04]  /*0610*/  IADD3 R17, PT, PT, R12, R15, R17 ;  /* 0x0000000f0c117210 */ /* 0x000fc80007ffe011 */
[----:B------:R-:W-:-:S04]  /*0620*/  IADD3 R17, PT, PT, R10, R13, R17 ;  /* 0x0000000d0a117210 */ /* 0x000fc80007ffe011 */
[----:B------:R-:W-:-:S04]  /*0630*/  IADD3 R17, PT, PT, R8, R11, R17 ;  /* 0x0000000b08117210 */ /* 0x000fc80007ffe011 */
[----:B------:R-:W-:-:S04]  /*0640*/  IADD3 R17, PT, PT, R6, R9, R17 ;  /* 0x0000000906117210 */ /* 0x000fc80007ffe011 */
[----:B------:R-:W-:-:S04]  /*0650*/  IADD3 R17, PT, PT, R4, R7, R17 ;  /* 0x0000000704117210 */ /* 0x000fc80007ffe011 */
[----:B------:R-:W-:-:S05]  /*0660*/  IADD3 R20, PT, PT, R2, R5, R17 ;  /* 0x0000000502147210 */ /* 0x000fca0007ffe011 */
[----:B------:R-:W-:-:S05]  /*0670*/  IMAD.IADD R17, R3, 0x1, R20 ;  /* 0x0000000103117824 */ /* 0x000fca00078e0214 */
        /* <DEDUP_REMOVED lines=10> */
[----:B------:R-:W-:-:S04]  /*0720*/  ISETP.NE.AND P0, PT, R40, 0x2, PT ;  /* 0x000000022800780c */ /* 0x000fc80003f05270 */
        /* <DEDUP_REMOVED lines=8> */
[----:B------:R-:W-:Y:S01]  /*07b0*/  SEL R20, R21, R20, !P0 ;  /* 0x0000001415147207 */ /* 0x000fe20004000000 */
[----:B------:R-:W-:Y:S01]  /*07c0*/  IMAD.IADD R21, R42, 0x1, -R17 ;  /* 0x000000012a157824 */ /* 0x000fe200078e0a11 */
[----:B------:R-:W-:Y:S01]  /*07d0*/  ISETP.NE.AND P0, PT, R40, 0x3, PT ;  /* 0x000000032800780c */ /* 0x000fe20003f05270 */
[----:B------:R-:W-:-:S03]  /*07e0*/  IMAD.IADD R23, R23, 0x1, R22 ;  /* 0x0000000117177824 */ /* 0x000fc600078e0216 */
[----:B------:R-:W-:Y:S01]  /*07f0*/  SEL R20, R22, R20, !P0 ;  /* 0x0000001416147207 */ /* 0x000fe20004000000 */
[----:B-1----:R-:W-:Y:S01]  /*0800*/  IMAD.IADD R24, R23, 0x1, R24 ;  /* 0x0000000117187824 */ /* 0x002fe200078e0218 */
[C---:B------:R-:W-:Y:S02]  /*0810*/  ISETP.NE.AND P0, PT, R40.reuse, 0x4, PT ;  /* 0x000000042800780c */ /* 0x040fe40003f05270 */
[----:B------:R-:W-:Y:S01]  /*0820*/  SEL R17, R21, RZ, P3 ;  /* 0x000000ff15117207 */ /* 0x000fe20001800000 */
        /* <DEDUP_REMOVED lines=18> */
[----:B------:R-:W-:Y:S02]  /*0950*/  ISETP.NE.AND P1, PT, R40, 0xb, PT ;  /* 0x0000000b2800780c */ /* 0x000fe40003f25270 */
[----:B------:R-:W-:Y:S02]  /*0960*/  SEL R20, R29, R20, !P0 ;  /* 0x000000141d147207 */ /* 0x000fe40004000000 */
[----:B------:R-:W-:-:S02]  /*0970*/  ISETP.NE.AND P0, PT, R16, RZ, PT ;  /* 0x000000ff1000720c */ /* 0x000fc40003f05270 */
[----:B------:R-:W-:-:S05]  /*0980*/  SEL R20, R30, R20, !P1 ;  /* 0x000000141e147207 */ /* 0x000fca0004800000 */
[----:B------:R-:W-:-:S06]  /*0990*/  @P2 IMAD.IADD R21, R20, 0x1, R17 ;  /* 0x0000000114152824 */ /* 0x000fcc00078e0211 */
[----:B------:R-:W-:Y:S05]  /*09a0*/  @P0 BRA `(.L_x_96) ;  /* 0x0000000c00f00947 */ /* 0x000fea0003800000 */
[----:B------:R-:W0:Y:S01]  /*09b0*/  LDC.64 R16, c[0x0][0x390] ;  /* 0x0000e400ff107b82 */ /* 0x000e220000000a00 */
[----:B------:R-:W-:Y:S02]  /*09c0*/  IMAD.MOV.U32 R30, RZ, RZ, 0x65 ;  /* 0x00000065ff1e7424 */ /* 0x000fe400078e00ff */
[----:B------:R-:W-:-:S03]  /*09d0*/  IMAD.MOV.U32 R21, RZ, RZ, RZ ;  /* 0x000000ffff157224 */ /* 0x000fc600078e00ff */
[----:B0-----:R0:W-:Y:S01]  /*09e0*/  ST.E.64.STRONG.GPU desc[UR8][R16.64+0x100], R30 ;  /* 0x0001001e10007985 */ /* 0x0011e2000c10fb08 */
[----:B------:R-:W-:Y:S05]  /*09f0*/  BRA `(.L_x_96) ;  /* 0x0000000c00dc7947 */ /* 0x000fea0003800000 */
.L_x_95:
[----:B0-2---:R-:W-:Y:S02]  /*0a00*/  IADD3 R17, PT, PT, R34, R37, R36 ;  /* 0x0000002522117210 */ /* 0x005fe40007ffe024 */
[C---:B------:R-:W-:Y:S02]  /*0a10*/  ISETP.NE.AND P1, PT, R39.reuse, 0x1f, PT ;  /* 0x0000001f2700780c */ /* 0x040fe40003f25270 */
[----:B---3--:R-:W-:Y:S02]  /*0a20*/  IADD3 R17, PT, PT, R32, R35, R17 ;  /* 0x0000002320117210 */ /* 0x008fe40007ffe011 */
[----:B------:R-:W-:Y:S02]  /*0a30*/  ISETP.NE.AND P2, PT, R39, RZ, PT ;  /* 0x000000ff2700720c */ /* 0x000fe40003f45270 */
[----:B----4-:R-:W-:-:S04]  /*0a40*/  IADD3 R17, PT, PT, R18, R33, R17 ;  /* 0x0000002112117210 */ /* 0x010fc80007ffe011 */
        /* <DEDUP_REMOVED lines=56> */
[----:B------:R-:W-:-:S02]  /*0dd0*/  ISETP.GT.U32.AND P0, PT, R16, 0x1f, PT ;  /* 0x0000001f1000780c */ /* 0x000fc40003f04070 */
[----:B------:R-:W-:Y:S02]  /*0de0*/  SEL R20, R30, R20, !P1 ;  /* 0x000000141e147207 */ /* 0x000fe40004800000 */
[----:B------:R-:W-:-:S03]  /*0df0*/  ISETP.GE.U32.AND P1, PT, R16, 0x20, PT ;  /* 0x000000201000780c */ /* 0x000fc60003f26070 */
[----:B------:R-:W-:-:S05]  /*0e00*/  IMAD.IADD R20, R20, 0x1, R21 ;  /* 0x0000000114147824 */ /* 0x000fca00078e0215 */
[----:B------:R-:W-:Y:S01]  /*0e10*/  SEL R23, R17, R20, !P1 ;  /* 0x0000001411177207 */ /* 0x000fe20004800000 */
[----:B------:R-:W-:Y:S06]  /*0e20*/  @P0 BRA `(.L_x_97) ;  /* 0x0000000800a80947 */ /* 0x000fec0003800000 */
[----:B------:R-:W0:Y:S01]  /*0e30*/  LDC.64 R20, c[0x0][0x390] ;  /* 0x0000e400ff147b82 */ /* 0x000e220000000a00 */
[----:B------:R-:W-:Y:S02]  /*0e40*/  ISETP.NE.AND P1, PT, R16, RZ, PT ;  /* 0x000000ff1000720c */ /* 0x000fe40003f25270 */
[----:B------:R-:W-:-:S05]  /*0e50*/  LOP3.LUT R17, RZ, R16, RZ, 0x33, !PT ;  /* 0x00000010ff117212 */ /* 0x000fca00078e33ff */
[----:B------:R-:W-:-:S06]  /*0e60*/  IMAD.IADD R24, R42, 0x1, R17 ;  /* 0x000000012a187824 */ /* 0x000fcc00078e0211 */
        /* <DEDUP_REMOVED lines=11> */
.L_x_127:
[----:B------:R-:W-:Y:S05]  /*0f20*/  @!P0 BRA `(.L_x_99) ;  /* 0x0000000000748947 */ /* 0x000fea0003800000 */
[----:B------:R-:W-:-:S07]  /*0f30*/  IMAD.MOV.U32 R22, RZ, RZ, 0x3b8 ;  /* 0x000003b8ff167424 */ /* 0x000fce00078e00ff */
.L_x_101:
[----:B------:R-:W-:Y:S02]  /*0f40*/  VIADD R25, R22, 0x1 ;  /* 0x0000000116197836 */ /* 0x000fe40000000000 */
[----:B------:R-:W-:Y:S02]  /*0f50*/  IMAD R42, R42, 0x41a7, RZ ;  /* 0x000041a72a2a7824 */ /* 0x000fe400078e02ff */
[----:B------:R-:W0:Y:S01]  /*0f60*/  I2F.U32.RP R28, R25 ;  /* 0x00000019001c7306 */ /* 0x000e220000209000 */
[----:B------:R-:W-:Y:S01]  /*0f70*/  IMAD.MOV R29, RZ, RZ, -R25 ;  /* 0x000000ffff1d7224 */ /* 0x000fe200078e0a19 */
[----:B------:R-:W-:Y:S02]  /*0f80*/  ISETP.NE.U32.AND P2, PT, R25, RZ, PT ;  /* 0x000000ff1900720c */ /* 0x000fe40003f45070 */
[----:B------:R-:W-:-:S04]  /*0f90*/  LOP3.LUT R42, R42, 0x7fffffff, RZ, 0xc0, !PT ;  /* 0x7fffffff2a2a7812 */ /* 0x000fc800078ec0ff */
[----:B0-----:R-:W0:Y:S02]  /*0fa0*/  MUFU.RCP R28, R28 ;  /* 0x0000001c001c7308 */ /* 0x001e240000001000 */
[----:B0-----:R-:W-:-:S06]  /*0fb0*/  VIADD R20, R28, 0xffffffe ;  /* 0x0ffffffe1c147836 */ /* 0x001fcc0000000000 */
[----:B------:R0:W1:Y:S02]  /*0fc0*/  F2I.FTZ.U32.TRUNC.NTZ R21, R20 ;  /* 0x0000001400157305 */ /* 0x000064000021f000 */
[----:B0-----:R-:W-:Y:S02]  /*0fd0*/  IMAD.MOV.U32 R20, RZ, RZ, RZ ;  /* 0x000000ffff147224 */ /* 0x001fe400078e00ff */
[----:B-1----:R-:W-:-:S04]  /*0fe0*/  IMAD R29, R29, R21, RZ ;  /* 0x000000151d1d7224 */ /* 0x002fc800078e02ff */
[----:B------:R-:W-:-:S06]  /*0ff0*/  IMAD.HI.U32 R21, R21, R29, R20 ;  /* 0x0000001d15157227 */ /* 0x000fcc00078e0014 */
[----:B------:R-:W-:-:S04]  /*1000*/  IMAD.HI.U32 R21, R21, R42, RZ ;  /* 0x0000002a15157227 */ /* 0x000fc800078e00ff */
[----:B------:R-:W-:-:S04]  /*1010*/  IMAD.MOV R21, RZ, RZ, -R21 ;  /* 0x000000ffff157224 */ /* 0x000fc800078e0a15 */
[----:B------:R-:W-:-:S05]  /*1020*/  IMAD R28, R25, R21, R42 ;  /* 0x00000015191c7224 */ /* 0x000fca00078e022a */
[----:B------:R-:W-:-:S13]  /*1030*/  ISETP.GE.U32.AND P0, PT, R28, R25, PT ;  /* 0x000000191c00720c */ /* 0x000fda0003f06070 */
[----:B------:R-:W-:-:S05]  /*1040*/  @P0 IMAD.IADD R28, R28, 0x1, -R25 ;  /* 0x000000011c1c0824 */ /* 0x000fca00078e0a19 */
[----:B------:R-:W-:-:S13]  /*1050*/  ISETP.GE.U32.AND P0, PT, R28, R25, PT ;  /* 0x000000191c00720c */ /* 0x000fda0003f06070 */
[----:B------:R-:W-:Y:S01]  /*1060*/  @P0 IMAD.IADD R28, R28, 0x1, -R25 ;  /* 0x000000011c1c0824 */ /* 0x000fe200078e0a19 */
[----:B------:R-:W-:-:S04]  /*1070*/  @!P2 LOP3.LUT R28, RZ, R25, RZ, 0x33, !PT ;  /* 0x00000019ff1ca212 */ /* 0x000fc800078e33ff */
[----:B------:R-:W-:Y:S05]  /*1080*/  NANOSLEEP R28 ;  /* 0x0000001c0000735d */ /* 0x000fea0003800000 */
[----:B------:R-:W2:Y:S01]  /*1090*/  LD.E.64.STRONG.GPU R28, desc[UR8][R16.64+0x100] ;  /* 0x00010008101c7980 */ /* 0x000ea2000c10fb00 */
[----:B------:R-:W-:Y:S01]  /*10a0*/  UMOV UR5, 0xffffffff ;  /* 0xffffffff00057882 */ /* 0x000fe20000000000 */
[----:B------:R-:W-:Y:S02]  /*10b0*/  SHF.R.U32.HI R22, RZ, 0x1, R22 ;  /* 0x00000001ff167819 */ /* 0x000fe40000011616 */
[----:B--2---:R-:W-:Y:S01]  /*10c0*/  ISETP.NE.AND P0, PT, R28, 0x63, PT ;  /* 0x000000631c00780c */ /* 0x004fe20003f05270 */
[----:B------:R-:W-:-:S12]  /*10d0*/  BRA.DIV UR5, `(.L_x_100) ;  /* 0x00000036051c7947 */ /* 0x000fd8000b800000 */
[----:B------:R-:W-:-:S13]  /*10e0*/  VOTE.ANY P0, !P0 ;  /* 0x0000000000ff7806 */ /* 0x000fda0004000100 */
.L_x_130:
[----:B------:R-:W-:Y:S05]  /*10f0*/  @P0 BRA `(.L_x_101) ;  /* 0xfffffffc00900947 */ /* 0x000fea000383ffff */
.L_x_99:
[----:B------:R-:W-:Y:S01]  /*1100*/  UMOV UR5, 0xffffffff ;  /* 0xffffffff00057882 */ /* 0x000fe20000000000 */
[----:B------:R-:W-:Y:S02]  /*1110*/  ISETP.NE.AND P0, PT, R28, 0x65, PT ;  /* 0x000000651c00780c */ /* 0x000fe40003f05270 */
[----:B------:R-:W-:Y:S11]  /*1120*/  BRA.DIV UR5, `(.L_x_102) ;  /* 0x0000003605287947 */ /* 0x000ff6000b800000 */
[----:B------:R-:W0:Y:S01]  /*1130*/  S2R R25, SR_GEMASK ;  /* 0x0000000000197919 */ /* 0x000e220000003c00 */
[----:B------:R-:W-:Y:S01]  /*1140*/  VOTE.ANY R21, PT, !P0 ;  /* 0x0000000000157806 */ /* 0x000fe200040e0100 */
        /* <DEDUP_REMOVED lines=10> */
[----:B0-----:R-:W-:Y:S02]  /*11f0*/  IADD3 R44, P3, PT, R16, 0x100, RZ ;  /* 0x00000100102c7810 */ /* 0x001fe40007f7e0ff */
[----:B-1----:R-:W-:Y:S02]  /*1200*/  SEL R22, R22, RZ, !P0 ;  /* 0x000000ff16167207 */ /* 0x002fe40004000000 */
[----:B------:R-:W-:-:S03]  /*1210*/  ISETP.GT.AND P0, PT, R41, R48, PT ;  /* 0x000000302900720c */ /* 0x000fc60003f04270 */
[----:B------:R-:W-:-:S05]  /*1220*/  IMAD.IADD R43, R22, 0x1, R29 ;  /* 0x00000001162b7824 */ /* 0x000fca00078e021d */
[----:B------:R-:W0:Y:S02]  /*1230*/  SHFL.DOWN PT, R22, R43, 0x2, R48 ;  /* 0x084000002b167989 */ /* 0x000e2400000e0030 */
[----:B0-----:R-:W-:Y:S02]  /*1240*/  SEL R22, R22, RZ, !P0 ;  /* 0x000000ff16167207 */ /* 0x001fe40004000000 */
[----:B------:R-:W-:-:S03]  /*1250*/  ISETP.GT.AND P0, PT, R40, R48, PT ;  /* 0x000000302800720c */ /* 0x000fc60003f04270 */
[----:B------:R-:W-:Y:S02]  /*1260*/  IMAD.IADD R45, R43, 0x1, R22 ;  /* 0x000000012b2d7824 */ /* 0x000fe400078e0216 */
[----:B------:R-:W-:-:S03]  /*1270*/  VIADD R43, R39, 0x10 ;  /* 0x00000010272b7836 */ /* 0x000fc60000000000 */
[----:B------:R-:W0:Y:S02]  /*1280*/  SHFL.DOWN PT, R22, R45, 0x4, R48 ;  /* 0x088000002d167989 */ /* 0x000e2400000e0030 */
[-C--:B------:R-:W-:Y:S02]  /*1290*/  ISETP.GT.AND P2, PT, R43, R48.reuse, PT ;  /* 0x000000302b00720c */ /* 0x080fe40003f44270 */
[----:B0-----:R-:W-:Y:S02]  /*12a0*/  SEL R22, R22, RZ, !P0 ;  /* 0x000000ff16167207 */ /* 0x001fe40004000000 */
[----:B------:R-:W-:-:S03]  /*12b0*/  ISETP.GT.AND P0, PT, R30, R48, PT ;  /* 0x000000301e00720c */ /* 0x000fc60003f04270 */
[----:B------:R-:W-:Y:S02]  /*12c0*/  IMAD.IADD R29, R45, 0x1, R22 ;  /* 0x000000012d1d7824 */ /* 0x000fe400078e0216 */
[----:B------:R-:W-:-:S03]  /*12d0*/  IMAD.X R45, RZ, RZ, R17, P3 ;  /* 0x000000ffff2d7224 */ /* 0x000fc600018e0611 */
[----:B------:R-:W0:Y:S02]  /*12e0*/  SHFL.DOWN PT, R22, R29, 0x8, R48 ;  /* 0x090000001d167989 */ /* 0x000e2400000e0030 */
[----:B0-----:R-:W-:Y:S02]  /*12f0*/  SEL R22, R22, RZ, !P0 ;  /* 0x000000ff16167207 */ /* 0x001fe40004000000 */
[----:B------:R-:W-:-:S03]  /*1300*/  ISETP.NE.AND P0, PT, R28, 0x65, PT ;  /* 0x000000651c00780c */ /* 0x000fc60003f05270 */
[----:B------:R-:W-:-:S05]  /*1310*/  IMAD.IADD R47, R29, 0x1, R22 ;  /* 0x000000011d2f7824 */ /* 0x000fca00078e0216 */
[----:B------:R-:W0:Y:S05]  /*1320*/  SHFL.DOWN PT, R22, R47, 0x10, R48 ;  /* 0x0a0000002f167989 */ /* 0x000e2a00000e0030 */
[----:B------:R-:W-:Y:S02]  /*1330*/  VOTE.ALL P0, P0 ;  /* 0x0000000000ff7806 */ /* 0x000fe40000000000 */
[----:B0-----:R-:W-:-:S05]  /*1340*/  SEL R22, R22, RZ, !P2 ;  /* 0x000000ff16167207 */ /* 0x001fca0005000000 */
[----:B------:R-:W-:-:S07]  /*1350*/  IMAD.IADD R46, R47, 0x1, R22 ;  /* 0x000000012f2e7824 */ /* 0x000fce00078e0216 */
.L_x_139:
[----:B------:R-:W-:Y:S05]  /*1360*/  @!P0 BRA `(.L_x_103) ;  /* 0x00000004001c8947 */ /* 0x000fea0003800000 */
[----:B------:R-:W-:-:S07]  /*1370*/  IMAD.MOV.U32 R47, RZ, RZ, 0x3b8 ;  /* 0x000003b8ff2f7424 */ /* 0x000fce00078e00ff */
.L_x_109:
        /* <DEDUP_REMOVED lines=8> */
.L_x_142:
[----:B------:R-:W-:Y:S05]  /*1400*/  @!P0 BRA `(.L_x_105) ;  /* 0x0000000000748947 */ /* 0x000fea0003800000 */
[----:B------:R-:W-:-:S07]  /*1410*/  IMAD.MOV.U32 R22, RZ, RZ, R47 ;  /* 0x000000ffff167224 */ /* 0x000fce00078e002f */
.L_x_107:
        /* <DEDUP_REMOVED lines=27> */
.L_x_145:
[----:B------:R-:W-:Y:S05]  /*15d0*/  @P0 BRA `(.L_x_107) ;  /* 0xfffffffc00900947 */ /* 0x000fea000383ffff */
.L_x_105:
[----:B------:R-:W-:Y:S01]  /*15e0*/  UMOV UR5, 0xffffffff ;  /* 0xffffffff00057882 */ /* 0x000fe20000000000 */
[----:B------:R-:W-:Y:S02]  /*15f0*/  ISETP.NE.AND P0, PT, R28, 0x65, PT ;  /* 0x000000651c00780c */ /* 0x000fe40003f05270 */
[----:B------:R-:W-:Y:S11]  /*1600*/  BRA.DIV UR5, `(.L_x_108) ;  /* 0x0000003605387947 */ /* 0x000ff6000b800000 */
[----:B------:R-:W-:Y:S01]  /*1610*/  VOTE.ANY R21, PT, !P0 ;  /* 0x0000000000157806 */ /* 0x000fe200040e0100 */
[----:B------:R-:W-:-:S03]  /*1620*/  VIADD R24, R24, 0xffffffe0 ;  /* 0xffffffe018187836 */ /* 0x000fc60000000000 */
[----:B------:R-:W-:-:S05]  /*1630*/  LOP3.LUT R21, R21, 0x80000000, R25, 0xec, !PT ;  /* 0x8000000015157812 */ /* 0x000fca00078eec19 */
[----:B------:R-:W-:-:S05]  /*1640*/  VIADD R16, R21, 0xffffffff ;  /* 0xffffffff15107836 */ /* 0x000fca0000000000 */
[----:B------:R-:W-:-:S04]  /*1650*/  LOP3.LUT R16, R21, R16, RZ, 0xc, !PT ;  /* 0x0000001015107212 */ /* 0x000fc800078e0cff */
        /* <DEDUP_REMOVED lines=23> */
.L_x_154:
[----:B------:R-:W-:Y:S05]  /*17d0*/  @P0 BRA `(.L_x_109) ;  /* 0xfffffff800e80947 */ /* 0x000fea000383ffff */
.L_x_103:
        /* <DEDUP_REMOVED lines=8> */
[----:B0-----:R-:W-:-:S05]  /*1860*/  @!P1 LEA R16, R17, R16, 0x18 ;  /* 0x0000001011109211 */ /* 0x001fca00078ec0ff */
[----:B------:R1:W-:Y:S04]  /*1870*/  @!P1 STS [R16+0x8], R31 ;  /* 0x0000081f10009388 */ /* 0x0003e80000000800 */
[----:B------:R1:W-:Y:S01]  /*1880*/  @!P1 STS [R16+0x4], R46 ;  /* 0x0000042e10009388 */ /* 0x0003e20000000800 */
[----:B--2---:R-:W-:Y:S01]  /*1890*/  @!P0 LEA R21, R21, R20, 0x18 ;  /* 0x0000001415158211 */ /* 0x004fe200078ec0ff */
[----:B------:R-:W-:Y:S02]  /*18a0*/  IMAD.MOV.U32 R20, RZ, RZ, R23 ;  /* 0x000000ffff147224 */ /* 0x000fe400078e0017 */
[----:B------:R-:W-:Y:S02]  /*18b0*/  @!P0 IMAD.MOV.U32 R20, RZ, RZ, R46 ;  /* 0x000000ffff148224 */ /* 0x000fe400078e002e */
[----:B------:R1:W-:Y:S05]  /*18c0*/  @!P0 STS [R21+0x4c], R46 ;  /* 0x00004c2e15008388 */ /* 0x0003ea0000000800 */
.L_x_97:
[----:B------:R-:W-:Y:S05]  /*18d0*/  WARPSYNC.ALL ;  /* 0x0000000000007948 */ /* 0x000fea0003800000 */
[----:B------:R-:W0:Y:S08]  /*18e0*/  S2UR UR6, SR_CgaCtaId ;  /* 0x00000000000679c3 */ /* 0x000e300000008800 */
[----:B------:R-:W-:Y:S06]  /*18f0*/  BAR.SYNC.DEFER_BLOCKING 0x0 ;  /* 0x0000000000007b1d */ /* 0x000fec0000010000 */
[----:B------:R-:W-:Y:S01]  /*1900*/  UMOV UR5, 0x400 ;  /* 0x0000040000057882 */ /* 0x000fe20000000000 */
[----:B------:R-:W2:Y:S01]  /*1910*/  S2R R17, SR_TID.X ;  /* 0x0000000000117919 */ /* 0x000ea20000002100 */
[----:B0-----:R-:W-:-:S09]  /*1920*/  ULEA UR5, UR6, UR5, 0x18 ;  /* 0x0000000506057291 */ /* 0x001fd2000f8ec0ff */
[----:B-1----:R-:W0:Y:S01]  /*1930*/  LDS R16, [UR5+0x4c] ;  /* 0x00004c05ff107984 */ /* 0x002e220008000800 */
[----:B--2---:R-:W-:-:S04]  /*1940*/  ISETP.NE.AND P0, PT, R17, RZ, PT ;  /* 0x000000ff1100720c */ /* 0x004fc80003f05270 */
[----:B0-----:R-:W-:-:S05]  /*1950*/  SEL R21, R16, RZ, P0 ;  /* 0x000000ff10157207 */ /* 0x001fca0000000000 */
[----:B------:R-:W-:-:S07]  /*1960*/  IMAD.IADD R21, R21, 0x1, R20 ;  /* 0x0000000115157824 */ /* 0x000fce00078e0214 */
.L_x_96:
[----:B------:R-:W-:Y:S05]  /*1970*/  BSYNC.RECONVERGENT B0 ;  /* 0x0000000000007941 */ /* 0x000fea0003800200 */
.L_x_94:
[----:B------:R-:W-:Y:S01]  /*1980*/  IMAD.IADD R36, R36, 0x1, R21 ;  /* 0x0000000124247824 */ /* 0x000fe200078e0215 */
[----:B0-----:R-:W0:Y:S01]  /*1990*/  S2R R16, SR_TID.X ;  /* 0x0000000000107919 */ /* 0x001e220000002100 */
[----:B------:R-:W1:Y:S01]  /*19a0*/  S2UR UR6, SR_CgaCtaId ;  /* 0x00000000000679c3 */ /* 0x000e620000008800 */
[----:B------:R-:W-:Y:S01]  /*19b0*/  UMOV UR5, 0x400 ;  /* 0x0000040000057882 */ /* 0x000fe20000000000 */
[----:B------:R-:W-:Y:S01]  /*19c0*/  IMAD.IADD R37, R37, 0x1, R36 ;  /* 0x0000000125257824 */ /* 0x000fe200078e0224 */
[----:B------:R-:W2:Y:S03]  /*19d0*/  S2R R17, SR_LANEID ;  /* 0x0000000000117919 */ /* 0x000ea60000000000 */
[----:B------:R-:W-:Y:S02]  /*19e0*/  IMAD.IADD R34, R34, 0x1, R37 ;  /* 0x0000000122227824 */ /* 0x000fe400078e0225 */
[----:B------:R-:W-:Y:S02]  /*19f0*/  BAR.SYNC.DEFER_BLOCKING 0x0 ;  /* 0x0000000000007b1d */ /* 0x000fe40000010000 */
[----:B------:R-:W-:-:S04]  /*1a00*/  IMAD.IADD R35, R35, 0x1, R34 ;  /* 0x0000000123237824 */ /* 0x000fc800078e0222 */
[----:B------:R-:W-:-:S04]  /*1a10*/  IMAD.IADD R32, R32, 0x1, R35 ;  /* 0x0000000120207824 */ /* 0x000fc800078e0223 */
[----:B------:R-:W-:-:S04]  /*1a20*/  IMAD.IADD R33, R33, 0x1, R32 ;  /* 0x0000000121217824 */ /* 0x000fc800078e0220 */
[----:B------:R-:W-:Y:S01]  /*1a30*/  IMAD.IADD R18, R18, 0x1, R33 ;  /* 0x0000000112127824 */ /* 0x000fe200078e0221 */
[----:B-1----:R-:W-:-:S03]  /*1a40*/  ULEA UR5, UR6, UR5, 0x18 ;  /* 0x0000000506057291 */ /* 0x002fc6000f8ec0ff */
[----:B------:R-:W-:Y:S01]  /*1a50*/  IMAD.IADD R19, R19, 0x1, R18 ;  /* 0x0000000113137824 */ /* 0x000fe200078e0212 */
[----:B------:R-:W1:Y:S03]  /*1a60*/  LDCU.64 UR6, c[0x0][0x388] ;  /* 0x00007100ff0677ac */ /* 0x000e660008000a00 */
[----:B------:R-:W-:Y:S01]  /*1a70*/  IMAD.IADD R14, R14, 0x1, R19 ;  /* 0x000000010e0e7824 */ /* 0x000fe200078e0213 */
[----:B0-----:R-:W-:-:S03]  /*1a80*/  SHF.R.U32.HI R16, RZ, 0x5, R16 ;  /* 0x00000005ff107819 */ /* 0x001fc60000011610 */
[----:B------:R-:W-:Y:S02]  /*1a90*/  IMAD.IADD R15, R15, 0x1, R14 ;  /* 0x000000010f0f7824 */ /* 0x000fe400078e020e */
[----:B--2---:R-:W-:Y:S02]  /*1aa0*/  IMAD R16, R16, 0x2c0, R17 ;  /* 0x000002c010107824 */ /* 0x004fe400078e0211 */
[----:B------:R-:W-:-:S03]  /*1ab0*/  IMAD.IADD R12, R12, 0x1, R15 ;  /* 0x000000010c0c7824 */ /* 0x000fc600078e020f */
[----:B------:R-:W-:Y:S01]  /*1ac0*/  LEA R16, R16, UR5, 0x2 ;  /* 0x0000000510107c11 */ /* 0x000fe2000f8e10ff */
[----:B------:R-:W-:Y:S01]  /*1ad0*/  IMAD.IADD R13, R13, 0x1, R12 ;  /* 0x000000010d0d7824 */ /* 0x000fe200078e020c */
[----:B-1----:R-:W-:-:S03]  /*1ae0*/  IADD3 R38, P0, PT, R38, UR6, RZ ;  /* 0x0000000626267c10 */ /* 0x002fc6000ff1e0ff */
[----:B------:R-:W-:Y:S02]  /*1af0*/  IMAD.IADD R10, R10, 0x1, R13 ;  /* 0x000000010a0a7824 */ /* 0x000fe400078e020d */
[----:B------:R-:W-:Y:S01]  /*1b00*/  IMAD R20, R17, 0x54, R16 ;  /* 0x0000005411147824 */ /* 0x000fe200078e0210 */
[----:B------:R-:W-:Y:S01]  /*1b10*/  IADD3.X R39, PT, PT, R0, UR7, RZ, P0, !PT ;  /* 0x0000000700277c10 */ /* 0x000fe200087fe4ff */
[----:B------:R-:W-:-:S03]  /*1b20*/  IMAD.IADD R11, R11, 0x1, R10 ;  /* 0x000000010b0b7824 */ /* 0x000fc600078e020a */
[----:B------:R-:W-:Y:S01]  /*1b30*/  STS.64 [R20], R36 ;  /* 0x0000002414007388 */ /* 0x000fe20000000a00 */
[----:B------:R-:W-:-:S03]  /*1b40*/  IMAD.IADD R8, R8, 0x1, R11 ;  /* 0x0000000108087824 */ /* 0x000fc600078e020b */
[----:B------:R-:W-:Y:S01]  /*1b50*/  STS.64 [R20+0x8], R34 ;  /* 0x0000082214007388 */ /* 0x000fe20000000a00 */
        /* <DEDUP_REMOVED lines=13> */
[----:B------:R-:W-:Y:S04]  /*1c30*/  STS.64 [R20+0x40], R6 ;  /* 0x0000400614007388 */ /* 0x000fe80000000a00 */
[----:B------:R-:W-:Y:S04]  /*1c40*/  STS.64 [R20+0x48], R4 ;  /* 0x0000480414007388 */ /* 0x000fe80000000a00 */
[----:B------:R-:W-:Y:S01]  /*1c50*/  STS.64 [R20+0x50], R2 ;  /* 0x0000500214007388 */ /* 0x000fe20000000a00 */
        /* <DEDUP_REMOVED lines=46> */
.L_x_93:
[----:B------:R-:W-:-:S13]  /*1f40*/  ISETP.NE.AND P0, PT, R0, RZ, PT ;  /* 0x000000ff0000720c */ /* 0x000fda0003f05270 */
[----:B------:R-:W-:Y:S05]  /*1f50*/  @!P0 EXIT ;  /* 0x000000000000894d */ /* 0x000fea0003800000 */
[----:B------:R-:W0:Y:S02]  /*1f60*/  LDC.64 R4, c[0x0][0x380] ;  /* 0x0000e000ff047b82 */ /* 0x000e240000000a00 */
[----:B0-----:R-:W-:-:S05]  /*1f70*/  IMAD.WIDE.U32 R4, R3, 0x4, R4 ;  /* 0x0000000403047825 */ /* 0x001fca00078e0004 */
[----:B------:R0:W2:Y:S01]  /*1f80*/  LDG.E R6, desc[UR8][R4.64] ;  /* 0x0000000804067981 */ /* 0x0000a2000c1e1900 */
[----:B------:R-:W1:Y:S02]  /*1f90*/  S2R R2, SR_TID.X ;  /* 0x0000000000027919 */ /* 0x000e640000002100 */
[C---:B-1----:R-:W-:Y:S02]  /*1fa0*/  LOP3.LUT R3, R2.reuse, 0x1f, RZ, 0xc0, !PT ;  /* 0x0000001f02037812 */ /* 0x042fe400078ec0ff */
[----:B------:R-:W-:-:S05]  /*1fb0*/  LOP3.LUT R8, R2, 0x3e0, RZ, 0xc0, !PT ;  /* 0x000003e002087812 */ /* 0x000fca00078ec0ff */
[----:B------:R-:W-:-:S04]  /*1fc0*/  IMAD R3, R8, 0x16, R3 ;  /* 0x0000001608037824 */ /* 0x000fc800078e0203 */
[C---:B------:R-:W-:Y:S01]  /*1fd0*/  VIADD R7, R3.reuse, 0x20 ;  /* 0x0000002003077836 */ /* 0x040fe20000000000 */
[C---:B------:R-:W-:Y:S01]  /*1fe0*/  ISETP.GE.U32.AND P6, PT, R3.reuse, R0, PT ;  /* 0x000000000300720c */ /* 0x040fe20003fc6070 */
[C---:B------:R-:W-:Y:S01]  /*1ff0*/  VIADD R9, R3.reuse, 0x40 ;  /* 0x0000004003097836 */ /* 0x040fe20000000000 */
[C---:B0-----:R-:W-:Y:S01]  /*2000*/  LEA R4, P1, R3.reuse, R4, 0x2 ;  /* 0x0000000403047211 */ /* 0x041fe200078210ff */
[----:B------:R-:W-:Y:S01]  /*2010*/  VIADD R11, R3, 0x60 ;  /* 0x00000060030b7836 */ /* 0x000fe20000000000 */
[-C--:B------:R-:W-:Y:S01]  /*2020*/  ISETP.GE.U32.AND P5, PT, R7, R0.reuse, PT ;  /* 0x000000000700720c */ /* 0x080fe20003fa6070 */
[----:B------:R-:W-:Y:S01]  /*2030*/  VIADD R7, R3, 0x80 ;  /* 0x0000008003077836 */ /* 0x000fe20000000000 */
[-C--:B------:R-:W-:Y:S01]  /*2040*/  ISETP.GE.U32.AND P0, PT, R9, R0.reuse, PT ;  /* 0x000000000900720c */ /* 0x080fe20003f06070 */
[----:B------:R-:W-:Y:S01]  /*2050*/  IMAD.X R5, RZ, RZ, R5, P1 ;  /* 0x000000ffff057224 */ /* 0x000fe200008e0605 */
[-C--:B------:R-:W-:Y:S01]  /*2060*/  ISETP.GE.U32.AND P4, PT, R11, R0.reuse, PT ;  /* 0x000000000b00720c */ /* 0x080fe20003f86070 */
[----:B------:R-:W-:Y:S01]  /*2070*/  VIADD R9, R3, 0xa0 ;  /* 0x000000a003097836 */ /* 0x000fe20000000000 */
[----:B------:R-:W-:Y:S01]  /*2080*/  ISETP.GE.U32.AND P3, PT, R7, R0, PT ;  /* 0x000000000700720c */ /* 0x000fe20003f66070 */
[----:B------:R-:W-:-:S03]  /*2090*/  VIADD R7, R3, 0xc0 ;  /* 0x000000c003077836 */ /* 0x000fc60000000000 */
[-C--:B------:R-:W-:Y:S01]  /*20a0*/  ISETP.GE.U32.AND P2, PT, R9, R0.reuse, PT ;  /* 0x000000000900720c */ /* 0x080fe20003f46070 */
[----:B------:R-:W-:Y:S01]  /*20b0*/  VIADD R9, R3, 0x100 ;  /* 0x0000010003097836 */ /* 0x000fe20000000000 */
[-C--:B------:R-:W-:Y:S01]  /*20c0*/  ISETP.GE.U32.AND P1, PT, R7, R0.reuse, PT ;  /* 0x000000000700720c */ /* 0x080fe20003f26070 */
[C---:B------:R-:W-:Y:S02]  /*20d0*/  VIADD R7, R3.reuse, 0xe0 ;  /* 0x000000e003077836 */ /* 0x040fe40000000000 */
[----:B------:R-:W-:Y:S02]  /*20e0*/  VIADD R39, R3, 0x260 ;  /* 0x0000026003277836 */ /* 0x000fe40000000000 */
[----:B--2---:R-:W-:Y:S02]  /*20f0*/  IMAD.MOV.U32 R16, RZ, RZ, R6 ;  /* 0x000000ffff107224 */ /* 0x004fe400078e0006 */
[----:B------:R-:W2:Y:S01]  /*2100*/  @!P6 LDG.E R6, desc[UR8][R4.64] ;  /* 0x000000080406e981 */ /* 0x000ea2000c1e1900 */
[----:B------:R-:W-:Y:S01]  /*2110*/  ISETP.GE.U32.AND P6, PT, R7, R0, PT ;  /* 0x000000000700720c */ /* 0x000fe20003fc6070 */
[----:B------:R-:W-:-:S02]  /*2120*/  IMAD.MOV.U32 R10, RZ, RZ, R16 ;  /* 0x000000ffff0a7224 */ /* 0x000fc400078e0010 */
[----:B------:R-:W-:Y:S02]  /*2130*/  VIADD R7, R3, 0x120 ;  /* 0x0000012003077836 */ /* 0x000fe40000000000 */
[--C-:B------:R-:W-:Y:S02]  /*2140*/  IMAD.MOV.U32 R12, RZ, RZ, R16.reuse ;  /* 0x000000ffff0c7224 */ /* 0x100fe400078e0010 */
[----:B------:R-:W3:Y:S01]  /*2150*/  @!P0 LDG.E R10, desc[UR8][R4.64+0x100] ;  /* 0x00010008040a8981 */ /* 0x000ee2000c1e1900 */
[-C--:B------:R-:W-:Y:S01]  /*2160*/  ISETP.GE.U32.AND P0, PT, R7, R0.reuse, PT ;  /* 0x000000000700720c */ /* 0x080fe20003f06070 */
[----:B------:R-:W-:Y:S02]  /*2170*/  VIADD R7, R3, 0x140 ;  /* 0x0000014003077836 */ /* 0x000fe40000000000 */
[--C-:B------:R-:W-:Y:S01]  /*2180*/  IMAD.MOV.U32 R8, RZ, RZ, R16.reuse ;  /* 0x000000ffff087224 */ /* 0x100fe200078e0010 */
[----:B------:R-:W4:Y:S01]  /*2190*/  @!P4 LDG.E R12, desc[UR8][R4.64+0x180] ;  /* 0x00018008040cc981 */ /* 0x000f22000c1e1900 */
[----:B------:R-:W-:Y:S01]  /*21a0*/  IMAD.MOV.U32 R18, RZ, RZ, R16 ;  /* 0x000000ffff127224 */ /* 0x000fe200078e0010 */
[----:B------:R-:W-:Y:S01]  /*21b0*/  ISETP.GE.U32.AND P4, PT, R7, R0, PT ;  /* 0x000000000700720c */ /* 0x000fe20003f86070 */
[----:B------:R-:W-:-:S02]  /*21c0*/  VIADD R7, R3, 0x180 ;  /* 0x0000018003077836 */ /* 0x000fc40000000000 */
[----:B------:R-:W5:Y:S01]  /*21d0*/  @!P5 LDG.E R8, desc[UR8][R4.64+0x80] ;  /* 0x000080080408d981 */ /* 0x000f62000c1e1900 */
[-C--:B------:R-:W-:Y:S01]  /*21e0*/  ISETP.GE.U32.AND P5, PT, R9, R0.reuse, PT ;  /* 0x000000000900720c */ /* 0x080fe20003fa6070 */
[--C-:B------:R-:W-:Y:S02]  /*21f0*/  IMAD.MOV.U32 R20, RZ, RZ, R16.reuse ;  /* 0x000000ffff147224 */ /* 0x100fe400078e0010 */
[----:B------:R-:W5:Y:S01]  /*2200*/  @!P2 LDG.E R18, desc[UR8][R4.64+0x280] ;  /* 0x000280080412a981 */ /* 0x000f62000c1e1900 */
[-C--:B------:R-:W-:Y:S01]  /*2210*/  ISETP.GE.U32.AND P2, PT, R7, R0.reuse, PT ;  /* 0x000000000700720c */ /* 0x080fe20003f46070 */
[C---:B------:R-:W-:Y:S02]  /*2220*/  VIADD R7, R3.reuse, 0x1a0 ;  /* 0x000001a003077836 */ /* 0x040fe40000000000 */
[--C-:B------:R-:W-:Y:S01]  /*2230*/  IMAD.MOV.U32 R14, RZ, RZ, R16.reuse ;  /* 0x000000ffff0e7224 */ /* 0x100fe200078e0010 */
[----:B------:R-:W5:Y:S01]  /*2240*/  @!P1 LDG.E R20, desc[UR8][R4.64+0x300] ;  /* 0x0003000804149981 */ /* 0x000f62000c1e1900 */
[----:B------:R-:W-:Y:S01]  /*2250*/  VIADD R9, R3, 0x160 ;  /* 0x0000016003097836 */ /* 0x000fe20000000000 */
[----:B------:R-:W-:Y:S01]  /*2260*/  ISETP.GE.U32.AND P1, PT, R7, R0, PT ;  /* 0x000000000700720c */ /* 0x000fe20003f26070 */
[----:B------:R-:W-:-:S02]  /*2270*/  IMAD.MOV.U32 R24, RZ, RZ, R16 ;  /* 0x000000ffff187224 */ /* 0x000fc400078e0010 */
[----:B------:R-:W-:Y:S01]  /*2280*/  VIADD R7, R3, 0x1e0 ;  /* 0x000001e003077836 */ /* 0x000fe20000000000 */
        /* <DEDUP_REMOVED lines=17> */
[----:B------:R-:W-:Y:S02]  /*23a0*/  VIADD R7, R3, 0x280 ;  /* 0x0000028003077836 */ /* 0x000fe40000000000 */
[--C-:B------:R-:W-:Y:S01]  /*23b0*/  IMAD.MOV.U32 R28, RZ, RZ, R16.reuse ;  /* 0x000000ffff1c7224 */ /* 0x100fe200078e0010 */
[----:B------:R-:W5:Y:S01]  /*23c0*/  @!P2 LDG.E R32, desc[UR8][R4.64+0x600] ;  /* 0x000600080420a981 */ /* 0x000f62000c1e1900 */
[--C-:B------:R-:W-:Y:S01]  /*23d0*/  IMAD.MOV.U32 R34, RZ, RZ, R16.reuse ;  /* 0x000000ffff227224 */ /* 0x100fe200078e0010 */
[----:B------:R-:W-:Y:S01]  /*23e0*/  ISETP.GE.U32.AND P2, PT, R7, R0, PT ;  /* 0x000000000700720c */ /* 0x000fe20003f46070 */
[----:B------:R-:W-:-:S02]  /*23f0*/  IMAD.MOV.U32 R36, RZ, RZ, R16 ;  /* 0x000000ffff247224 */ /* 0x000fc400078e0010 */
[C---:B------:R-:W-:Y:S01]  /*2400*/  VIADD R9, R3.reuse, 0x220 ;  /* 0x0000022003097836 */ /* 0x040fe20000000000 */
[----:B------:R-:W5:Y:S01]  /*2410*/  @!P4 LDG.E R28, desc[UR8][R4.64+0x500] ;  /* 0x00050008041cc981 */ /* 0x000f62000c1e1900 */
[----:B------:R-:W-:-:S03]  /*2420*/  VIADD R7, R3, 0x2a0 ;  /* 0x000002a003077836 */ /* 0x000fc60000000000 */
[----:B------:R-:W5:Y:S01]  /*2430*/  @!P1 LDG.E R34, desc[UR8][R4.64+0x680] ;  /* 0x0006800804229981 */ /* 0x000f62000c1e1900 */
[-C--:B------:R-:W-:Y:S02]  /*2440*/  ISETP.GE.U32.AND P4, PT, R9, R0.reuse, PT ;  /* 0x000000000900720c */ /* 0x080fe40003f86070 */
[-C--:B------:R-:W-:Y:S01]  /*2450*/  ISETP.GE.U32.AND P1, PT, R39, R0.reuse, PT ;  /* 0x000000002700720c */ /* 0x080fe20003f26070 */
[----:B------:R-:W5:Y:S01]  /*2460*/  @!P6 LDG.E R36, desc[UR8][R4.64+0x700] ;  /* 0x000700080424e981 */ /* 0x000f62000c1e1900 */
[----:B------:R-:W-:Y:S01]  /*2470*/  ISETP.GE.U32.AND P6, PT, R7, R0, PT ;  /* 0x000000000700720c */ /* 0x000fe20003fc6070 */
        /* <DEDUP_REMOVED lines=16> */
[----:B------:R-:W-:Y:S01]  /*2580*/  UMOV UR4, 0x400 ;  /* 0x0000040000047882 */ /* 0x000fe20000000000 */
[----:B------:R-:W-:Y:S01]  /*2590*/  ISETP.NE.AND P0, PT, R42, RZ, PT ;  /* 0x000000ff2a00720c */ /* 0x000fe20003f05270 */
[----:B-1----:R-:W-:-:S02]  /*25a0*/  ULEA UR4, UR5, UR4, 0x18 ;  /* 0x0000000405047291 */ /* 0x002fc4000f8ec0ff */
[----:B0-----:R-:W-:-:S05]  /*25b0*/  IMAD R41, R43, 0x2c0, R38 ;  /* 0x000002c02b297824 */ /* 0x001fca00078e0226 */
        /* <DEDUP_REMOVED lines=39> */
[----:B------:R-:W-:Y:S02]  /*2830*/  ISETP.NE.AND P1, PT, R38, 0x1f, PT ;  /* 0x0000001f2600780c */ /* 0x000fe40003f25270 */
[----:B---3--:R-:W-:Y:S02]  /*2840*/  IADD3 R16, PT, PT, R8, R7, R16 ;  /* 0x0000000708107210 */ /* 0x008fe40007ffe010 */
[----:B------:R-:W-:Y:S02]  /*2850*/  ISETP.NE.AND P2, PT, R43, 0xb, PT ;  /* 0x0000000b2b00780c */ /* 0x000fe40003f45270 */
[----:B----4-:R-:W-:Y:S02]  /*2860*/  IADD3 R16, PT, PT, R10, R9, R16 ;  /* 0x000000090a107210 */ /* 0x010fe40007ffe010 */
[----:B------:R-:W-:-:S02]  /*2870*/  ISETP.GE.U32.AND P3, PT, R2, 0x20, PT ;  /* 0x000000200200780c */ /* 0x000fc40003f66070 */
        /* <DEDUP_REMOVED lines=46> */
[----:B------:R-:W-:Y:S02]  /*2b60*/  SEL R16, R22, R16, !P0 ;  /* 0x0000001016107207 */ /* 0x000fe40004000000 */
[----:B------:R-:W-:-:S04]  /*2b70*/  ISETP.NE.AND P0, PT, R43, 0x8, PT ;  /* 0x000000082b00780c */ /* 0x000fc80003f05270 */
[----:B------:R-:W-:Y:S02]  /*2b80*/  SEL R16, R23, R16, !P0 ;  /* 0x0000001017107207 */ /* 0x000fe40004000000 */
[----:B------:R-:W-:Y:S02]  /*2b90*/  ISETP.NE.AND P0, PT, R43, 0xa, PT ;  /* 0x0000000a2b00780c */ /* 0x000fe40003f05270 */
[----:B------:R-:W-:Y:S02]  /*2ba0*/  SEL R16, R24, R16, !P1 ;  /* 0x0000001018107207 */ /* 0x000fe40004800000 */
[----:B------:R-:W-:Y:S02]  /*2bb0*/  ISETP.NE.AND P1, PT, R38, RZ, PT ;  /* 0x000000ff2600720c */ /* 0x000fe40003f25270 */
[----:B------:R-:W-:Y:S01]  /*2bc0*/  SEL R16, R25, R16, !P0 ;  /* 0x0000001019107207 */ /* 0x000fe20004000000 */
[----:B------:R-:W-:Y:S01]  /*2bd0*/  @!P2 IMAD.IADD R16, R26, 0x1, R25 ;  /* 0x000000011a10a824 */ /* 0x000fe200078e0219 */
[----:B------:R-:W-:-:S02]  /*2be0*/  SEL R17, R42, RZ, P1 ;  /* 0x000000ff2a117207 */ /* 0x000fc40000800000 */
[----:B------:R-:W-:-:S03]  /*2bf0*/  ISETP.NE.AND P0, PT, R2, RZ, PT ;  /* 0x000000ff0200720c */ /* 0x000fc60003f05270 */
[----:B------:R-:W-:-:S05]  /*2c00*/  @P3 IMAD.IADD R42, R16, 0x1, R17 ;  /* 0x00000001102a3824 */ /* 0x000fca00078e0211 */
[----:B------:R-:W-:Y:S01]  /*2c10*/  SEL R17, R42, RZ, P0 ;  /* 0x000000ff2a117207 */ /* 0x000fe20000000000 */
[----:B------:R-:W-:Y:S06]  /*2c20*/  BRA `(.L_x_111) ;  /* 0x0000000c00e87947 */ /* 0x000fec0003800000 */
.L_x_110:
[----:B0-2---:R-:W-:Y:S02]  /*2c30*/  IADD3 R16, PT, PT, R6, R5, R4 ;  /* 0x0000000506107210 */ /* 0x005fe40007ffe004 */
[----:B------:R-:W-:Y:S02]  /*2c40*/  ISETP.NE.AND P1, PT, R38, 0x1f, PT ;  /* 0x0000001f2600780c */ /* 0x000fe40003f25270 */
        /* <DEDUP_REMOVED lines=52> */
[----:B------:R-:W-:Y:S01]  /*2f90*/  SEL R16, R23, R16, !P0 ;  /* 0x0000001017107207 */ /* 0x000fe20004000000 */
[----:B------:R-:W-:Y:S01]  /*2fa0*/  IMAD.IADD R23, R45, 0x1, -R44 ;  /* 0x000000012d177824 */ /* 0x000fe200078e0a2c */
[C---:B------:R-:W-:Y:S02]  /*2fb0*/  ISETP.NE.AND P0, PT, R43.reuse, 0xa, PT ;  /* 0x0000000a2b00780c */ /* 0x040fe40003f05270 */
[----:B------:R-:W-:Y:S02]  /*2fc0*/  SEL R16, R24, R16, !P1 ;  /* 0x0000001018107207 */ /* 0x000fe40004800000 */
[----:B------:R-:W-:Y:S02]  /*2fd0*/  ISETP.NE.AND P1, PT, R43, 0xb, PT ;  /* 0x0000000b2b00780c */ /* 0x000fe40003f25270 */
[----:B------:R-:W-:Y:S02]  /*2fe0*/  SEL R16, R25, R16, !P0 ;  /* 0x0000001019107207 */ /* 0x000fe40004000000 */
[----:B------:R-:W-:-:S02]  /*2ff0*/  ISETP.GT.U32.AND P0, PT, R2, 0x1f, PT ;  /* 0x0000001f0200780c */ /* 0x000fc40003f04070 */
[----:B------:R-:W-:Y:S02]  /*3000*/  SEL R17, R23, RZ, P2 ;  /* 0x000000ff17117207 */ /* 0x000fe40001000000 */
        /* <DEDUP_REMOVED lines=20> */
.L_x_157:
[----:B------:R-:W-:Y:S05]  /*3150*/  @!P0 BRA `(.L_x_114) ;  /* 0x0000000000748947 */ /* 0x000fea0003800000 */
[----:B------:R-:W-:-:S07]  /*3160*/  IMAD.MOV.U32 R20, RZ, RZ, 0x3b8 ;  /* 0x000003b8ff147424 */ /* 0x000fce00078e00ff */
.L_x_116:
        /* <DEDUP_REMOVED lines=27> */
.L_x_160:
[----:B------:R-:W-:Y:S05]  /*3320*/  @P0 BRA `(.L_x_116) ;  /* 0xfffffffc00900947 */ /* 0x000fea000383ffff */
.L_x_114:
        /* <DEDUP_REMOVED lines=23> */
[----:B------:R-:W-:-:S03]  /*34a0*/  ISETP.GT.AND P0, PT, R16, R47, PT ;  /* 0x0000002f1000720c */ /* 0x000fc60003f04270 */
[----:B------:R-:W-:-:S05]  /*34b0*/  IMAD.IADD R50, R46, 0x1, R17 ;  /* 0x000000012e327824 */ /* 0x000fca00078e0211 */
[----:B------:R-:W0:Y:S02]  /*34c0*/  SHFL.DOWN PT, R22, R50, 0x8, R47 ;  /* 0x0900000032167989 */ /* 0x000e2400000e002f */
[----:B0-----:R-:W-:Y:S02]  /*34d0*/  SEL R17, R22, RZ, !P0 ;  /* 0x000000ff16117207 */ /* 0x001fe40004000000 */
[----:B------:R-:W-:Y:S01]  /*34e0*/  ISETP.NE.AND P0, PT, R18, 0x65, PT ;  /* 0x000000651200780c */ /* 0x000fe20003f05270 */
[----:B------:R-:W-:Y:S02]  /*34f0*/  VIADD R18, R38, 0x10 ;  /* 0x0000001026127836 */ /* 0x000fe40000000000 */
[----:B------:R-:W-:Y:S02]  /*3500*/  IMAD.IADD R48, R50, 0x1, R17 ;  /* 0x0000000132307824 */ /* 0x000fe400078e0211 */
[----:B------:R-:W0:Y:S01]  /*3510*/  LDC.64 R16, c[0x0][0x390] ;  /* 0x0000e400ff107b82 */ /* 0x000e220000000a00 */
[----:B------:R-:W-:-:S02]  /*3520*/  ISETP.GT.AND P2, PT, R18, R47, PT ;  /* 0x0000002f1200720c */ /* 0x000fc40003f44270 */
[----:B------:R-:W1:Y:S05]  /*3530*/  SHFL.DOWN PT, R22, R48, 0x10, R47 ;  /* 0x0a00000030167989 */ /* 0x000e6a00000e002f */
[----:B------:R-:W-:Y:S02]  /*3540*/  VOTE.ALL P0, P0 ;  /* 0x0000000000ff7806 */ /* 0x000fe40000000000 */
[----:B0-----:R-:W-:Y:S02]  /*3550*/  IADD3 R44, P3, PT, R16, 0x100, RZ ;  /* 0x00000100102c7810 */ /* 0x001fe40007f7e0ff */
[----:B-1----:R-:W-:-:S03]  /*3560*/  SEL R19, R22, RZ, !P2 ;  /* 0x000000ff16137207 */ /* 0x002fc60005000000 */
[----:B------:R-:W-:Y:S02]  /*3570*/  IMAD.X R45, RZ, RZ, R17, P3 ;  /* 0x000000ffff2d7224 */ /* 0x000fe400018e0611 */
[----:B------:R-:W-:-:S07]  /*3580*/  IMAD.IADD R46, R48, 0x1, R19 ;  /* 0x00000001302e7824 */ /* 0x000fce00078e0213 */
.L_x_169:
[----:B------:R-:W-:Y:S05]  /*3590*/  @!P0 BRA `(.L_x_118) ;  /* 0x00000004002c8947 */ /* 0x000fea0003800000 */
[----:B------:R-:W-:-:S07]  /*35a0*/  IMAD.MOV.U32 R47, RZ, RZ, 0x3b8 ;  /* 0x000003b8ff2f7424 */ /* 0x000fce00078e00ff */
.L_x_124:
        /* <DEDUP_REMOVED lines=8> */
.L_x_172:
[----:B------:R-:W-:Y:S05]  /*3630*/  @!P0 BRA `(.L_x_120) ;  /* 0x0000000000748947 */ /* 0x000fea0003800000 */
[----:B------:R-:W-:-:S07]  /*3640*/  IMAD.MOV.U32 R20, RZ, RZ, R47 ;  /* 0x000000ffff147224 */ /* 0x000fce00078e002f */
.L_x_122:
        /* <DEDUP_REMOVED lines=27> */
.L_x_175:
[----:B------:R-:W-:Y:S05]  /*3800*/  @P0 BRA `(.L_x_122) ;  /* 0xfffffffc00900947 */ /* 0x000fea000383ffff */
.L_x_120:
[----:B------:R-:W-:Y:S01]  /*3810*/  UMOV UR5, 0xffffffff ;  /* 0xffffffff00057882 */ /* 0x000fe20000000000 */
[----:B------:R-:W-:Y:S02]  /*3820*/  ISETP.NE.AND P0, PT, R18, 0x65, PT ;  /* 0x000000651200780c */ /* 0x000fe40003f05270 */
[----:B------:R-:W-:Y:S11]  /*3830*/  BRA.DIV UR5, `(.L_x_123) ;  /* 0x0000001e051c7947 */ /* 0x000ff6000b800000 */
[----:B------:R-:W-:Y:S01]  /*3840*/  VOTE.ANY R21, PT, !P0 ;  /* 0x0000000000157806 */ /* 0x000fe200040e0100 */
[----:B------:R-:W-:Y:S02]  /*3850*/  VIADD R20, R38, 0x2 ;  /* 0x0000000226147836 */ /* 0x000fe40000000000 */
[----:B------:R-:W-:Y:S01]  /*3860*/  VIADD R43, R43, 0xffffffe0 ;  /* 0xffffffe02b2b7836 */ /* 0x000fe20000000000 */
[----:B------:R-:W-:-:S05]  /*3870*/  LOP3.LUT R21, R21, 0x80000000, R26, 0xec, !PT ;  /* 0x8000000015157812 */ /* 0x000fca00078eec1a */
        /* <DEDUP_REMOVED lines=28> */
.L_x_184:
[----:B------:R-:W-:Y:S05]  /*3a40*/  @P0 BRA `(.L_x_124) ;  /* 0xfffffff800d80947 */ /* 0x000fea000383ffff */
.L_x_118:
        /* <DEDUP_REMOVED lines=15> */
.L_x_112:
[----:B------:R-:W-:Y:S05]  /*3b40*/  WARPSYNC.ALL ;  /* 0x0000000000007948 */ /* 0x000fea0003800000 */
[----:B------:R-:W0:Y:S08]  /*3b50*/  S2UR UR5, SR_CgaCtaId ;  /* 0x00000000000579c3 */ /* 0x000e300000008800 */
[----:B------:R-:W-:Y:S01]  /*3b60*/  BAR.SYNC.DEFER_BLOCKING 0x0 ;  /* 0x0000000000007b1d */ /* 0x000fe20000010000 */
[----:B------:R-:W-:-:S05]  /*3b70*/  ISETP.NE.AND P0, PT, R2, RZ, PT ;  /* 0x000000ff0200720c */ /* 0x000fca0003f05270 */
[----:B------:R-:W-:Y:S02]  /*3b80*/  UMOV UR4, 0x400 ;  /* 0x0000040000047882 */ /* 0x000fe40000000000 */
[----:B0-----:R-:W-:-:S09]  /*3b90*/  ULEA UR4, UR5, UR4, 0x18 ;  /* 0x0000000405047291 */ /* 0x001fd2000f8ec0ff */
[----:B-1----:R-:W0:Y:S02]  /*3ba0*/  LDS R17, [UR4+0x4c] ;  /* 0x00004c04ff117984 */ /* 0x002e240008000800 */
[----:B0-----:R-:W-:-:S05]  /*3bb0*/  SEL R17, R17, RZ, P0 ;  /* 0x000000ff11117207 */ /* 0x001fca0000000000 */
[----:B------:R-:W-:-:S07]  /*3bc0*/  IMAD.IADD R17, R17, 0x1, R16 ;  /* 0x0000000111117824 */ /* 0x000fce00078e0210 */
.L_x_111:
[----:B------:R-:W-:Y:S01]  /*3bd0*/  IMAD.IADD R4, R4, 0x1, R17 ;  /* 0x0000000104047824 */ /* 0x000fe200078e0211 */
[----:B------:R-:W-:Y:S01]  /*3be0*/  BAR.SYNC.DEFER_BLOCKING 0x0 ;  /* 0x0000000000007b1d */ /* 0x000fe20000010000 */
[----:B------:R-:W-:Y:S02]  /*3bf0*/  ISETP.NE.AND P0, PT, R2, RZ, PT ;  /* 0x000000ff0200720c */ /* 0x000fe40003f05270 */
[----:B------:R-:W-:-:S05]  /*3c00*/  IMAD.IADD R5, R5, 0x1, R4 ;  /* 0x0000000105057824 */ /* 0x000fca00078e0204 */
[----:B------:R-:W0:Y:S01]  /*3c10*/  S2UR UR5, SR_CTAID.X ;  /* 0x00000000000579c3 */ /* 0x000e220000002500 */
[----:B------:R-:W-:Y:S01]  /*3c20*/  IMAD.IADD R6, R6, 0x1, R5 ;  /* 0x0000000106067824 */ /* 0x000fe200078e0205 */
[----:B------:R-:W1:Y:S03]  /*3c30*/  LDCU.64 UR6, c[0x0][0x388] ;  /* 0x00007100ff0677ac */ /* 0x000e660008000a00 */
[----:B------:R-:W-:-:S04]  /*3c40*/  IMAD.IADD R7, R7, 0x1, R6 ;  /* 0x0000000107077824 */ /* 0x000fc800078e0206 */
[----:B------:R-:W-:-:S04]  /*3c50*/  IMAD.IADD R8, R8, 0x1, R7 ;  /* 0x0000000108087824 */ /* 0x000fc800078e0207 */
[----:B------:R-:W-:-:S04]  /*3c60*/  IMAD.IADD R9, R9, 0x1, R8 ;  /* 0x0000000109097824 */ /* 0x000fc800078e0208 */
[----:B------:R-:W-:Y:S01]  /*3c70*/  IMAD.IADD R10, R10, 0x1, R9 ;  /* 0x000000010a0a7824 */ /* 0x000fe200078e0209 */
[----:B------:R2:W-:Y:S03]  /*3c80*/  STS.64 [R40], R4 ;  /* 0x0000000428007388 */ /* 0x0005e60000000a00 */
[----:B------:R-:W-:Y:S01]  /*3c90*/  IMAD.IADD R11, R11, 0x1, R10 ;  /* 0x000000010b0b7824 */ /* 0x000fe200078e020a */
[----:B------:R-:W-:Y:S03]  /*3ca0*/  STS.64 [R40+0x8], R6 ;  /* 0x0000080628007388 */ /* 0x000fe60000000a00 */
[----:B------:R-:W-:Y:S01]  /*3cb0*/  IMAD.IADD R12, R12, 0x1, R11 ;  /* 0x000000010c0c7824 */ /* 0x000fe200078e020b */
[----:B------:R3:W-:Y:S03]  /*3cc0*/  STS.64 [R40+0x10], R8 ;  /* 0x0000100828007388 */ /* 0x0007e60000000a00 */
[----:B------:R-:W-:Y:S01]  /*3cd0*/  IMAD.IADD R13, R13, 0x1, R12 ;  /* 0x000000010d0d7824 */ /* 0x000fe200078e020c */
[----:B------:R-:W-:Y:S01]  /*3ce0*/  STS.64 [R40+0x18], R10 ;  /* 0x0000180a28007388 */ /* 0x000fe20000000a00 */
[----:B--2---:R-:W0:Y:S02]  /*3cf0*/  LDC R4, c[0x0][0x398] ;  /* 0x0000e600ff047b82 */ /* 0x004e240000000800 */
[----:B------:R-:W-:Y:S01]  /*3d00*/  IMAD.IADD R14, R14, 0x1, R13 ;  /* 0x000000010e0e7824 */ /* 0x000fe200078e020d */
[----:B------:R2:W-:Y:S03]  /*3d10*/  STS.64 [R40+0x20], R12 ;  /* 0x0000200c28007388 */ /* 0x0005e60000000a00 */
[----:B------:R-:W-:Y:S01]  /*3d20*/  IMAD.IADD R15, R15, 0x1, R14 ;  /* 0x000000010f0f7824 */ /* 0x000fe200078e020e */
[----:B------:R-:W4:Y:S03]  /*3d30*/  S2R R5, SR_TID.X ;  /* 0x0000000000057919 */ /* 0x000f260000002100 */
[----:B------:R-:W-:Y:S01]  /*3d40*/  IMAD.IADD R28, R28, 0x1, R15 ;  /* 0x000000011c1c7824 */ /* 0x000fe200078e020f */
[----:B------:R-:W-:Y:S03]  /*3d50*/  STS.64 [R40+0x28], R14 ;  /* 0x0000280e28007388 */ /* 0x000fe60000000a00 */
[----:B------:R-:W-:Y:S01]  /*3d60*/  IMAD.IADD R29, R29, 0x1, R28 ;  /* 0x000000011d1d7824 */ /* 0x000fe200078e021c */
[----:B---3--:R-:W3:Y:S03]  /*3d70*/  S2R R8, SR_TID.X ;  /* 0x0000000000087919 */ /* 0x008ee60000002100 */
[----:B------:R-:W-:Y:S01]  /*3d80*/  IMAD.IADD R30, R30, 0x1, R29 ;  /* 0x000000011e1e7824 */ /* 0x000fe200078e021d */
[----:B------:R-:W-:Y:S03]  /*3d90*/  STS.64 [R40+0x30], R28 ;  /* 0x0000301c28007388 */ /* 0x000fe60000000a00 */
[----:B------:R-:W-:-:S02]  /*3da0*/  IMAD.IADD R31, R31, 0x1, R30 ;  /* 0x000000011f1f7824 */ /* 0x000fc400078e021e */
[----:B0-----:R-:W-:Y:S02]  /*3db0*/  VIADD R4, R4, UR5 ;  /* 0x0000000504047c36 */ /* 0x001fe40008000000 */
[----:B------:R-:W-:Y:S01]  /*3dc0*/  IMAD.IADD R32, R32, 0x1, R31 ;  /* 0x0000000120207824 */ /* 0x000fe200078e021f */
[----:B------:R-:W-:Y:S01]  /*3dd0*/  STS.64 [R40+0x38], R30 ;  /* 0x0000381e28007388 */ /* 0x000fe20000000a00 */
[----:B--2---:R-:W-:Y:S02]  /*3de0*/  IMAD R12, R4, 0x2100, RZ ;  /* 0x00002100040c7824 */ /* 0x004fe400078e02ff */
[----:B------:R-:W-:-:S04]  /*3df0*/  IMAD.IADD R33, R33, 0x1, R32 ;  /* 0x0000000121217824 */ /* 0x000fc800078e0220 */
[----:B------:R-:W-:Y:S01]  /*3e00*/  IMAD.IADD R34, R34, 0x1, R33 ;  /* 0x0000000122227824 */ /* 0x000fe200078e0221 */
[----:B------:R-:W-:Y:S03]  /*3e10*/  STS.64 [R40+0x40], R32 ;  /* 0x0000402028007388 */ /* 0x000fe60000000a00 */
[----:B------:R-:W-:Y:S01]  /*3e20*/  IMAD.IADD R35, R35, 0x1, R34 ;  /* 0x0000000123237824 */ /* 0x000fe200078e0222 */
[C---:B----4-:R-:W-:Y:S02]  /*3e30*/  LOP3.LUT R4, R5.reuse, 0x3e0, RZ, 0xc0, !PT ;  /* 0x000003e005047812 */ /* 0x050fe400078ec0ff */
[----:B------:R-:W-:Y:S01]  /*3e40*/  LOP3.LUT R6, R5, 0x1f, RZ, 0xc0, !PT ;  /* 0x0000001f05067812 */ /* 0x000fe200078ec0ff */
[----:B------:R-:W-:Y:S01]  /*3e50*/  IMAD.IADD R36, R36, 0x1, R35 ;  /* 0x0000000124247824 */ /* 0x000fe200078e0223 */
[----:B------:R-:W-:Y:S03]  /*3e60*/  STS.64 [R40+0x48], R34 ;  /* 0x0000482228007388 */ /* 0x000fe60000000a00 */
[----:B------:R-:W-:Y:S01]  /*3e70*/  IMAD.IADD R37, R37, 0x1, R36 ;  /* 0x0000000125257824 */ /* 0x000fe200078e0224 */
[----:B---3--:R-:W-:Y:S01]  /*3e80*/  LOP3.LUT R10, R8, 0x1f, RZ, 0xc0, !PT ;  /* 0x0000001f080a7812 */ /* 0x008fe200078ec0ff */
[----:B------:R-:W-:-:S03]  /*3e90*/  IMAD R6, R4, 0x16, R6 ;  /* 0x0000001604067824 */ /* 0x000fc600078e0206 */
[----:B------:R-:W-:Y:S01]  /*3ea0*/  STS.64 [R40+0x50], R36 ;  /* 0x0000502428007388 */ /* 0x000fe20000000a00 */
        /* <DEDUP_REMOVED lines=22> */
[----:B------:R0:W-:Y:S04]  /*4010*/  LDS R21, [R41+0xa80] ;  /* 0x000a800029157984 */ /* 0x0001e80000000800 */
[----:B------:R2:W-:Y:S01]  /*4020*/  @!P0 STS [UR4+0x8400], R0 ;  /* 0x00840000ff008988 */ /* 0x0005e20008000804 */
[----:B------:R-:W-:Y:S01]  /*4030*/  BAR.SYNC.DEFER_BLOCKING 0x0 ;  /* 0x0000000000007b1d */ /* 0x000fe20000010000 */
[----:B0-----:R-:W-:Y:S01]  /*4040*/  LOP3.LUT R41, R8, 0x3e0, RZ, 0xc0, !PT ;  /* 0x000003e008297812 */ /* 0x001fe200078ec0ff */
[----:B------:R-:W-:Y:S01]  /*4050*/  VIADD R8, R6, 0x80 ;  /* 0x0000008006087836 */ /* 0x000fe20000000000 */
[----:B------:R-:W-:-:S03]  /*4060*/  IADD3 R5, P0, PT, R12, R3, RZ ;  /* 0x000000030c057210 */ /* 0x000fc60007f1e0ff */
[----:B------:R-:W-:Y:S02]  /*4070*/  IMAD R10, R41, 0x16, R10 ;  /* 0x00000016290a7824 */ /* 0x000fe400078e020a */
[----:B------:R-:W-:Y:S02]  /*4080*/  VIADD R41, R6, 0x20 ;  /* 0x0000002006297836 */ /* 0x000fe40000000000 */
[----:B--2---:R-:W-:Y:S01]  /*4090*/  IMAD.X R0, RZ, RZ, RZ, P0 ;  /* 0x000000ffff007224 */ /* 0x004fe200000e06ff */
[----:B-1----:R-:W-:-:S04]  /*40a0*/  LEA R4, P0, R5, UR6, 0x2 ;  /* 0x0000000605047c11 */ /* 0x002fc8000f8010ff */
[----:B------:R-:W-:Y:S01]  /*40b0*/  LEA.HI.X R5, R5, UR7, R0, 0x2, P0 ;  /* 0x0000000705057c11 */ /* 0x000fe200080f1400 */
[----:B------:R-:W-:Y:S01]  /*40c0*/  VIADD R0, R10, 0xe0 ;  /* 0x000000e00a007836 */ /* 0x000fe20000000000 */
[----:B------:R-:W0:Y:S02]  /*40d0*/  LDS R2, [UR4+0x8400] ;  /* 0x00840004ff027984 */ /* 0x000e240008000800 */
[-C--:B0-----:R-:W-:Y:S01]  /*40e0*/  ISETP.GE.AND P6, PT, R3, R2.reuse, PT ;  /* 0x000000020300720c */ /* 0x081fe20003fc6270 */
[C---:B------:R-:W-:Y:S01]  /*40f0*/  VIADD R3, R6.reuse, 0xa0 ;  /* 0x000000a006037836 */ /* 0x040fe20000000000 */
[-C--:B------:R-:W-:Y:S01]  /*4100*/  ISETP.GE.AND P5, PT, R41, R2.reuse, PT ;  /* 0x000000022900720c */ /* 0x080fe20003fa6270 */
[----:B------:R-:W-:Y:S01]  /*4110*/  VIADD R41, R6, 0xc0 ;  /* 0x000000c006297836 */ /* 0x000fe20000000000 */
[-C--:B------:R-:W-:Y:S01]  /*4120*/  ISETP.GE.AND P0, PT, R8, R2.reuse, PT ;  /* 0x000000020800720c */ /* 0x080fe20003f06270 */
[----:B------:R-:W-:Y:S01]  /*4130*/  VIADD R8, R10, 0x40 ;  /* 0x000000400a087836 */ /* 0x000fe20000000000 */
[-C--:B------:R-:W-:Y:S01]  /*4140*/  ISETP.GE.AND P4, PT, R3, R2.reuse, PT ;  /* 0x000000020300720c */ /* 0x080fe20003f86270 */
[C---:B------:R-:W-:Y:S01]  /*4150*/  VIADD R3, R6.reuse, 0x100 ;  /* 0x0000010006037836 */ /* 0x040fe20000000000 */
[-C--:B------:R-:W-:Y:S01]  /*4160*/  ISETP.GE.AND P2, PT, R41, R2.reuse, PT ;  /* 0x000000022900720c */ /* 0x080fe20003f46270 */
[----:B------:R-:W-:Y:S01]  /*4170*/  VIADD R41, R6, 0x120 ;  /* 0x0000012006297836 */ /* 0x000fe20000000000 */
[----:B------:R-:W-:-:S02]  /*4180*/  ISETP.GE.AND P3, PT, R8, R2, PT ;  /* 0x000000020800720c */ /* 0x000fc40003f66270 */
[-C--:B------:R-:W-:Y:S01]  /*4190*/  ISETP.GE.AND P1, PT, R0, R2.reuse, PT ;  /* 0x000000020000720c */ /* 0x080fe20003f26270 */
[----:B------:R-:W-:Y:S01]  /*41a0*/  @!P6 STG.E desc[UR8][R4.64], R45 ;  /* 0x0000002d0400e986 */ /* 0x000fe2000c101908 */
[-C--:B------:R-:W-:Y:S01]  /*41b0*/  ISETP.GE.AND P6, PT, R3, R2.reuse, PT ;  /* 0x000000020300720c */ /* 0x080fe20003fc6270 */
[----:B------:R-:W-:Y:S02]  /*41c0*/  VIADD R3, R6, 0x140 ;  /* 0x0000014006037836 */ /* 0x000fe40000000000 */
[----:B------:R-:W-:Y:S01]  /*41d0*/  @!P5 STG.E desc[UR8][R4.64+0x80], R47 ;  /* 0x0000802f0400d986 */ /* 0x000fe2000c101908 */
[-C--:B------:R-:W-:Y:S01]  /*41e0*/  ISETP.GE.AND P5, PT, R41, R2.reuse, PT ;  /* 0x000000022900720c */ /* 0x080fe20003fa6270 */
[C---:B------:R-:W-:Y:S02]  /*41f0*/  VIADD R41, R10.reuse, 0x160 ;  /* 0x000001600a297836 */ /* 0x040fe40000000000 */
[----:B------:R-:W-:Y:S01]  /*4200*/  @!P0 STG.E desc[UR8][R4.64+0x200], R49 ;  /* 0x0002003104008986 */ /* 0x000fe2000c101908 */
[----:B------:R-:W-:Y:S01]  /*4210*/  ISETP.GE.AND P0, PT, R3, R2, PT ;  /* 0x000000020300720c */ /* 0x000fe20003f06270 */
[----:B------:R-:W-:-:S02]  /*4220*/  VIADD R3, R10, 0x180 ;  /* 0x000001800a037836 */ /* 0x000fc40000000000 */
[----:B------:R-:W-:Y:S01]  /*4230*/  @!P4 STG.E desc[UR8][R4.64+0x280], R51 ;  /* 0x000280330400c986 */ /* 0x000fe2000c101908 */
[-C--:B------:R-:W-:Y:S01]  /*4240*/  ISETP.GE.AND P4, PT, R41, R2.reuse, PT ;  /* 0x000000022900720c */ /* 0x080fe20003f86270 */
[C---:B------:R-:W-:Y:S02]  /*4250*/  VIADD R41, R10.reuse, 0x60 ;  /* 0x000000600a297836 */ /* 0x040fe40000000000 */
[----:B------:R-:W-:Y:S01]  /*4260*/  @!P2 STG.E desc[UR8][R4.64+0x300], R53 ;  /* 0x000300350400a986 */ /* 0x000fe2000c101908 */
[-C--:B------:R-:W-:Y:S01]  /*4270*/  ISETP.GE.AND P2, PT, R3, R2.reuse, PT ;  /* 0x000000020300720c */ /* 0x080fe20003f46270 */
[C---:B------:R-:W-:Y:S02]  /*4280*/  VIADD R3, R10.reuse, 0x1a0 ;  /* 0x000001a00a037836 */ /* 0x040fe40000000000 */
[----:B------:R0:W-:Y:S01]  /*4290*/  @!P3 STG.E desc[UR8][R4.64+0x100], R43 ;  /* 0x0001002b0400b986 */ /* 0x0001e2000c101908 */
[----:B------:R-:W-:Y:S01]  /*42a0*/  ISETP.GE.AND P3, PT, R41, R2, PT ;  /* 0x000000022900720c */ /* 0x000fe20003f66270 */
[----:B------:R-:W-:-:S02]  /*42b0*/  VIADD R41, R10, 0x1c0 ;  /* 0x000001c00a297836 */ /* 0x000fc40000000000 */
[----:B------:R1:W-:Y:S01]  /*42c0*/  @!P1 STG.E desc[UR8][R4.64+0x380], R37 ;  /* 0x0003802504009986 */ /* 0x0003e2000c101908 */
[-C--:B------:R-:W-:Y:S01]  /*42d0*/  ISETP.GE.AND P1, PT, R3, R2.reuse, PT ;  /* 0x000000020300720c */ /* 0x080fe20003f26270 */
[C---:B------:R-:W-:Y:S02]  /*42e0*/  VIADD R3, R6.reuse, 0x1e0 ;  /* 0x000001e006037836 */ /* 0x040fe40000000000 */
[----:B------:R1:W-:Y:S03]  /*42f0*/  @!P5 STG.E desc[UR8][R4.64+0x480], R33 ;  /* 0x000480210400d986 */ /* 0x0003e6000c101908 */
[-C--:B------:R-:W-:Y:S01]  /*4300*/  ISETP.GE.AND P5, PT, R3, R2.reuse, PT ;  /* 0x000000020300720c */ /* 0x080fe20003fa6270 */
[C---:B------:R-:W-:Y:S01]  /*4310*/  VIADD R3, R6.reuse, 0x240 ;  /* 0x0000024006037836 */ /* 0x040fe20000000000 */
[----:B------:R1:W-:Y:S01]  /*4320*/  @!P6 STG.E desc[UR8][R4.64+0x400], R35 ;  /* 0x000400230400e986 */ /* 0x0003e2000c101908 */
[----:B------:R-:W-:Y:S01]  /*4330*/  ISETP.GE.AND P6, PT, R41, R2, PT ;  /* 0x000000022900720c */ /* 0x000fe20003fc6270 */
[----:B------:R-:W-:-:S02]  /*4340*/  VIADD R41, R6, 0x200 ;  /* 0x0000020006297836 */ /* 0x000fc40000000000 */
[----:B------:R1:W-:Y:S01]  /*4350*/  @!P3 STG.E desc[UR8][R4.64+0x180], R29 ;  /* 0x0001801d0400b986 */ /* 0x0003e2000c101908 */
[-C--:B------:R-:W-:Y:S01]  /*4360*/  ISETP.GE.AND P3, PT, R3, R2.reuse, PT ;  /* 0x000000020300720c */ /* 0x080fe20003f66270 */
[----:B------:R-:W-:Y:S02]  /*4370*/  VIADD R3, R6, 0x280 ;  /* 0x0000028006037836 */ /* 0x000fe40000000000 */
[----:B------:R1:W-:Y:S01]  /*4380*/  @!P1 STG.E desc[UR8][R4.64+0x680], R25 ;  /* 0x0006801904009986 */ /* 0x0003e2000c101908 */
[----:B0-----:R-:W-:Y:S02]  /*4390*/  VIADD R43, R10, 0x220 ;  /* 0x000002200a2b7836 */ /* 0x001fe40000000000 */
[-C--:B------:R-:W-:Y:S01]  /*43a0*/  ISETP.GE.AND P1, PT, R3, R2.reuse, PT ;  /* 0x000000020300720c */ /* 0x080fe20003f26270 */
        /* <DEDUP_REMOVED lines=18> */
.L_x_98:
[----:B------:R-:W-:Y:S01]  /*44d0*/  BSSY B1, `(.L_x_125) ;  /* 0x0000006000017945 */ /* 0x000fe20003800000 */
[----:B------:R-:W-:Y:S01]  /*44e0*/  PLOP3.LUT P0, PT, P0, PT, PT, 0x8, 0x80 ;  /* 0x000000000080781c */ /* 0x000fe2000070e170 */
[----:B------:R-:W-:-:S12]  /*44f0*/  IMAD.MOV.U32 R21, RZ, RZ, -0x1 ;  /* 0xffffffffff157424 */ /* 0x000fd800078e00ff */
[----:B------:R-:W-:Y:S05]  /*4500*/  WARPSYNC.COLLECTIVE R21, `(.L_x_126) ;  /* 0x0000000015087348 */ /* 0x000fea0003c00000 */
[----:B------:R-:W-:Y:S01]  /*4510*/  VOTE.ANY P0, P0 ;  /* 0x0000000000ff7806 */ /* 0x000fe20000000100 */
[----:B------:R-:W-:-:S12]  /*4520*/  ENDCOLLECTIVE ;  /* 0x000000000000791b */ /* 0x000fd80003800000 */
.L_x_126:
[----:B------:R-:W-:Y:S05]  /*4530*/  BSYNC B1 ;  /* 0x0000000000017941 */ /* 0x000fea0003800000 */
.L_x_125:
[----:B------:R-:W-:Y:S05]  /*4540*/  BRA `(.L_x_127) ;  /* 0xffffffc800747947 */ /* 0x000fea000383ffff */
.L_x_100:
[----:B------:R-:W-:Y:S01]  /*4550*/  BSSY B1, `(.L_x_128) ;  /* 0x0000006000017945 */ /* 0x000fe20003800000 */
[----:B------:R-:W-:Y:S01]  /*4560*/  PLOP3.LUT P0, PT, P0, PT, PT, 0x8, 0x80 ;  /* 0x000000000080781c */ /* 0x000fe2000070e170 */
[----:B------:R-:W-:-:S12]  /*4570*/  IMAD.MOV.U32 R21, RZ, RZ, -0x1 ;  /* 0xffffffffff157424 */ /* 0x000fd800078e00ff */
[----:B------:R-:W-:Y:S05]  /*4580*/  WARPSYNC.COLLECTIVE R21, `(.L_x_129) ;  /* 0x0000000015087348 */ /* 0x000fea0003c00000 */
[----:B------:R-:W-:Y:S01]  /*4590*/  VOTE.ANY P0, P0 ;  /* 0x0000000000ff7806 */ /* 0x000fe20000000100 */
[----:B------:R-:W-:-:S12]  /*45a0*/  ENDCOLLECTIVE ;  /* 0x000000000000791b */ /* 0x000fd80003800000 */
.L_x_129:
[----:B------:R-:W-:Y:S05]  /*45b0*/  BSYNC B1 ;  /* 0x0000000000017941 */ /* 0x000fea0003800000 */
.L_x_128:
[----:B------:R-:W-:Y:S05]  /*45c0*/  BRA `(.L_x_130) ;  /* 0xffffffc800c87947 */ /* 0x000fea000383ffff */
.L_x_102:
[----:B------:R-:W0:Y:S01]  /*45d0*/  S2R R25, SR_GEMASK ;  /* 0x0000000000197919 */ /* 0x000e220000003c00 */
[----:B------:R-:W-:Y:S01]  /*45e0*/  BSSY B1, `(.L_x_131) ;  /* 0x0000006000017945 */ /* 0x000fe20003800000 */
[----:B------:R-:W-:Y:S01]  /*45f0*/  PLOP3.LUT P0, PT, P0, PT, PT, 0x8, 0x80 ;  /* 0x000000000080781c */ /* 0x000fe2000070e170 */
[----:B------:R-:W-:-:S12]  /*4600*/  IMAD.MOV.U32 R21, RZ, RZ, -0x1 ;  /* 0xffffffffff157424 */ /* 0x000fd800078e00ff */
[----:B0-----:R-:W-:Y:S05]  /*4610*/  WARPSYNC.COLLECTIVE R21, `(.L_x_132) ;  /* 0x0000000015087348 */ /* 0x001fea0003c00000 */
[----:B------:R-:W-:Y:S01]  /*4620*/  VOTE.ANY R21, PT, P0 ;  /* 0x0000000000157806 */ /* 0x000fe200000e0100 */
[----:B0-----:R-:W-:Y:S06]  /*4630*/  ENDCOLLECTIVE ;  /* 0x000000000000791b */ /* 0x001fec0003800000 */
.L_x_132:
[----:B------:R-:W-:Y:S05]  /*4640*/  BSYNC B1 ;  /* 0x0000000000017941 */ /* 0x000fea0003800000 */
.L_x_131:
[----:B------:R-:W-:Y:S01]  /*4650*/  LOP3.LUT R21, R21, 0x80000000, R25, 0xec, !PT ;  /* 0x8000000015157812 */ /* 0x000fe200078eec19 */
[----:B------:R-:W-:Y:S02]  /*4660*/  IMAD.MOV.U32 R20, RZ, RZ, R29 ;  /* 0x000000ffff147224 */ /* 0x000fe400078e001d */
[----:B------:R-:W-:Y:S02]  /*4670*/  VIADD R41, R39, 0x2 ;  /* 0x0000000227297836 */ /* 0x000fe40000000000 */
[----:B------:R-:W-:Y:S02]  /*4680*/  VIADD R16, R21, 0xffffffff ;  /* 0xffffffff15107836 */ /* 0x000fe40000000000 */
[C---:B------:R-:W-:Y:S02]  /*4690*/  VIADD R40, R39.reuse, 0x4 ;  /* 0x0000000427287836 */ /* 0x040fe40000000000 */
[----:B------:R-:W-:Y:S01]  /*46a0*/  VIADD R30, R39, 0x8 ;  /* 0x00000008271e7836 */ /* 0x000fe20000000000 */
[----:B------:R-:W-:Y:S01]  /*46b0*/  LOP3.LUT R48, R21, R16, RZ, 0xc, !PT ;  /* 0x0000001015307212 */ /* 0x000fe200078e0cff */
[----:B------:R-:W-:-:S02]  /*46c0*/  IMAD.MOV.U32 R16, RZ, RZ, 0x1 ;  /* 0x00000001ff107424 */ /* 0x000fc400078e00ff */
[----:B------:R-:W-:-:S03]  /*46d0*/  IMAD.MOV.U32 R21, RZ, RZ, -0x1 ;  /* 0xffffffffff157424 */ /* 0x000fc600078e00ff */
[----:B------:R-:W0:Y:S02]  /*46e0*/  POPC R48, R48 ;  /* 0x0000003000307309 */ /* 0x000e240000000000 */
[----:B0-----:R-:W-:Y:S01]  /*46f0*/  IMAD.MOV.U32 R17, RZ, RZ, R48 ;  /* 0x000000ffff117224 */ /* 0x001fe200078e0030 */
[----:B------:R-:W-:-:S13]  /*4700*/  ISETP.GE.AND P0, PT, R39, R48, PT ;  /* 0x000000302700720c */ /* 0x000fda0003f06270 */
[----:B------:R-:W-:Y:S05]  /*4710*/  WARPSYNC.COLLECTIVE R21, `(.L_x_133) ;  /* 0x0000000015087348 */ /* 0x000fea0003c00000 */
[----:B------:R0:W1:Y:S02]  /*4720*/  SHFL.DOWN P3, R22, R20, R16, R17 ;  /* 0x0800001014167389 */ /* 0x0000640000060011 */
[----:B01----:R-:W-:Y:S05]  /*4730*/  ENDCOLLECTIVE ;  /* 0x000000000000791b */ /* 0x003fea0003800000 */
.L_x_133:
        /* <DEDUP_REMOVED lines=8> */
.L_x_134:
[----:B------:R-:W-:Y:S01]  /*47c0*/  IMAD.MOV.U32 R16, RZ, RZ, 0x4 ;  /* 0x00000004ff107424 */ /* 0x000fe200078e00ff */
[----:B------:R-:W-:Y:S02]  /*47d0*/  SEL R22, R22, RZ, !P0 ;  /* 0x000000ff16167207 */ /* 0x000fe40004000000 */
[----:B------:R-:W-:-:S03]  /*47e0*/  ISETP.GT.AND P0, PT, R40, R48, PT ;  /* 0x000000302800720c */ /* 0x000fc60003f04270 */
[----:B------:R-:W-:Y:S02]  /*47f0*/  IMAD.IADD R45, R43, 0x1, R22 ;  /* 0x000000012b2d7824 */ /* 0x000fe400078e0216 */
[----:B------:R-:W-:Y:S02]  /*4800*/  VIADD R43, R39, 0x10 ;  /* 0x00000010272b7836 */ /* 0x000fe40000000000 */
[----:B------:R-:W-:-:S03]  /*4810*/  IMAD.MOV.U32 R20, RZ, RZ, R45 ;  /* 0x000000ffff147224 */ /* 0x000fc600078e002d */
[----:B------:R-:W-:-:S13]  /*4820*/  ISETP.GT.AND P2, PT, R43, R48, PT ;  /* 0x000000302b00720c */ /* 0x000fda0003f44270 */
[----:B------:R-:W-:Y:S05]  /*4830*/  WARPSYNC.COLLECTIVE R21, `(.L_x_135) ;  /* 0x0000000015087348 */ /* 0x000fea0003c00000 */
[----:B------:R0:W1:Y:S02]  /*4840*/  SHFL.DOWN P3, R22, R20, R16, R17 ;  /* 0x0800001014167389 */ /* 0x0000640000060011 */
[----:B01----:R-:W-:Y:S05]  /*4850*/  ENDCOLLECTIVE ;  /* 0x000000000000791b */ /* 0x003fea0003800000 */
.L_x_135:
        /* <DEDUP_REMOVED lines=8> */
.L_x_136:
[----:B------:R-:W-:Y:S01]  /*48e0*/  IMAD.MOV.U32 R16, RZ, RZ, 0x10 ;  /* 0x00000010ff107424 */ /* 0x000fe200078e00ff */
[----:B------:R-:W-:Y:S02]  /*48f0*/  SEL R22, R22, RZ, !P0 ;  /* 0x000000ff16167207 */ /* 0x000fe40004000000 */
[----:B------:R-:W-:-:S03]  /*4900*/  ISETP.NE.AND P0, PT, R28, 0x65, PT ;  /* 0x000000651c00780c */ /* 0x000fc60003f05270 */
[----:B------:R-:W-:Y:S02]  /*4910*/  IMAD.IADD R47, R29, 0x1, R22 ;  /* 0x000000011d2f7824 */ /* 0x000fe400078e0216 */
[----:B------:R-:W0:Y:S02]  /*4920*/  LDC.64 R28, c[0x0][0x390] ;  /* 0x0000e400ff1c7b82 */ /* 0x000e240000000a00 */
[----:B------:R-:W-:-:S07]  /*4930*/  IMAD.MOV.U32 R20, RZ, RZ, R47 ;  /* 0x000000ffff147224 */ /* 0x000fce00078e002f */
[----:B0-----:R-:W-:Y:S05]  /*4940*/  WARPSYNC.COLLECTIVE R21, `(.L_x_137) ;  /* 0x0000000015087348 */ /* 0x001fea0003c00000 */
[----:B------:R1:W2:Y:S02]  /*4950*/  SHFL.DOWN P3, R22, R20, R16, R17 ;  /* 0x0800001014167389 */ /* 0x0002a40000060011 */
[----:B012---:R-:W-:Y:S05]  /*4960*/  ENDCOLLECTIVE ;  /* 0x000000000000791b */ /* 0x007fea0003800000 */
.L_x_137:
[----:B------:R-:W-:Y:S05]  /*4970*/  WARPSYNC.COLLECTIVE R21, `(.L_x_138) ;  /* 0x0000000015087348 */ /* 0x000fea0003c00000 */
[----:B------:R-:W-:Y:S01]  /*4980*/  VOTE.ALL P0, P0 ;  /* 0x0000000000ff7806 */ /* 0x000fe20000000000 */
[----:B------:R-:W-:-:S12]  /*4990*/  ENDCOLLECTIVE ;  /* 0x000000000000791b */ /* 0x000fd80003800000 */
.L_x_138:
[----:B------:R-:W-:Y:S02]  /*49a0*/  IADD3 R44, P3, PT, R28, 0x100, RZ ;  /* 0x000001001c2c7810 */ /* 0x000fe40007f7e0ff */
[----:B------:R-:W-:-:S03]  /*49b0*/  SEL R22, R22, RZ, !P2 ;  /* 0x000000ff16167207 */ /* 0x000fc60005000000 */
[----:B------:R-:W-:Y:S02]  /*49c0*/  IMAD.X R45, RZ, RZ, R29, P3 ;  /* 0x000000ffff2d7224 */ /* 0x000fe400018e061d */
[----:B------:R-:W-:Y:S01]  /*49d0*/  IMAD.IADD R46, R47, 0x1, R22 ;  /* 0x000000012f2e7824 */ /* 0x000fe200078e0216 */
[----:B------:R-:W-:Y:S06]  /*49e0*/  BRA `(.L_x_139) ;  /* 0xffffffc8005c7947 */ /* 0x000fec000383ffff */
.L_x_104:
[----:B------:R-:W-:Y:S01]  /*49f0*/  BSSY B1, `(.L_x_140) ;  /* 0x0000006000017945 */ /* 0x000fe20003800000 */
[----:B------:R-:W-:Y:S01]  /*4a00*/  PLOP3.LUT P0, PT, P0, PT, PT, 0x8, 0x80 ;  /* 0x000000000080781c */ /* 0x000fe2000070e170 */
[----:B------:R-:W-:-:S12]  /*4a10*/  IMAD.MOV.U32 R21, RZ, RZ, -0x1 ;  /* 0xffffffffff157424 */ /* 0x000fd800078e00ff */
[----:B------:R-:W-:Y:S05]  /*4a20*/  WARPSYNC.COLLECTIVE R21, `(.L_x_141) ;  /* 0x0000000015087348 */ /* 0x000fea0003c00000 */
[----:B------:R-:W-:Y:S01]  /*4a30*/  VOTE.ANY P0, P0 ;  /* 0x0000000000ff7806 */ /* 0x000fe20000000100 */
[----:B------:R-:W-:-:S12]  /*4a40*/  ENDCOLLECTIVE ;  /* 0x000000000000791b */ /* 0x000fd80003800000 */
.L_x_141:
[----:B------:R-:W-:Y:S05]  /*4a50*/  BSYNC B1 ;  /* 0x0000000000017941 */ /* 0x000fea0003800000 */
.L_x_140:
[----:B------:R-:W-:Y:S05]  /*4a60*/  BRA `(.L_x_142) ;  /* 0xffffffc800647947 */ /* 0x000fea000383ffff */
.L_x_106:
[----:B------:R-:W-:Y:S01]  /*4a70*/  BSSY B1, `(.L_x_143) ;  /* 0x0000006000017945 */ /* 0x000fe20003800000 */
[----:B------:R-:W-:Y:S01]  /*4a80*/  PLOP3.LUT P0, PT, P0, PT, PT, 0x8, 0x80 ;  /* 0x000000000080781c */ /* 0x000fe2000070e170 */
[----:B------:R-:W-:-:S12]  /*4a90*/  IMAD.MOV.U32 R21, RZ, RZ, -0x1 ;  /* 0xffffffffff157424 */ /* 0x000fd800078e00ff */
[----:B------:R-:W-:Y:S05]  /*4aa0*/  WARPSYNC.COLLECTIVE R21, `(.L_x_144) ;  /* 0x0000000015087348 */ /* 0x000fea0003c00000 */
[----:B------:R-:W-:Y:S01]  /*4ab0*/  VOTE.ANY P0, P0 ;  /* 0x0000000000ff7806 */ /* 0x000fe20000000100 */
[----:B------:R-:W-:-:S12]  /*4ac0*/  ENDCOLLECTIVE ;  /* 0x000000000000791b */ /* 0x000fd80003800000 */
.L_x_144:
[----:B------:R-:W-:Y:S05]  /*4ad0*/  BSYNC B1 ;  /* 0x0000000000017941 */ /* 0x000fea0003800000 */
.L_x_143:
[----:B------:R-:W-:Y:S05]  /*4ae0*/  BRA `(.L_x_145) ;  /* 0xffffffc800b87947 */ /* 0x000fea000383ffff */
.L_x_108:
[----:B------:R-:W-:Y:S01]  /*4af0*/  BSSY B1, `(.L_x_146) ;  /* 0x0000006000017945 */ /* 0x000fe20003800000 */
[----:B------:R-:W-:Y:S01]  /*4b00*/  PLOP3.LUT P0, PT, P0, PT, PT, 0x8, 0x80 ;  /* 0x000000000080781c */ /* 0x000fe2000070e170 */
[----:B------:R-:W-:-:S12]  /*4b10*/  IMAD.MOV.U32 R21, RZ, RZ, -0x1 ;  /* 0xffffffffff157424 */ /* 0x000fd800078e00ff */
[----:B------:R-:W-:Y:S05]  /*4b20*/  WARPSYNC.COLLECTIVE R21, `(.L_x_147) ;  /* 0x0000000015087348 */ /* 0x000fea0003c00000 */
[----:B------:R-:W-:Y:S01]  /*4b30*/  VOTE.ANY R21, PT, P0 ;  /* 0x0000000000157806 */ /* 0x000fe200000e0100 */
[----:B------:R-:W-:Y:S06]  /*4b40*/  ENDCOLLECTIVE ;  /* 0x000000000000791b */ /* 0x000fec0003800000 */
.L_x_147:
[----:B------:R-:W-:Y:S05]  /*4b50*/  BSYNC B1 ;  /* 0x0000000000017941 */ /* 0x000fea0003800000 */
.L_x_146:
[----:B------:R-:W-:Y:S01]  /*4b60*/  LOP3.LUT R21, R21, 0x80000000, R25, 0xec, !PT ;  /* 0x8000000015157812 */ /* 0x000fe200078eec19 */
[----:B------:R-:W-:Y:S02]  /*4b70*/  IMAD.MOV.U32 R20, RZ, RZ, R29 ;  /* 0x000000ffff147224 */ /* 0x000fe400078e001d */
[----:B------:R-:W-:Y:S02]  /*4b80*/  VIADD R24, R24, 0xffffffe0 ;  /* 0xffffffe018187836 */ /* 0x000fe40000000000 */
[----:B------:R-:W-:-:S05]  /*4b90*/  VIADD R16, R21, 0xffffffff ;  /* 0xffffffff15107836 */ /* 0x000fca0000000000 */
[----:B------:R-:W-:Y:S01]  /*4ba0*/  LOP3.LUT R49, R21, R16, RZ, 0xc, !PT ;  /* 0x0000001015317212 */ /* 0x000fe200078e0cff */
[----:B------:R-:W-:Y:S02]  /*4bb0*/  IMAD.MOV.U32 R16, RZ, RZ, 0x1 ;  /* 0x00000001ff107424 */ /* 0x000fe400078e00ff */
[----:B------:R-:W-:Y:S01]  /*4bc0*/  IMAD.MOV.U32 R21, RZ, RZ, -0x1 ;  /* 0xffffffffff157424 */ /* 0x000fe200078e00ff */
[----:B------:R0:W1:Y:S06]  /*4bd0*/  POPC R17, R49 ;  /* 0x0000003100117309 */ /* 0x00006c0000000000 */
[----:B01----:R-:W-:Y:S05]  /*4be0*/  WARPSYNC.COLLECTIVE R21, `(.L_x_148) ;  /* 0x0000000015087348 */ /* 0x003fea0003c00000 */
[----:B-1----:R1:W2:Y:S02]  /*4bf0*/  SHFL.DOWN P3, R22, R20, R16, R17 ;  /* 0x0800001014167389 */ /* 0x0022a40000060011 */
[----:B012---:R-:W-:Y:S05]  /*4c00*/  ENDCOLLECTIVE ;  /* 0x000000000000791b */ /* 0x007fea0003800000 */
.L_x_148:
[----:B------:R-:W-:Y:S01]  /*4c10*/  ISETP.GE.AND P0, PT, R39, R17, PT ;  /* 0x000000112700720c */ /* 0x000fe20003f06270 */
[----:B------:R-:W-:-:S03]  /*4c20*/  IMAD.MOV.U32 R16, RZ, RZ, 0x2 ;  /* 0x00000002ff107424 */ /* 0x000fc600078e00ff */
[----:B------:R-:W-:Y:S02]  /*4c30*/  SEL R22, R22, RZ, !P0 ;  /* 0x000000ff16167207 */ /* 0x000fe40004000000 */
[----:B------:R-:W-:-:S03]  /*4c40*/  ISETP.GT.AND P0, PT, R41, R17, PT ;  /* 0x000000112900720c */ /* 0x000fc60003f04270 */
[----:B------:R-:W-:-:S04]  /*4c50*/  IMAD.IADD R48, R22, 0x1, R29 ;  /* 0x0000000116307824 */ /* 0x000fc800078e021d */
[----:B------:R-:W-:-:S07]  /*4c60*/  IMAD.MOV.U32 R20, RZ, RZ, R48 ;  /* 0x000000ffff147224 */ /* 0x000fce00078e0030 */
[----:B------:R-:W-:Y:S05]  /*4c70*/  WARPSYNC.COLLECTIVE R21, `(.L_x_149) ;  /* 0x0000000015087348 */ /* 0x000fea0003c00000 */
[----:B------:R0:W1:Y:S02]  /*4c80*/  SHFL.DOWN P3, R22, R20, R16, R17 ;  /* 0x0800001014167389 */ /* 0x0000640000060011 */
[----:B01----:R-:W-:Y:S05]  /*4c90*/  ENDCOLLECTIVE ;  /* 0x000000000000791b */ /* 0x003fea0003800000 */
.L_x_149:
        /* <DEDUP_REMOVED lines=8> */
.L_x_150:
        /* <DEDUP_REMOVED lines=8> */
.L_x_151:
        /* <DEDUP_REMOVED lines=8> */
.L_x_152:
[----:B------:R-:W-:Y:S02]  /*4e20*/  SEL R22, R22, RZ, !P0 ;  /* 0x000000ff16167207 */ /* 0x000fe40004000000 */
[----:B------:R-:W-:Y:S02]  /*4e30*/  ISETP.NE.AND P0, PT, R28, 0x65, PT ;  /* 0x000000651c00780c */ /* 0x000fe40003f05270 */
[----:B------:R-:W-:-:S11]  /*4e40*/  IADD3 R46, PT, PT, R29, R22, R46 ;  /* 0x000000161d2e7210 */ /* 0x000fd60007ffe02e */
[----:B------:R-:W-:Y:S05]  /*4e50*/  WARPSYNC.COLLECTIVE R21, `(.L_x_153) ;  /* 0x0000000015087348 */ /* 0x000fea0003c00000 */
[----:B------:R-:W-:Y:S01]  /*4e60*/  VOTE.ALL P0, P0 ;  /* 0x0000000000ff7806 */ /* 0x000fe20000000000 */
[----:B------:R-:W-:-:S12]  /*4e70*/  ENDCOLLECTIVE ;  /* 0x000000000000791b */ /* 0x000fd80003800000 */
.L_x_153:
[----:B------:R-:W-:Y:S05]  /*4e80*/  BRA `(.L_x_154) ;  /* 0xffffffc800507947 */ /* 0x000fea000383ffff */
.L_x_113:
[----:B------:R-:W-:Y:S01]  /*4e90*/  BSSY B0, `(.L_x_155) ;  /* 0x0000006000007945 */ /* 0x000fe20003800000 */
[----:B------:R-:W-:Y:S01]  /*4ea0*/  PLOP3.LUT P0, PT, P0, PT, PT, 0x8, 0x80 ;  /* 0x000000000080781c */ /* 0x000fe2000070e170 */
[----:B------:R-:W-:-:S12]  /*4eb0*/  IMAD.MOV.U32 R21, RZ, RZ, -0x1 ;  /* 0xffffffffff157424 */ /* 0x000fd800078e00ff */
[----:B------:R-:W-:Y:S05]  /*4ec0*/  WARPSYNC.COLLECTIVE R21, `(.L_x_156) ;  /* 0x0000000015087348 */ /* 0x000fea0003c00000 */
[----:B------:R-:W-:Y:S01]  /*4ed0*/  VOTE.ANY P0, P0 ;  /* 0x0000000000ff7806 */ /* 0x000fe20000000100 */
[----:B------:R-:W-:-:S12]  /*4ee0*/  ENDCOLLECTIVE ;  /* 0x000000000000791b */ /* 0x000fd80003800000 */
.L_x_156:
[----:B------:R-:W-:Y:S05]  /*4ef0*/  BSYNC B0 ;  /* 0x0000000000007941 */ /* 0x000fea0003800000 */
.L_x_155:
[----:B------:R-:W-:Y:S05]  /*4f00*/  BRA `(.L_x_157) ;  /* 0xffffffe000907947 */ /* 0x000fea000383ffff */
.L_x_115:
[----:B------:R-:W-:Y:S01]  /*4f10*/  BSSY B0, `(.L_x_158) ;  /* 0x0000006000007945 */ /* 0x000fe20003800000 */
[----:B------:R-:W-:Y:S01]  /*4f20*/  PLOP3.LUT P0, PT, P0, PT, PT, 0x8, 0x80 ;  /* 0x000000000080781c */ /* 0x000fe2000070e170 */
[----:B------:R-:W-:-:S12]  /*4f30*/  IMAD.MOV.U32 R21, RZ, RZ, -0x1 ;  /* 0xffffffffff157424 */ /* 0x000fd800078e00ff */
[----:B------:R-:W-:Y:S05]  /*4f40*/  WARPSYNC.COLLECTIVE R21, `(.L_x_159) ;  /* 0x0000000015087348 */ /* 0x000fea0003c00000 */
[----:B------:R-:W-:Y:S01]  /*4f50*/  VOTE.ANY P0, P0 ;  /* 0x0000000000ff7806 */ /* 0x000fe20000000100 */
[----:B------:R-:W-:-:S12]  /*4f60*/  ENDCOLLECTIVE ;  /* 0x000000000000791b */ /* 0x000fd80003800000 */
.L_x_159:
[----:B------:R-:W-:Y:S05]  /*4f70*/  BSYNC B0 ;  /* 0x0000000000007941 */ /* 0x000fea0003800000 */
.L_x_158:
[----:B------:R-:W-:Y:S05]  /*4f80*/  BRA `(.L_x_160) ;  /* 0xffffffe000e47947 */ /* 0x000fea000383ffff */
.L_x_117:
[----:B------:R-:W0:Y:S01]  /*4f90*/  S2R R26, SR_GEMASK ;  /* 0x00000000001a7919 */ /* 0x000e220000003c00 */
[----:B------:R-:W-:Y:S01]  /*4fa0*/  BSSY B0, `(.L_x_161) ;  /* 0x0000006000007945 */ /* 0x000fe20003800000 */
[----:B------:R-:W-:Y:S01]  /*4fb0*/  PLOP3.LUT P0, PT, P0, PT, PT, 0x8, 0x80 ;  /* 0x000000000080781c */ /* 0x000fe2000070e170 */
[----:B------:R-:W-:-:S12]  /*4fc0*/  IMAD.MOV.U32 R21, RZ, RZ, -0x1 ;  /* 0xffffffffff157424 */ /* 0x000fd800078e00ff */
[----:B0-----:R-:W-:Y:S05]  /*4fd0*/  WARPSYNC.COLLECTIVE R21, `(.L_x_162) ;  /* 0x0000000015087348 */ /* 0x001fea0003c00000 */
[----:B------:R-:W-:Y:S01]  /*4fe0*/  VOTE.ANY R21, PT, P0 ;  /* 0x0000000000157806 */ /* 0x000fe200000e0100 */
[----:B0-----:R-:W-:Y:S06]  /*4ff0*/  ENDCOLLECTIVE ;  /* 0x000000000000791b */ /* 0x001fec0003800000 */
.L_x_162:
[----:B------:R-:W-:Y:S05]  /*5000*/  BSYNC B0 ;  /* 0x0000000000007941 */ /* 0x000fea0003800000 */
.L_x_161:
[----:B------:R-:W-:Y:S01]  /*5010*/  LOP3.LUT R21, R21, 0x80000000, R26, 0xec, !PT ;  /* 0x8000000015157812 */ /* 0x000fe200078eec1a */
[----:B------:R-:W-:-:S04]  /*5020*/  IMAD.MOV.U32 R20, RZ, RZ, R19 ;  /* 0x000000ffff147224 */ /* 0x000fc800078e0013 */
[----:B------:R-:W-:-:S05]  /*5030*/  VIADD R16, R21, 0xffffffff ;  /* 0xffffffff15107836 */ /* 0x000fca0000000000 */
[----:B------:R-:W-:Y:S01]  /*5040*/  LOP3.LUT R47, R21, R16, RZ, 0xc, !PT ;  /* 0x00000010152f7212 */ /* 0x000fe200078e0cff */
[----:B------:R-:W-:Y:S02]  /*5050*/  IMAD.MOV.U32 R16, RZ, RZ, 0x1 ;  /* 0x00000001ff107424 */ /* 0x000fe400078e00ff */
[----:B------:R-:W-:-:S03]  /*5060*/  IMAD.MOV.U32 R21, RZ, RZ, -0x1 ;  /* 0xffffffffff157424 */ /* 0x000fc600078e00ff */
[----:B------:R-:W0:Y:S02]  /*5070*/  POPC R47, R47 ;  /* 0x0000002f002f7309 */ /* 0x000e240000000000 */
[----:B0-----:R-:W-:Y:S01]  /*5080*/  IMAD.MOV.U32 R17, RZ, RZ, R47 ;  /* 0x000000ffff117224 */ /* 0x001fe200078e002f */
[----:B------:R-:W-:-:S13]  /*5090*/  ISETP.GE.AND P0, PT, R38, R47, PT ;  /* 0x0000002f2600720c */ /* 0x000fda0003f06270 */
[----:B------:R-:W-:Y:S05]  /*50a0*/  WARPSYNC.COLLECTIVE R21, `(.L_x_163) ;  /* 0x0000000015087348 */ /* 0x000fea0003c00000 */
[----:B------:R0:W1:Y:S02]  /*50b0*/  SHFL.DOWN P3, R22, R20, R16, R17 ;  /* 0x0800001014167389 */ /* 0x0000640000060011 */
[----:B01----:R-:W-:Y:S05]  /*50c0*/  ENDCOLLECTIVE ;  /* 0x000000000000791b */ /* 0x003fea0003800000 */
.L_x_163:
[----:B------:R-:W-:Y:S01]  /*50d0*/  IMAD.MOV.U32 R16, RZ, RZ, 0x2 ;  /* 0x00000002ff107424 */ /* 0x000fe200078e00ff */
        /* <DEDUP_REMOVED lines=8> */
.L_x_164:
        /* <DEDUP_REMOVED lines=9> */
.L_x_165:
        /* <DEDUP_REMOVED lines=9> */
.L_x_166:
[----:B------:R-:W-:Y:S01]  /*5280*/  IMAD.MOV.U32 R16, RZ, RZ, 0x10 ;  /* 0x00000010ff107424 */ /* 0x000fe200078e00ff */
[----:B------:R-:W-:Y:S02]  /*5290*/  SEL R19, R22, RZ, !P0 ;  /* 0x000000ff16137207 */ /* 0x000fe40004000000 */
[----:B------:R-:W-:Y:S01]  /*52a0*/  ISETP.NE.AND P0, PT, R18, 0x65, PT ;  /* 0x000000651200780c */ /* 0x000fe20003f05270 */
[----:B------:R-:W-:Y:S02]  /*52b0*/  VIADD R18, R38, 0x10 ;  /* 0x0000001026127836 */ /* 0x000fe40000000000 */
[----:B------:R-:W-:-:S03]  /*52c0*/  IMAD.IADD R48, R50, 0x1, R19 ;  /* 0x0000000132307824 */ /* 0x000fc600078e0213 */
[----:B------:R-:W-:Y:S01]  /*52d0*/  ISETP.GT.AND P2, PT, R18, R47, PT ;  /* 0x0000002f1200720c */ /* 0x000fe20003f44270 */
[----:B------:R-:W-:Y:S01]  /*52e0*/  IMAD.MOV.U32 R20, RZ, RZ, R48 ;  /* 0x000000ffff147224 */ /* 0x000fe200078e0030 */
[----:B------:R-:W0:Y:S11]  /*52f0*/  LDC.64 R18, c[0x0][0x390] ;  /* 0x0000e400ff127b82 */ /* 0x000e360000000a00 */
[----:B0-----:R-:W-:Y:S05]  /*5300*/  WARPSYNC.COLLECTIVE R21, `(.L_x_167) ;  /* 0x0000000015087348 */ /* 0x001fea0003c00000 */
[----:B------:R1:W2:Y:S02]  /*5310*/  SHFL.DOWN P3, R22, R20, R16, R17 ;  /* 0x0800001014167389 */ /* 0x0002a40000060011 */
[----:B012---:R-:W-:Y:S05]  /*5320*/  ENDCOLLECTIVE ;  /* 0x000000000000791b */ /* 0x007fea0003800000 */
.L_x_167:
[----:B------:R-:W-:Y:S05]  /*5330*/  WARPSYNC.COLLECTIVE R21, `(.L_x_168) ;  /* 0x0000000015087348 */ /* 0x000fea0003c00000 */
[----:B------:R-:W-:Y:S01]  /*5340*/  VOTE.ALL P0, P0 ;  /* 0x0000000000ff7806 */ /* 0x000fe20000000000 */
[----:B------:R-:W-:-:S12]  /*5350*/  ENDCOLLECTIVE ;  /* 0x000000000000791b */ /* 0x000fd80003800000 */
.L_x_168:
[----:B------:R-:W-:Y:S02]  /*5360*/  SEL R45, R22, RZ, !P2 ;  /* 0x000000ff162d7207 */ /* 0x000fe40005000000 */
[----:B------:R-:W-:-:S03]  /*5370*/  IADD3 R44, P3, PT, R18, 0x100, RZ ;  /* 0x00000100122c7810 */ /* 0x000fc60007f7e0ff */
[----:B------:R-:W-:Y:S02]  /*5380*/  IMAD.IADD R46, R48, 0x1, R45 ;  /* 0x00000001302e7824 */ /* 0x000fe400078e022d */
[----:B------:R-:W-:Y:S01]  /*5390*/  IMAD.X R45, RZ, RZ, R19, P3 ;  /* 0x000000ffff2d7224 */ /* 0x000fe200018e0613 */
[----:B------:R-:W-:Y:S07]  /*53a0*/  BRA `(.L_x_169) ;  /* 0xffffffe000787947 */ /* 0x000fee000383ffff */
.L_x_119:
[----:B------:R-:W-:Y:S01]  /*53b0*/  BSSY B0, `(.L_x_170) ;  /* 0x0000006000007945 */ /* 0x000fe20003800000 */
[----:B------:R-:W-:Y:S01]  /*53c0*/  PLOP3.LUT P0, PT, P0, PT, PT, 0x8, 0x80 ;  /* 0x000000000080781c */ /* 0x000fe2000070e170 */
[----:B------:R-:W-:-:S12]  /*53d0*/  IMAD.MOV.U32 R21, RZ, RZ, -0x1 ;  /* 0xffffffffff157424 */ /* 0x000fd800078e00ff */
[----:B------:R-:W-:Y:S05]  /*53e0*/  WARPSYNC.COLLECTIVE R21, `(.L_x_171) ;  /* 0x0000000015087348 */ /* 0x000fea0003c00000 */
[----:B------:R-:W-:Y:S01]  /*53f0*/  VOTE.ANY P0, P0 ;  /* 0x0000000000ff7806 */ /* 0x000fe20000000100 */
[----:B------:R-:W-:-:S12]  /*5400*/  ENDCOLLECTIVE ;  /* 0x000000000000791b */ /* 0x000fd80003800000 */
.L_x_171:
[----:B------:R-:W-:Y:S05]  /*5410*/  BSYNC B0 ;  /* 0x0000000000007941 */ /* 0x000fea0003800000 */
.L_x_170:
[----:B------:R-:W-:Y:S05]  /*5420*/  BRA `(.L_x_172) ;  /* 0xffffffe000807947 */ /* 0x000fea000383ffff */
.L_x_121:
[----:B------:R-:W-:Y:S01]  /*5430*/  BSSY B0, `(.L_x_173) ;  /* 0x0000006000007945 */ /* 0x000fe20003800000 */
[----:B------:R-:W-:Y:S01]  /*5440*/  PLOP3.LUT P0, PT, P0, PT, PT, 0x8, 0x80 ;  /* 0x000000000080781c */ /* 0x000fe2000070e170 */
[----:B------:R-:W-:-:S12]  /*5450*/  IMAD.MOV.U32 R21, RZ, RZ, -0x1 ;  /* 0xffffffffff157424 */ /* 0x000fd800078e00ff */
[----:B------:R-:W-:Y:S05]  /*5460*/  WARPSYNC.COLLECTIVE R21, `(.L_x_174) ;  /* 0x0000000015087348 */ /* 0x000fea0003c00000 */
[----:B------:R-:W-:Y:S01]  /*5470*/  VOTE.ANY P0, P0 ;  /* 0x0000000000ff7806 */ /* 0x000fe20000000100 */
[----:B------:R-:W-:-:S12]  /*5480*/  ENDCOLLECTIVE ;  /* 0x000000000000791b */ /* 0x000fd80003800000 */
.L_x_174:
[----:B------:R-:W-:Y:S05]  /*5490*/  BSYNC B0 ;  /* 0x0000000000007941 */ /* 0x000fea0003800000 */
.L_x_173:
[----:B------:R-:W-:Y:S05]  /*54a0*/  BRA `(.L_x_175) ;  /* 0xffffffe000d47947 */ /* 0x000fea000383ffff */
.L_x_123:
[----:B------:R-:W-:Y:S01]  /*54b0*/  BSSY B0, `(.L_x_176) ;  /* 0x0000006000007945 */ /* 0x000fe20003800000 */
[----:B------:R-:W-:Y:S01]  /*54c0*/  PLOP3.LUT P0, PT, P0, PT, PT, 0x8, 0x80 ;  /* 0x000000000080781c */ /* 0x000fe2000070e170 */
[----:B------:R-:W-:-:S12]  /*54d0*/  IMAD.MOV.U32 R21, RZ, RZ, -0x1 ;  /* 0xffffffffff157424 */ /* 0x000fd800078e00ff */
[----:B------:R-:W-:Y:S05]  /*54e0*/  WARPSYNC.COLLECTIVE R21, `(.L_x_177) ;  /* 0x0000000015087348 */ /* 0x000fea0003c00000 */
[----:B------:R-:W-:Y:S01]  /*54f0*/  VOTE.ANY R21, PT, P0 ;  /* 0x0000000000157806 */ /* 0x000fe200000e0100 */
[----:B------:R-:W-:Y:S06]  /*5500*/  ENDCOLLECTIVE ;  /* 0x000000000000791b */ /* 0x000fec0003800000 */
.L_x_177:
[----:B------:R-:W-:Y:S05]  /*5510*/  BSYNC B0 ;  /* 0x0000000000007941 */ /* 0x000fea0003800000 */
.L_x_176:
        /* <DEDUP_REMOVED lines=11> */
.L_x_178:
        /* <DEDUP_REMOVED lines=10> */
.L_x_179:
[----:B------:R-:W-:Y:S01]  /*5670*/  IMAD.MOV.U32 R16, RZ, RZ, 0x4 ;  /* 0x00000004ff107424 */ /* 0x000fe200078e00ff */
[----:B------:R-:W-:Y:S01]  /*5680*/  SEL R19, R22, RZ, !P0 ;  /* 0x000000ff16137207 */ /* 0x000fe20004000000 */
[----:B------:R-:W-:-:S04]  /*5690*/  VIADD R22, R38, 0x4 ;  /* 0x0000000426167836 */ /* 0x000fc80000000000 */
[----:B------:R-:W-:Y:S01]  /*56a0*/  IMAD.IADD R50, R48, 0x1, R19 ;  /* 0x0000000130327824 */ /* 0x000fe200078e0213 */
[----:B------:R-:W-:Y:S01]  /*56b0*/  ISETP.GT.AND P0, PT, R22, R17, PT ;  /* 0x000000111600720c */ /* 0x000fe20003f04270 */
[----:B------:R-:W-:Y:S02]  /*56c0*/  VIADD R48, R38, 0x10 ;  /* 0x0000001026307836 */ /* 0x000fe40000000000 */
[----:B------:R-:W-:-:S10]  /*56d0*/  IMAD.MOV.U32 R20, RZ, RZ, R50 ;  /* 0x000000ffff147224 */ /* 0x000fd400078e0032 */
[----:B------:R-:W-:Y:S05]  /*56e0*/  WARPSYNC.COLLECTIVE R21, `(.L_x_180) ;  /* 0x0000000015087348 */ /* 0x000fea0003c00000 */
[----:B------:R0:W1:Y:S02]  /*56f0*/  SHFL.DOWN P3, R22, R20, R16, R17 ;  /* 0x0800001014167389 */ /* 0x0000640000060011 */
[----:B01----:R-:W-:Y:S05]  /*5700*/  ENDCOLLECTIVE ;  /* 0x000000000000791b */ /* 0x003fea0003800000 */
.L_x_180:
        /* <DEDUP_REMOVED lines=9> */
.L_x_181:
        /* <DEDUP_REMOVED lines=8> */
.L_x_182:
[----:B------:R-:W-:Y:S02]  /*5820*/  SEL R22, R22, RZ, !P0 ;  /* 0x000000ff16167207 */ /* 0x000fe40004000000 */
[----:B------:R-:W-:Y:S02]  /*5830*/  ISETP.NE.AND P0, PT, R18, 0x65, PT ;  /* 0x000000651200780c */ /* 0x000fe40003f05270 */
[----:B------:R-:W-:-:S11]  /*5840*/  IADD3 R46, PT, PT, R19, R22, R46 ;  /* 0x00000016132e7210 */ /* 0x000fd60007ffe02e */
[----:B------:R-:W-:Y:S05]  /*5850*/  WARPSYNC.COLLECTIVE R21, `(.L_x_183) ;  /* 0x0000000015087348 */ /* 0x000fea0003c00000 */
[----:B------:R-:W-:Y:S01]  /*5860*/  VOTE.ALL P0, P0 ;  /* 0x0000000000ff7806 */ /* 0x000fe20000000000 */
[----:B------:R-:W-:-:S12]  /*5870*/  ENDCOLLECTIVE ;  /* 0x000000000000791b */ /* 0x000fd80003800000 */
.L_x_183:
[----:B------:R-:W-:Y:S05]  /*5880*/  BRA `(.L_x_184) ;  /* 0xffffffe0006c7947 */ /* 0x000fea000383ffff */
.L_x_185:
        /* <DEDUP_REMOVED lines=15> */
.L_x_704:


//--------------------- .text._ZN3cub18CUB_300001_SM_10006detail4scan20DeviceScanInitKernelINS0_13ScanTileStateIjLb1EEEEEvT_i --------------------------
	.section	.text._ZN3cub18CUB_300001_SM_10006detail4scan20DeviceScanInitKernelINS0_13ScanTileStateIjLb1EEEEEvT_i,"ax",@progbits
	.align	128
        .global         _ZN3cub18CUB_300001_SM_10006detail4scan20DeviceScanInitKernelINS0_13ScanTileStateIjLb1EEEEEvT_i
        .type           _ZN3cub18CUB_300001_SM_10006detail4scan20DeviceScanInitKernelINS0_13ScanTileStateIjLb1EEEEEvT_i,@function
        .size           _ZN3cub18CUB_300001_SM_10006detail4scan20DeviceScanInitKernelINS0_13ScanTileStateIjLb1EEEEEvT_i,(.L_x_705 - _ZN3cub18CUB_300001_SM_10006detail4scan20DeviceScanInitKernelINS0_13ScanTileStateIjLb1EEEEEvT_i)
        .other          _ZN3cub18CUB_300001_SM_10006detail4scan20DeviceScanInitKernelINS0_13ScanTileStateIjLb1EEEEEvT_i,@"STO_CUDA_ENTRY STV_DEFAULT"
_ZN3cub18CUB_300001_SM_10006detail4scan20DeviceScanInitKernelINS0_13ScanTileStateIjLb1EEEEEvT_i:
.text._ZN3cub18CUB_300001_SM_10006detail4scan20DeviceScanInitKernelINS0_13ScanTileStateIjLb1EEEEEvT_i:
[----:B------:R-:W-:Y:S01]  /*0000*/  LDC R1, c[0x0][0x37c] ;  /* 0x0000df00ff017b82 */ /* 0x000fe20000000800 */
[----:B------:R-:W0:Y:S07]  /*0010*/  S2R R0, SR_TID.X ;  /* 0x0000000000007919 */ /* 0x000e2e0000002100 */
[----:B------:R-:W1:Y:S01]  /*0020*/  S2UR UR6, SR_CTAID.X ;  /* 0x00000000000679c3 */ /* 0x000e620000002500 */
[----:B------:R-:W2:Y:S07]  /*0030*/  LDCU UR4, c[0x0][0x388] ;  /* 0x00007100ff0477ac */ /* 0x000eae0008000800 */
[----:B------:R-:W1:Y:S01]  /*0040*/  LDC R5, c[0x0][0x360] ;  /* 0x0000d800ff057b82 */ /* 0x000e620000000800 */
[----:B0-----:R-:W-:Y:S01]  /*0050*/  ISETP.GT.U32.AND P0, PT, R0, 0x1f, PT ;  /* 0x0000001f0000780c */ /* 0x001fe20003f04070 */
[----:B-1----:R-:W-:-:S03]  /*0060*/  IMAD R5, R5, UR6, R0 ;  /* 0x0000000605057c24 */ /* 0x002fc6000f8e0200 */
[----:B------:R-:W-:Y:S02]  /*0070*/  ISETP.NE.OR P0, PT, RZ, UR6, P0 ;  /* 0x00000006ff007c0c */ /* 0x000fe40008705670 */
[----:B--2---:R-:W-:Y:S01]  /*0080*/  ISETP.GE.AND P1, PT, R5, UR4, PT ;  /* 0x0000000405007c0c */ /* 0x004fe2000bf26270 */
[----:B------:R-:W0:-:S12]  /*0090*/  LDCU.64 UR4, c[0x0][0x358] ;  /* 0x00006b00ff0477ac */ /* 0x000e180008000a00 */
[----:B------:R-:W1:Y:S01]  /*00a0*/  @!P1 LDC.64 R2, c[0x0][0x380] ;  /* 0x0000e000ff029b82 */ /* 0x000e620000000a00 */
[----:B------:R-:W-:Y:S01]  /*00b0*/  @!P1 MOV R4, 0x63 ;  /* 0x0000006300049802 */ /* 0x000fe20000000f00 */
[----:B-1----:R-:W-:-:S04]  /*00c0*/  @!P1 IMAD.WIDE R2, R5, 0x8, R2 ;  /* 0x0000000805029825 */ /* 0x002fc800078e0202 */
[----:B------:R-:W-:-:S05]  /*00d0*/  HFMA2 R5, -RZ, RZ, 0, 0 ;  /* 0x00000000ff057431 */ /* 0x000fca00000001ff */
[----:B0-----:R0:W-:Y:S01]  /*00e0*/  @!P1 STG.E.64 desc[UR4][R2.64+0x100], R4 ;  /* 0x0001000402009986 */ /* 0x0011e2000c101b04 */
[----:B------:R-:W-:Y:S05]  /*00f0*/  @P0 EXIT ;  /* 0x000000000000094d */ /* 0x000fea0003800000 */
[----:B0-----:R-:W0:Y:S02]  /*0100*/  LDC.64 R2, c[0x0][0x380] ;  /* 0x0000e000ff027b82 */ /* 0x001e240000000a00 */
[----:B0-----:R-:W-:-:S05]  /*0110*/  IMAD.WIDE.U32 R2, R0, 0x8, R2 ;  /* 0x0000000800027825 */ /* 0x001fca00078e0002 */
[----:B------:R-:W-:Y:S01]  /*0120*/  STG.E.64 desc[UR4][R2.64], RZ ;  /* 0x000000ff02007986 */ /* 0x000fe2000c101b04 */
[----:B------:R-:W-:Y:S05]  /*0130*/  EXIT ;  /* 0x000000000000794d */ /* 0x000fea0003800000 */
.L_x_186:
        /* <DEDUP_REMOVED lines=12> */
.L_x_705:


//--------------------- .text._ZN3cub18CUB_300001_SM_10006detail8for_each13static_kernelINS2_12policy_hub_t12policy_500_tEmN6thrust24THRUST_300001_SM_1000_NS8cuda_cub20__uninitialized_fill7functorINS7_10device_ptrIjEEjEEEEvT0_T1_ --------------------------
	.section	.text._ZN3cub18CUB_300001_SM_10006detail8for_each13static_kernelINS2_12policy_hub_t12policy_500_tEmN6thrust24THRUST_300001_SM_1000_NS8cuda_cub20__uninitialized_fill7functorINS7_10device_ptrIjEEjEEEEvT0_T1_,"ax",@progbits
	.align	128
        .global         _ZN3cub18CUB_300001_SM_10006detail8for_each13static_kernelINS2_12policy_hub_t12policy_500_tEmN6thrust24THRUST_300001_SM_1000_NS8cuda_cub20__uninitialized_fill7functorINS7_10device_ptrIjEEjEEEEvT0_T1_
        .type           _ZN3cub18CUB_300001_SM_10006detail8for_each13static_kernelINS2_12policy_hub_t12policy_500_tEmN6thrust24THRUST_300001_SM_1000_NS8cuda_cub20__uninitialized_fill7functorINS7_10device_ptrIjEEjEEEEvT0_T1_,@function
        .size           _ZN3cub18CUB_300001_SM_10006detail8for_each13static_kernelINS2_12policy_hub_t12policy_500_tEmN6thrust24THRUST_300001_SM_1000_NS8cuda_cub20__uninitialized_fill7functorINS7_10device_ptrIjEEjEEEEvT0_T1_,(.L_x_706 - _ZN3cub18CUB_300001_SM_10006detail8for_each13static_kernelINS2_12policy_hub_t12policy_500_tEmN6thrust24THRUST_300001_SM_1000_NS8cuda_cub20__uninitialized_fill7functorINS7_10device_ptrIjEEjEEEEvT0_T1_)
        .other          _ZN3cub18CUB_300001_SM_10006detail8for_each13static_kernelINS2_12policy_hub_t12policy_500_tEmN6thrust24THRUST_300001_SM_1000_NS8cuda_cub20__uninitialized_fill7functorINS7_10device_ptrIjEEjEEEEvT0_T1_,@"STO_CUDA_ENTRY STV_DEFAULT"
_ZN3cub18CUB_300001_SM_10006detail8for_each13static_kernelINS2_12policy_hub_t12policy_500_tEmN6thrust24THRUST_300001_SM_1000_NS8cuda_cub20__uninitialized_fill7functorINS7_10device_ptrIjEEjEEEEvT0_T1_:
.text._ZN3cub18CUB_300001_SM_10006detail8for_each13static_kernelINS2_12policy_hub_t12policy_500_tEmN6thrust24THRUST_300001_SM_1000_NS8cuda_cub20__uninitialized_fill7functorINS7_10device_ptrIjEEjEEEEvT0_T1_:
[----:B------:R-:W-:Y:S08]  /*0000*/  LDC R1, c[0x0][0x37c] ;  /* 0x0000df00ff017b82 */ /* 0x000ff00000000800 */
[----:B------:R-:W0:Y:S01]  /*0010*/  S2UR UR4, SR_CTAID.X ;  /* 0x00000000000479c3 */ /* 0x000e220000002500 */
[----:B------:R-:W1:Y:S01]  /*0020*/  LDCU.64 UR6, c[0x0][0x380] ;  /* 0x00007000ff0677ac */ /* 0x000e620008000a00 */
[----:B------:R-:W2:Y:S01]  /*0030*/  LDCU.64 UR8, c[0x0][0x358] ;  /* 0x00006b00ff0877ac */ /* 0x000ea20008000a00 */
[----:B0-----:R-:W-:-:S04]  /*0040*/  UIMAD.WIDE.U32 UR4, UR4, 0x200, URZ ;  /* 0x00000200040478a5 */ /* 0x001fc8000f8e00ff */
[----:B-1----:R-:W-:-:S04]  /*0050*/  UIADD3 UR6, UP0, UPT, -UR4, UR6, URZ ;  /* 0x0000000604067290 */ /* 0x002fc8000ff1e1ff */
[----:B------:R-:W-:Y:S02]  /*0060*/  UIADD3.X UR7, UPT, UPT, ~UR5, UR7, URZ, UP0, !UPT ;  /* 0x0000000705077290 */ /* 0x000fe400087fe5ff */
[----:B------:R-:W-:-:S04]  /*0070*/  UISETP.GE.U32.AND UP0, UPT, UR6, 0x200, UPT ;  /* 0x000002000600788c */ /* 0x000fc8000bf06070 */
[----:B------:R-:W-:-:S09]  /*0080*/  UISETP.GE.U32.AND.EX UP0, UPT, UR7, URZ, UPT, UP0 ;  /* 0x000000ff0700728c */ /* 0x000fd2000bf06100 */
[----:B--2---:R-:W-:Y:S05]  /*0090*/  BRA.U !UP0, `(.L_x_187) ;  /* 0x0000000108287547 */ /* 0x004fea000b800000 */
[----:B------:R-:W0:Y:S01]  /*00a0*/  S2R R0, SR_TID.X ;  /* 0x0000000000007919 */ /* 0x000e220000002100 */
[----:B------:R-:W1:Y:S01]  /*00b0*/  LDCU.64 UR6, c[0x0][0x388] ;  /* 0x00007100ff0677ac */ /* 0x000e620008000a00 */
[----:B------:R-:W2:Y:S01]  /*00c0*/  LDC R5, c[0x0][0x390] ;  /* 0x0000e400ff057b82 */ /* 0x000ea20000000800 */
[----:B0-----:R-:W-:-:S05]  /*00d0*/  IADD3 R0, P0, PT, R0, UR4, RZ ;  /* 0x0000000400007c10 */ /* 0x001fca000ff1e0ff */
[----:B------:R-:W-:Y:S01]  /*00e0*/  IMAD.X R3, RZ, RZ, UR5, P0 ;  /* 0x00000005ff037e24 */ /* 0x000fe200080e06ff */
[----:B-1----:R-:W-:-:S04]  /*00f0*/  LEA R2, P0, R0, UR6, 0x2 ;  /* 0x0000000600027c11 */ /* 0x002fc8000f8010ff */
[----:B------:R-:W-:-:S05]  /*0100*/  LEA.HI.X R3, R0, UR7, R3, 0x2, P0 ;  /* 0x0000000700037c11 */ /* 0x000fca00080f1403 */
[----:B--2---:R-:W-:Y:S04]  /*0110*/  STG.E desc[UR8][R2.64], R5 ;  /* 0x0000000502007986 */ /* 0x004fe8000c101908 */
[----:B------:R-:W-:Y:S01]  /*0120*/  STG.E desc[UR8][R2.64+0x400], R5 ;  /* 0x0004000502007986 */ /* 0x000fe2000c101908 */
[----:B------:R-:W-:Y:S05]  /*0130*/  EXIT ;  /* 0x000000000000794d */ /* 0x000fea0003800000 */
.L_x_187:
[----:B------:R-:W0:Y:S01]  /*0140*/  S2R R0, SR_TID.X ;  /* 0x0000000000007919 */ /* 0x000e220000002100 */
[----:B------:R-:W-:Y:S01]  /*0150*/  IMAD.U32 R2, RZ, RZ, UR7 ;  /* 0x00000007ff027e24 */ /* 0x000fe2000f8e00ff */
[----:B------:R-:W1:Y:S01]  /*0160*/  LDCU.64 UR10, c[0x0][0x388] ;  /* 0x00007100ff0a77ac */ /* 0x000e620008000a00 */
[----:B------:R-:W-:Y:S01]  /*0170*/  IMAD.U32 R4, RZ, RZ, UR7 ;  /* 0x00000007ff047e24 */ /* 0x000fe2000f8e00ff */
[----:B0-----:R-:W-:-:S04]  /*0180*/  ISETP.LT.U32.AND P0, PT, R0, UR6, PT ;  /* 0x0000000600007c0c */ /* 0x001fc8000bf01070 */
[----:B------:R-:W-:Y:S01]  /*0190*/  ISETP.GT.U32.AND.EX P0, PT, R2, RZ, PT, P0 ;  /* 0x000000ff0200720c */ /* 0x000fe20003f04100 */
[C---:B------:R-:W-:Y:S01]  /*01a0*/  VIADD R2, R0.reuse, 0x100 ;  /* 0x0000010000027836 */ /* 0x040fe20000000000 */
[----:B------:R-:W-:-:S04]  /*01b0*/  IADD3 R0, P2, PT, R0, UR4, RZ ;  /* 0x0000000400007c10 */ /* 0x000fc8000ff5e0ff */
[----:B------:R-:W-:Y:S01]  /*01c0*/  ISETP.LT.U32.AND P1, PT, R2, UR6, PT ;  /* 0x0000000602007c0c */ /* 0x000fe2000bf21070 */
[----:B------:R-:W-:Y:S01]  /*01d0*/  IMAD.X R3, RZ, RZ, UR5, P2 ;  /* 0x00000005ff037e24 */ /* 0x000fe200090e06ff */
[----:B-1----:R-:W-:Y:S02]  /*01e0*/  LEA R2, P2, R0, UR10, 0x2 ;  /* 0x0000000a00027c11 */ /* 0x002fe4000f8410ff */
[----:B------:R-:W-:Y:S02]  /*01f0*/  ISETP.GT.U32.AND.EX P1, PT, R4, RZ, PT, P1 ;  /* 0x000000ff0400720c */ /* 0x000fe40003f24110 */
[----:B------:R-:W-:Y:S01]  /*0200*/  LEA.HI.X R3, R0, UR11, R3, 0x2, P2 ;  /* 0x0000000b00037c11 */ /* 0x000fe200090f1403 */
[----:B------:R-:W0:Y:S04]  /*0210*/  @P0 LDC R5, c[0x0][0x390] ;  /* 0x0000e400ff050b82 */ /* 0x000e280000000800 */
[----:B0-----:R0:W-:Y:S06]  /*0220*/  @P0 STG.E desc[UR8][R2.64], R5 ;  /* 0x0000000502000986 */ /* 0x0011ec000c101908 */
[----:B------:R-:W-:Y:S05]  /*0230*/  @!P1 EXIT ;  /* 0x000000000000994d */ /* 0x000fea0003800000 */
[----:B0-----:R-:W0:Y:S02]  /*0240*/  LDC R5, c[0x0][0x390] ;  /* 0x0000e400ff057b82 */ /* 0x001e240000000800 */
[----:B0-----:R-:W-:Y:S01]  /*0250*/  STG.E desc[UR8][R2.64+0x400], R5 ;  /* 0x0004000502007986 */ /* 0x001fe2000c101908 */
[----:B------:R-:W-:Y:S05]  /*0260*/  EXIT ;  /* 0x000000000000794d */ /* 0x000fea0003800000 */
.L_x_188:
        /* <DEDUP_REMOVED lines=9> */
.L_x_706:


//--------------------- .text._ZN3cub18CUB_300001_SM_10006detail11EmptyKernelIvEEvv --------------------------
	.section	.text._ZN3cub18CUB_300001_SM_10006detail11EmptyKernelIvEEvv,"ax",@progbits
	.align	128
        .global         _ZN3cub18CUB_300001_SM_10006detail11EmptyKernelIvEEvv
        .type           _ZN3cub18CUB_300001_SM_10006detail11EmptyKernelIvEEvv,@function
        .size           _ZN3cub18CUB_300001_SM_10006detail11EmptyKernelIvEEvv,(.L_x_707 - _ZN3cub18CUB_300001_SM_10006detail11EmptyKernelIvEEvv)
        .other          _ZN3cub18CUB_300001_SM_10006detail11EmptyKernelIvEEvv,@"STO_CUDA_ENTRY STV_DEFAULT"
_ZN3cub18CUB_300001_SM_10006detail11EmptyKernelIvEEvv:
.text._ZN3cub18CUB_300001_SM_10006detail11EmptyKernelIvEEvv:
[----:B------:R-:W-:Y:S01]  /*0000*/  LDC R1, c[0x0][0x37c] ;  /* 0x0000df00ff017b82 */ /* 0x000fe20000000800 */
[----:B------:R-:W-:Y:S05]  /*0010*/  EXIT ;  /* 0x000000000000794d */ /* 0x000fea0003800000 */
.L_x_189:
        /* <DEDUP_REMOVED lines=14> */
.L_x_707:


//--------------------- .text._ZN6thrust24THRUST_300001_SM_1000_NS8cuda_cub4core6detail13_kernel_agentINS1_15__reduce_by_key16ReduceByKeyAgentINS0_6detail15normal_iteratorINS0_10device_ptrIjEEEENS0_17constant_iteratorIiNS0_11use_defaultESD_EESB_SB_N4cuda3std3__48equal_toIjEENSH_4plusIjEEPllEEJSB_SE_SB_SB_SM_N3cub18CUB_300001_SM_100024ReduceByKeyScanTileStateIilLb1EEESJ_SL_llEEEvDpT0_ --------------------------
	.section	.text._ZN6thrust24THRUST_300001_SM_1000_NS8cuda_cub4core6detail13_kernel_agentINS1_15__reduce_by_key16ReduceByKeyAgentINS0_6detail15normal_iteratorINS0_10device_ptrIjEEEENS0_17constant_iteratorIiNS0_11use_defaultESD_EESB_SB_N4cuda3std3__48equal_toIjEENSH_4plusIjEEPllEEJSB_SE_SB_SB_SM_N3cub18CUB_300001_SM_100024ReduceByKeyScanTileStateIilLb1EEESJ_SL_llEEEvDpT0_,"ax",@progbits
	.align	128
        .global         _ZN6thrust24THRUST_300001_SM_1000_NS8cuda_cub4core6detail13_kernel_agentINS1_15__reduce_by_key16ReduceByKeyAgentINS0_6detail15normal_iteratorINS0_10device_ptrIjEEEENS0_17constant_iteratorIiNS0_11use_defaultESD_EESB_SB_N4cuda3std3__48equal_toIjEENSH_4plusIjEEPllEEJSB_SE_SB_SB_SM_N3cub18CUB_300001_SM_100024ReduceByKeyScanTileStateIilLb1EEESJ_SL_llEEEvDpT0_
        .type           _ZN6thrust24THRUST_300001_SM_1000_NS8cuda_cub4core6detail13_kernel_agentINS1_15__reduce_by_key16ReduceByKeyAgentINS0_6detail15normal_iteratorINS0_10device_ptrIjEEEENS0_17constant_iteratorIiNS0_11use_defaultESD_EESB_SB_N4cuda3std3__48equal_toIjEENSH_4plusIjEEPllEEJSB_SE_SB_SB_SM_N3cub18CUB_300001_SM_100024ReduceByKeyScanTileStateIilLb1EEESJ_SL_llEEEvDpT0_,@function
        .size           _ZN6thrust24THRUST_300001_SM_1000_NS8cuda_cub4core6detail13_kernel_agentINS1_15__reduce_by_key16ReduceByKeyAgentINS0_6detail15normal_iteratorINS0_10device_ptrIjEEEENS0_17constant_iteratorIiNS0_11use_defaultESD_EESB_SB_N4cuda3std3__48equal_toIjEENSH_4plusIjEEPllEEJSB_SE_SB_SB_SM_N3cub18CUB_300001_SM_100024ReduceByKeyScanTileStateIilLb1EEESJ_SL_llEEEvDpT0_,(.L_x_708 - _ZN6thrust24THRUST_300001_SM_1000_NS8cuda_cub4core6detail13_kernel_agentINS1_15__reduce_by_key16ReduceByKeyAgentINS0_6detail15normal_iteratorINS0_10device_ptrIjEEEENS0_17constant_iteratorIiNS0_11use_defaultESD_EESB_SB_N4cuda3std3__48equal_toIjEENSH_4plusIjEEPllEEJSB_SE_SB_SB_SM_N3cub18CUB_300001_SM_100024ReduceByKeyScanTileStateIilLb1EEESJ_SL_llEEEvDpT0_)
        .other          _ZN6thrust24THRUST_300001_SM_1000_NS8cuda_cub4core6detail13_kernel_agentINS1_15__reduce_by_key16ReduceByKeyAgentINS0_6detail15normal_iteratorINS0_10device_ptrIjEEEENS0_17constant_iteratorIiNS0_11use_defaultESD_EESB_SB_N4cuda3std3__48equal_toIjEENSH_4plusIjEEPllEEJSB_SE_SB_SB_SM_N3cub18CUB_300001_SM_100024ReduceByKeyScanTileStateIilLb1EEESJ_SL_llEEEvDpT0_,@"STO_CUDA_ENTRY STV_DEFAULT"
_ZN6thrust24THRUST_300001_SM_1000_NS8cuda_cub4core6detail13_kernel_agentINS1_15__reduce_by_key16ReduceByKeyAgentINS0_6detail15normal_iteratorINS0_10device_ptrIjEEEENS0_17constant_iteratorIiNS0_11use_defaultESD_EESB_SB_N4cuda3std3__48equal_toIjEENSH_4plusIjEEPllEEJSB_SE_SB_SB_SM_N3cub18CUB_300001_SM_100024ReduceByKeyScanTileStateIilLb1EEESJ_SL_llEEEvDpT0_:
.text._ZN6thrust24THRUST_300001_SM_1000_NS8cuda_cub4core6detail13_kernel_agentINS1_15__reduce_by_key16ReduceByKeyAgentINS0_6detail15normal_iteratorINS0_10device_ptrIjEEEENS0_17constant_iteratorIiNS0_11use_defaultESD_EESB_SB_N4cuda3std3__48equal_toIjEENSH_4plusIjEEPllEEJSB_SE_SB_SB_SM_N3cub18CUB_300001_SM_100024ReduceByKeyScanTileStateIilLb1EEESJ_SL_llEEEvDpT0_:
        /* <DEDUP_REMOVED lines=8> */
[----:B------:R-:W-:-:S09]  /*0080*/  UISETP.GE.AND.EX UP0, UPT, UR4, URZ, UPT, UP0 ;  /* 0x000000ff0400728c */ /* 0x000fd2000bf06300 */
[----:B--2---:R-:W-:Y:S05]  /*0090*/  BRA.U !UP0, `(.L_x_190) ;  /* 0x0000005d08547547 */ /* 0x004fea000b800000 */
[----:B------:R-:W-:-:S09]  /*00a0*/  UISETP.NE.AND UP0, UPT, UR13, URZ, UPT ;  /* 0x000000ff0d00728c */ /* 0x000fd2000bf05270 */
[----:B------:R-:W-:Y:S05]  /*00b0*/  BRA.U UP0, `(.L_x_191) ;  /* 0x0000002500247547 */ /* 0x000fea000b800000 */
[----:B------:R-:W0:Y:S01]  /*00c0*/  S2R R0, SR_TID.X ;  /* 0x0000000000007919 */ /* 0x000e220000002100 */
[----:B------:R-:W1:Y:S01]  /*00d0*/  LDCU.64 UR4, c[0x0][0x380] ;  /* 0x00007000ff0477ac */ /* 0x000e620008000a00 */
[----:B------:R-:W2:Y:S01]  /*00e0*/  LDC R29, c[0x0][0x390] ;  /* 0x0000e400ff1d7b82 */ /* 0x000ea20000000800 */
[C---:B0-----:R-:W-:Y:S02]  /*00f0*/  LOP3.LUT R2, R0.reuse, 0x1f, RZ, 0xc0, !PT ;  /* 0x0000001f00027812 */ /* 0x041fe400078ec0ff */
[----:B------:R-:W-:-:S05]  /*0100*/  LOP3.LUT R3, R0, 0x3e0, RZ, 0xc0, !PT ;  /* 0x000003e000037812 */ /* 0x000fca00078ec0ff */
[----:B------:R-:W-:-:S05]  /*0110*/  IMAD R2, R3, 0x9, R2 ;  /* 0x0000000903027824 */ /* 0x000fca00078e0202 */
[----:B------:R-:W-:-:S05]  /*0120*/  IADD3 R3, P0, PT, R2, UR6, RZ ;  /* 0x0000000602037c10 */ /* 0x000fca000ff1e0ff */
[----:B------:R-:W-:Y:S01]  /*0130*/  IMAD.X R4, RZ, RZ, UR7, P0 ;  /* 0x00000007ff047e24 */ /* 0x000fe200080e06ff */
[----:B-1----:R-:W-:-:S04]  /*0140*/  LEA R2, P0, R3, UR4, 0x2 ;  /* 0x0000000403027c11 */ /* 0x002fc8000f8010ff */
[----:B------:R-:W-:-:S05]  /*0150*/  LEA.HI.X R3, R3, UR5, R4, 0x2, P0 ;  /* 0x0000000503037c11 */ /* 0x000fca00080f1404 */
[----:B------:R-:W3:Y:S04]  /*0160*/  LDG.E.CONSTANT R4, desc[UR10][R2.64] ;  /* 0x0000000a02047981 */ /* 0x000ee8000c1e9900 */
[----:B------:R-:W4:Y:S04]  /*0170*/  LDG.E.CONSTANT R5, desc[UR10][R2.64+0x80] ;  /* 0x0000800a02057981 */ /* 0x000f28000c1e9900 */
[----:B------:R-:W5:Y:S04]  /*0180*/  LDG.E.CONSTANT R6, desc[UR10][R2.64+0x100] ;  /* 0x0001000a02067981 */ /* 0x000f68000c1e9900 */
[----:B------:R-:W2:Y:S04]  /*0190*/  LDG.E.CONSTANT R7, desc[UR10][R2.64+0x180] ;  /* 0x0001800a02077981 */ /* 0x000ea8000c1e9900 */
[----:B------:R-:W2:Y:S04]  /*01a0*/  LDG.E.CONSTANT R8, desc[UR10][R2.64+0x200] ;  /* 0x0002000a02087981 */ /* 0x000ea8000c1e9900 */
[----:B------:R-:W2:Y:S04]  /*01b0*/  LDG.E.CONSTANT R9, desc[UR10][R2.64+0x280] ;  /* 0x0002800a02097981 */ /* 0x000ea8000c1e9900 */
[----:B------:R-:W2:Y:S04]  /*01c0*/  LDG.E.CONSTANT R11, desc[UR10][R2.64+0x300] ;  /* 0x0003000a020b7981 */ /* 0x000ea8000c1e9900 */
[----:B------:R-:W2:Y:S04]  /*01d0*/  LDG.E.CONSTANT R13, desc[UR10][R2.64+0x380] ;  /* 0x0003800a020d7981 */ /* 0x000ea8000c1e9900 */
[----:B------:R0:W2:Y:S01]  /*01e0*/  LDG.E.CONSTANT R17, desc[UR10][R2.64+0x400] ;  /* 0x0004000a02117981 */ /* 0x0000a2000c1e9900 */
[----:B------:R-:W1:Y:S01]  /*01f0*/  S2UR UR5, SR_CgaCtaId ;  /* 0x00000000000579c3 */ /* 0x000e620000008800 */
[----:B------:R-:W-:Y:S01]  /*0200*/  SHF.R.U32.HI R40, RZ, 0x5, R0 ;  /* 0x00000005ff287819 */ /* 0x000fe20000011600 */
[----:B------:R-:W-:Y:S01]  /*0210*/  UMOV UR4, 0x400 ;  /* 0x0000040000047882 */ /* 0x000fe20000000000 */
[----:B------:R-:W1:Y:S01]  /*0220*/  S2R R15, SR_LANEID ;  /* 0x00000000000f7919 */ /* 0x000e620000000000 */
[----:B------:R-:W-:Y:S01]  /*0230*/  ISETP.NE.AND P3, PT, R0, RZ, PT ;  /* 0x000000ff0000720c */ /* 0x000fe20003f65270 */
[----:B------:R-:W-:Y:S01]  /*0240*/  IMAD.MOV.U32 R26, RZ, RZ, RZ ;  /* 0x000000ffff1a7224 */ /* 0x000fe200078e00ff */
[----:B------:R-:W-:Y:S02]  /*0250*/  BSSY.RECONVERGENT B0, `(.L_x_192) ;  /* 0x000010b000007945 */ /* 0x000fe40003800200 */
[----:B0-----:R-:W-:Y:S01]  /*0260*/  P2R R3, PR, RZ, 0x8 ;  /* 0x00000008ff037803 */ /* 0x001fe20000000000 */
[----:B-1----:R-:W-:-:S03]  /*0270*/  ULEA UR5, UR5, UR4, 0x18 ;  /* 0x0000000405057291 */ /* 0x002fc6000f8ec0ff */
[----:B------:R-:W-:Y:S01]  /*0280*/  UMOV UR4, URZ ;  /* 0x000000ff00047c82 */ /* 0x000fe20008000000 */
[----:B------:R-:W-:-:S05]  /*0290*/  IMAD R10, R40, 0x120, R15 ;  /* 0x00000120280a7824 */ /* 0x000fca00078e020f */
[----:B------:R-:W-:-:S05]  /*02a0*/  LEA R24, R10, UR5, 0x2 ;  /* 0x000000050a187c11 */ /* 0x000fca000f8e10ff */
[----:B------:R-:W-:Y:S01]  /*02b0*/  IMAD R25, R15, 0x20, R24 ;  /* 0x000000200f197824 */ /* 0x000fe200078e0218 */
[----:B---3--:R-:W-:Y:S04]  /*02c0*/  STS [R24], R4 ;  /* 0x0000000418007388 */ /* 0x008fe80000000800 */
[----:B----4-:R-:W-:Y:S04]  /*02d0*/  STS [R24+0x80], R5 ;  /* 0x0000800518007388 */ /* 0x010fe80000000800 */
[----:B-----5:R0:W-:Y:S04]  /*02e0*/  STS [R24+0x100], R6 ;  /* 0x0001000618007388 */ /* 0x0201e80000000800 */
[----:B--2---:R-:W-:Y:S04]  /*02f0*/  STS [R24+0x180], R7 ;  /* 0x0001800718007388 */ /* 0x004fe80000000800 */
[----:B------:R-:W-:Y:S01]  /*0300*/  STS [R24+0x200], R8 ;  /* 0x0002000818007388 */ /* 0x000fe20000000800 */
[----:B0-----:R-:W-:-:S03]  /*0310*/  LEA R6, R0, UR5, 0x2 ;  /* 0x0000000500067c11 */ /* 0x001fc6000f8e10ff */
[----:B------:R-:W-:Y:S04]  /*0320*/  STS [R24+0x280], R9 ;  /* 0x0002800918007388 */ /* 0x000fe80000000800 */
[----:B------:R-:W-:Y:S04]  /*0330*/  STS [R24+0x300], R11 ;  /* 0x0003000b18007388 */ /* 0x000fe80000000800 */
[----:B------:R-:W-:Y:S04]  /*0340*/  STS [R24+0x380], R13 ;  /* 0x0003800d18007388 */ /* 0x000fe80000000800 */
[----:B------:R-:W-:Y:S01]  /*0350*/  STS [R24+0x400], R17 ;  /* 0x0004001118007388 */ /* 0x000fe20000000800 */
[----:B------:R-:W-:-:S03]  /*0360*/  NOP ;  /* 0x0000000000007918 */ /* 0x000fc60000000000 */
[----:B------:R-:W-:Y:S04]  /*0370*/  LDS R27, [R25+0x20] ;  /* 0x00002000191b7984 */ /* 0x000fe80000000800 */
[----:B------:R-:W-:Y:S04]  /*0380*/  LDS R10, [R25] ;  /* 0x00000000190a7984 */ /* 0x000fe80000000800 */
[----:B------:R-:W0:Y:S04]  /*0390*/  LDS R14, [R25+0x4] ;  /* 0x00000400190e7984 */ /* 0x000e280000000800 */
[----:B------:R-:W1:Y:S04]  /*03a0*/  LDS R16, [R25+0x8] ;  /* 0x0000080019107984 */ /* 0x000e680000000800 */
[----:B------:R-:W2:Y:S04]  /*03b0*/  LDS R18, [R25+0xc] ;  /* 0x00000c0019127984 */ /* 0x000ea80000000800 */
[----:B------:R-:W-:Y:S04]  /*03c0*/  LDS R20, [R25+0x10] ;  /* 0x0000100019147984 */ /* 0x000fe80000000800 */
[----:B------:R-:W-:Y:S04]  /*03d0*/  LDS R22, [R25+0x14] ;  /* 0x0000140019167984 */ /* 0x000fe80000000800 */
[----:B------:R-:W-:Y:S04]  /*03e0*/  LDS R8, [R25+0x18] ;  /* 0x0000180019087984 */ /* 0x000fe80000000800 */
[----:B------:R-:W-:Y:S01]  /*03f0*/  LDS R2, [R25+0x1c] ;  /* 0x00001c0019027984 */ /* 0x000fe20000000800 */
[----:B------:R-:W-:Y:S01]  /*0400*/  BAR.SYNC.DEFER_BLOCKING 0x0 ;  /* 0x0000000000007b1d */ /* 0x000fe20000010000 */
[----:B0-----:R-:W-:-:S02]  /*0410*/  ISETP.NE.AND P0, PT, R10, R14, PT ;  /* 0x0000000e0a00720c */ /* 0x001fc40003f05270 */
[----:B-1----:R-:W-:Y:S02]  /*0420*/  ISETP.NE.AND P4, PT, R14, R16, PT ;  /* 0x000000100e00720c */ /* 0x002fe40003f85270 */
[----:B------:R-:W-:Y:S02]  /*0430*/  SEL R36, RZ, 0x1, !P0 ;  /* 0x00000001ff247807 */ /* 0x000fe40004000000 */
[----:B------:R-:W-:Y:S02]  /*0440*/  SEL R39, RZ, 0x1, !P4 ;  /* 0x00000001ff277807 */ /* 0x000fe40006000000 */
[----:B--2---:R-:W-:Y:S01]  /*0450*/  ISETP.NE.AND P1, PT, R16, R18, PT ;  /* 0x000000121000720c */ /* 0x004fe20003f25270 */
[----:B------:R-:W-:Y:S01]  /*0460*/  STS [R24], R29 ;  /* 0x0000001d18007388 */ /* 0x000fe20000000800 */
[----:B------:R-:W-:Y:S02]  /*0470*/  P2R R42, PR, RZ, 0x10 ;  /* 0x00000010ff2a7803 */ /* 0x000fe40000000000 */
[----:B------:R-:W-:Y:S01]  /*0480*/  SEL R35, RZ, 0x1, !P1 ;  /* 0x00000001ff237807 */ /* 0x000fe20004800000 */
[----:B------:R-:W-:Y:S01]  /*0490*/  STS [R24+0x80], R29 ;  /* 0x0000801d18007388 */ /* 0x000fe20000000800 */
[----:B------:R-:W-:-:S02]  /*04a0*/  P2R R13, PR, RZ, 0x2 ;  /* 0x00000002ff0d7803 */ /* 0x000fc40000000000 */
[----:B------:R-:W-:Y:S01]  /*04b0*/  ISETP.NE.AND P1, PT, R42, RZ, PT ;  /* 0x000000ff2a00720c */ /* 0x000fe20003f25270 */
[----:B------:R-:W-:Y:S01]  /*04c0*/  STS [R24+0x100], R29 ;  /* 0x0001001d18007388 */ /* 0x000fe20000000800 */
[----:B------:R-:W-:-:S03]  /*04d0*/  P2R R7, PR, RZ, 0x1 ;  /* 0x00000001ff077803 */ /* 0x000fc60000000000 */
[----:B------:R-:W-:Y:S04]  /*04e0*/  STS [R24+0x180], R29 ;  /* 0x0001801d18007388 */ /* 0x000fe80000000800 */
[----:B------:R-:W-:Y:S04]  /*04f0*/  STS [R24+0x200], R29 ;  /* 0x0002001d18007388 */ /* 0x000fe80000000800 */
[----:B------:R-:W-:Y:S04]  /*0500*/  STS [R24+0x280], R29 ;  /* 0x0002801d18007388 */ /* 0x000fe80000000800 */
[----:B------:R-:W-:Y:S04]  /*0510*/  STS [R24+0x300], R29 ;  /* 0x0003001d18007388 */ /* 0x000fe80000000800 */
[----:B------:R-:W-:Y:S04]  /*0520*/  STS [R24+0x380], R29 ;  /* 0x0003801d18007388 */ /* 0x000fe80000000800 */
[----:B------:R-:W-:Y:S01]  /*0530*/  STS [R24+0x400], R29 ;  /* 0x0004001d18007388 */ /* 0x000fe20000000800 */
[----:B------:R-:W-:-:S03]  /*0540*/  NOP ;  /* 0x0000000000007918 */ /* 0x000fc60000000000 */
        /* <DEDUP_REMOVED lines=8> */
[----:B------:R-:W-:Y:S01]  /*05d0*/  LDS R11, [R25] ;  /* 0x00000000190b7984 */ /* 0x000fe20000000800 */
[----:B------:R-:W-:Y:S06]  /*05e0*/  BAR.SYNC.DEFER_BLOCKING 0x0 ;  /* 0x0000000000007b1d */ /* 0x000fec0000010000 */
[----:B------:R-:W-:Y:S02]  /*05f0*/  STS [R6+0x4d8], R27 ;  /* 0x0004d81b06007388 */ /* 0x000fe40000000800 */
[----:B------:R-:W-:Y:S06]  /*0600*/  BAR.SYNC.DEFER_BLOCKING 0x0 ;  /* 0x0000000000007b1d */ /* 0x000fec0000010000 */
[----:B------:R0:W1:Y:S02]  /*0610*/  @P3 LDS R12, [R6+0x4d4] ;  /* 0x0004d400060c3984 */ /* 0x0000640000000800 */
[----:B0-----:R-:W-:-:S02]  /*0620*/  P2R R6, PR, RZ, 0x2 ;  /* 0x00000002ff067803 */ /* 0x001fc40000000000 */
[----:B-1----:R-:W-:-:S04]  /*0630*/  @P3 ISETP.NE.AND P2, PT, R12, R10, PT ;  /* 0x0000000a0c00320c */ /* 0x002fc80003f45270 */
[----:B------:R-:W-:Y:S02]  /*0640*/  @P3 SEL R26, RZ, 0x1, !P2 ;  /* 0x00000001ff1a3807 */ /* 0x000fe40005000000 */
[----:B------:R-:W-:Y:S02]  /*0650*/  ISETP.NE.AND P2, PT, R18, R20, PT ;  /* 0x000000141200720c */ /* 0x000fe40003f45270 */
[----:B------:R-:W-:Y:S02]  /*0660*/  IADD3 R24, P3, P4, R39, R26, R36 ;  /* 0x0000001a27187210 */ /* 0x000fe40007c7e024 */
[----:B------:R-:W-:Y:S02]  /*0670*/  SEL R32, RZ, 0x1, !P2 ;  /* 0x00000001ff207807 */ /* 0x000fe40005000000 */
[----:B------:R-:W-:Y:S02]  /*0680*/  IADD3.X R25, PT, PT, RZ, UR4, RZ, P3, P4 ;  /* 0x00000004ff197c10 */ /* 0x000fe40009fe84ff */
[----:B------:R-:W-:-:S04]  /*0690*/  IADD3 R24, P3, P4, R32, R24, R35 ;  /* 0x0000001820187210 */ /* 0x000fc80007c7e023 */
[----:B------:R-:W-:Y:S02]  /*06a0*/  IADD3.X R25, PT, PT, RZ, R25, RZ, P3, P4 ;  /* 0x00000019ff197210 */ /* 0x000fe40001fe84ff */
[----:B------:R-:W-:Y:S02]  /*06b0*/  ISETP.NE.AND P3, PT, R20, R22, PT ;  /* 0x000000161400720c */ /* 0x000fe40003f65270 */
[----:B------:R-:W-:Y:S02]  /*06c0*/  ISETP.NE.AND P4, PT, R22, R8, PT ;  /* 0x000000081600720c */ /* 0x000fe40003f85270 */
[----:B------:R-:W-:Y:S02]  /*06d0*/  SEL R33, RZ, 0x1, !P3 ;  /* 0x00000001ff217807 */ /* 0x000fe40005800000 */
[----:B------:R-:W-:-:S04]  /*06e0*/  SEL R30, RZ, 0x1, !P4 ;  /* 0x00000001ff1e7807 */ /* 0x000fc80006000000 */
        /* <DEDUP_REMOVED lines=8> */
[----:B------:R-:W-:Y:S02]  /*0770*/  ISETP.NE.AND P0, PT, R7, RZ, PT ;  /* 0x000000ff0700720c */ /* 0x000fe40003f05270 */
[----:B------:R-:W-:Y:S02]  /*0780*/  ISETP.NE.AND P1, PT, R6, RZ, PT ;  /* 0x000000ff0600720c */ /* 0x000fe40003f25270 */
[----:B------:R-:W-:-:S05]  /*0790*/  SEL R5, R11, RZ, !P0 ;  /* 0x000000ff0b057207 */ /* 0x000fca0004000000 */
[----:B------:R-:W-:-:S05]  /*07a0*/  IMAD.IADD R5, R38, 0x1, R5 ;  /* 0x0000000126057824 */ /* 0x000fca00078e0205 */
[----:B------:R-:W-:Y:S02]  /*07b0*/  SEL R6, R5, RZ, !P1 ;  /* 0x000000ff05067207 */ /* 0x000fe40004800000 */
[----:B------:R-:W-:-:S03]  /*07c0*/  ISETP.NE.AND P1, PT, R13, RZ, PT ;  /* 0x000000ff0d00720c */ /* 0x000fc60003f25270 */
[----:B------:R-:W-:-:S05]  /*07d0*/  IMAD.IADD R6, R17, 0x1, R6 ;  /* 0x0000000111067824 */ /* 0x000fca00078e0206 */
[----:B------:R-:W-:-:S05]  /*07e0*/  SEL R6, R6, RZ, !P1 ;  /* 0x000000ff06067207 */ /* 0x000fca0004800000 */
        /* <DEDUP_REMOVED lines=9> */
[----:B------:R-:W-:Y:S02]  /*0880*/  SEL R5, R6, RZ, !P6 ;  /* 0x000000ff06057207 */ /* 0x000fe40007000000 */
[----:B------:R-:W-:Y:S01]  /*0890*/  ISETP.NE.U32.AND P6, PT, R24, RZ, PT ;  /* 0x000000ff1800720c */ /* 0x000fe20003fc5070 */
[----:B------:R-:W-:Y:S02]  /*08a0*/  SHFL.UP PT, R6, R25, 0x1, RZ ;  /* 0x0420000019067989 */ /* 0x000fe400000e00ff */
[----:B------:R-:W-:Y:S01]  /*08b0*/  IMAD.IADD R4, R4, 0x1, R5 ;  /* 0x0000000104047824 */ /* 0x000fe200078e0205 */
[----:B------:R-:W-:-:S04]  /*08c0*/  ISETP.NE.AND.EX P6, PT, R25, RZ, PT, P6 ;  /* 0x000000ff1900720c */ /* 0x000fc80003fc5360 */
[----:B------:R-:W0:Y:S02]  /*08d0*/  SHFL.UP PT, R5, R4, 0x1, RZ ;  /* 0x0420000004057989 */ /* 0x000e2400000e00ff */
[----:B0-----:R-:W-:Y:S02]  /*08e0*/  SEL R7, R5, RZ, !P6 ;  /* 0x000000ff05077207 */ /* 0x001fe40007000000 */
[----:B------:R-:W0:Y:S01]  /*08f0*/  SHFL.UP PT, R5, R24, 0x1, RZ ;  /* 0x0420000018057989 */ /* 0x000e2200000e00ff */
[----:B------:R-:W-:-:S04]  /*0900*/  ISETP.GE.AND P6, PT, R15, 0x1, PT ;  /* 0x000000010f00780c */ /* 0x000fc80003fc6270 */
[----:B------:R-:W-:Y:S02]  /*0910*/  SEL R7, R7, RZ, P6 ;  /* 0x000000ff07077207 */ /* 0x000fe40003000000 */
[----:B------:R-:W-:-:S03]  /*0920*/  SEL R6, R6, RZ, P6 ;  /* 0x000000ff06067207 */ /* 0x000fc60003000000 */
[----:B------:R-:W-:-:S05]  /*0930*/  IMAD.IADD R7, R4, 0x1, R7 ;  /* 0x0000000104077824 */ /* 0x000fca00078e0207 */
[----:B------:R-:W1:Y:S01]  /*0940*/  SHFL.UP PT, R4, R7, 0x2, RZ ;  /* 0x0440000007047989 */ /* 0x000e6200000e00ff */
[----:B0-----:R-:W-:-:S04]  /*0950*/  SEL R5, R5, RZ, P6 ;  /* 0x000000ff05057207 */ /* 0x001fc80003000000 */
[----:B------:R-:W-:-:S05]  /*0960*/  IADD3 R13, P6, PT, R5, R24, RZ ;  /* 0x00000018050d7210 */ /* 0x000fca0007fde0ff */
[----:B------:R-:W-:Y:S01]  /*0970*/  IMAD.X R28, R6, 0x1, R25, P6 ;  /* 0x00000001061c7824 */ /* 0x000fe200030e0619 */
[----:B------:R-:W-:-:S04]  /*0980*/  ISETP.NE.U32.AND P6, PT, R13, RZ, PT ;  /* 0x000000ff0d00720c */ /* 0x000fc80003fc5070 */
[----:B------:R-:W-:Y:S01]  /*0990*/  ISETP.NE.AND.EX P6, PT, R28, RZ, PT, P6 ;  /* 0x000000ff1c00720c */ /* 0x000fe20003fc5360 */
[----:B------:R-:W0:Y:S03]  /*09a0*/  SHFL.UP PT, R5, R28, 0x2, RZ ;  /* 0x044000001c057989 */ /* 0x000e2600000e00ff */
[----:B-1----:R-:W-:Y:S02]  /*09b0*/  SEL R6, R4, RZ, !P6 ;  /* 0x000000ff04067207 */ /* 0x002fe40007000000 */
[----:B------:R-:W1:Y:S01]  /*09c0*/  SHFL.UP PT, R4, R13, 0x2, RZ ;  /* 0x044000000d047989 */ /* 0x000e6200000e00ff */
[----:B------:R-:W-:-:S04]  /*09d0*/  ISETP.GE.AND P6, PT, R15, 0x2, PT ;  /* 0x000000020f00780c */ /* 0x000fc80003fc6270 */
[----:B------:R-:W-:-:S05]  /*09e0*/  SEL R6, R6, RZ, P6 ;  /* 0x000000ff06067207 */ /* 0x000fca0003000000 */
[----:B------:R-:W-:Y:S01]  /*09f0*/  IMAD.IADD R6, R7, 0x1, R6 ;  /* 0x0000000107067824 */ /* 0x000fe200078e0206 */
[----:B0-----:R-:W-:Y:S02]  /*0a00*/  SEL R5, R5, RZ, P6 ;  /* 0x000000ff05057207 */ /* 0x001fe40003000000 */
[----:B-1----:R-:W-:-:S04]  /*0a10*/  SEL R4, R4, RZ, P6 ;  /* 0x000000ff04047207 */ /* 0x002fc80003000000 */
[----:B------:R-:W-:Y:S02]  /*0a20*/  IADD3 R25, P6, PT, R4, R13, RZ ;  /* 0x0000000d04197210 */ /* 0x000fe40007fde0ff */
[----:B------:R-:W0:Y:S03]  /*0a30*/  SHFL.UP PT, R4, R6, 0x4, RZ ;  /* 0x0480000006047989 */ /* 0x000e2600000e00ff */
[----:B------:R-:W-:Y:S01]  /*0a40*/  IMAD.X R24, R5, 0x1, R28, P6 ;  /* 0x0000000105187824 */ /* 0x000fe200030e061c */
[----:B------:R-:W-:-:S04]  /*0a50*/  ISETP.NE.U32.AND P6, PT, R25, RZ, PT ;  /* 0x000000ff1900720c */ /* 0x000fc80003fc5070 */
[----:B------:R-:W-:Y:S01]  /*0a60*/  ISETP.NE.AND.EX P6, PT, R24, RZ, PT, P6 ;  /* 0x000000ff1800720c */ /* 0x000fe20003fc5360 */
[----:B------:R-:W1:Y:S03]  /*0a70*/  SHFL.UP PT, R5, R24, 0x4, RZ ;  /* 0x0480000018057989 */ /* 0x000e6600000e00ff */
[----:B0-----:R-:W-:Y:S02]  /*0a80*/  SEL R7, R4, RZ, !P6 ;  /* 0x000000ff04077207 */ /* 0x001fe40007000000 */
[----:B------:R-:W0:Y:S01]  /*0a90*/  SHFL.UP PT, R4, R25, 0x4, RZ ;  /* 0x0480000019047989 */ /* 0x000e2200000e00ff */
[----:B------:R-:W-:-:S04]  /*0aa0*/  ISETP.GE.AND P6, PT, R15, 0x4, PT ;  /* 0x000000040f00780c */ /* 0x000fc80003fc6270 */
[----:B------:R-:W-:Y:S02]  /*0ab0*/  SEL R7, R7, RZ, P6 ;  /* 0x000000ff07077207 */ /* 0x000fe40003000000 */
[----:B-1----:R-:W-:-:S03]  /*0ac0*/  SEL R5, R5, RZ, P6 ;  /* 0x000000ff05057207 */ /* 0x002fc60003000000 */
[----:B------:R-:W-:Y:S01]  /*0ad0*/  IMAD.IADD R7, R6, 0x1, R7 ;  /* 0x0000000106077824 */ /* 0x000fe200078e0207 */
[----:B0-----:R-:W-:-:S04]  /*0ae0*/  SEL R4, R4, RZ, P6 ;  /* 0x000000ff04047207 */ /* 0x001fc80003000000 */
        /* <DEDUP_REMOVED lines=22> */
[----:B-1----:R-:W-:Y:S02]  /*0c50*/  SEL R5, R5, RZ, P6 ;  /* 0x000000ff05057207 */ /* 0x002fe40003000000 */
[----:B0-----:R-:W-:-:S04]  /*0c60*/  SEL R4, R4, RZ, P6 ;  /* 0x000000ff04047207 */ /* 0x001fc80003000000 */
[----:B------:R-:W-:-:S05]  /*0c70*/  IADD3 R4, P6, PT, R4, R25, RZ ;  /* 0x0000001904047210 */ /* 0x000fca0007fde0ff */
[----:B------:R-:W-:Y:S01]  /*0c80*/  IMAD.X R5, R5, 0x1, R24, P6 ;  /* 0x0000000105057824 */ /* 0x000fe200030e0618 */
[----:B------:R-:W-:-:S04]  /*0c90*/  ISETP.GE.AND P6, PT, R15, 0x10, PT ;  /* 0x000000100f00780c */ /* 0x000fc80003fc6270 */
[----:B------:R-:W-:Y:S02]  /*0ca0*/  SEL R7, R7, RZ, P6 ;  /* 0x000000ff07077207 */ /* 0x000fe40003000000 */
[----:B------:R-:W-:-:S03]  /*0cb0*/  ISETP.NE.AND P6, PT, R15, 0x1f, PT ;  /* 0x0000001f0f00780c */ /* 0x000fc60003fc5270 */
[----:B------:R-:W-:-:S10]  /*0cc0*/  IMAD.IADD R13, R6, 0x1, R7 ;  /* 0x00000001060d7824 */ /* 0x000fd400078e0207 */
[----:B------:R-:W-:-:S05]  /*0cd0*/  @!P6 LEA R34, R40, UR5, 0x4 ;  /* 0x000000052822ec11 */ /* 0x000fca000f8e20ff */
[----:B------:R-:W-:Y:S04]  /*0ce0*/  @!P6 STS.64 [R34], R4 ;  /* 0x000000042200e388 */ /* 0x000fe80000000a00 */
[----:B------:R-:W-:Y:S01]  /*0cf0*/  @!P6 STS [R34+0x8], R13 ;  /* 0x0000080d2200e388 */ /* 0x000fe20000000800 */
[----:B------:R-:W-:Y:S06]  /*0d00*/  BAR.SYNC.DEFER_BLOCKING 0x0 ;  /* 0x0000000000007b1d */ /* 0x000fec0000010000 */
[----:B------:R-:W-:Y:S04]  /*0d10*/  SHFL.UP PT, R13, R13, 0x1, RZ ;  /* 0x042000000d0d7989 */ /* 0x000fe800000e00ff */
[----:B------:R-:W-:Y:S04]  /*0d20*/  LDS.64 R24, [UR5+0x10] ;  /* 0x00001005ff187984 */ /* 0x000fe80008000a00 */
[----:B------:R-:W0:Y:S04]  /*0d30*/  LDS.64 R6, [UR5] ;  /* 0x00000005ff067984 */ /* 0x000e280008000a00 */
[----:B------:R-:W1:Y:S04]  /*0d40*/  LDS R37, [UR5+0x8] ;  /* 0x00000805ff257984 */ /* 0x000e680008000800 */
[----:B------:R-:W2:Y:S04]  /*0d50*/  LDS.64 R28, [UR5+0x20] ;  /* 0x00002005ff1c7984 */ /* 0x000ea80008000a00 */
[----:B------:R-:W3:Y:S01]  /*0d60*/  LDS R34, [UR5+0x18] ;  /* 0x00001805ff227984 */ /* 0x000ee20008000800 */
[----:B0-----:R-:W-:-:S05]  /*0d70*/  IADD3 R49, P6, PT, R6, R24, RZ ;  /* 0x0000001806317210 */ /* 0x001fca0007fde0ff */
[----:B------:R-:W-:Y:S01]  /*0d80*/  IMAD.X R51, R7, 0x1, R25, P6 ;  /* 0x0000000107337824 */ /* 0x000fe200030e0619 */
[----:B------:R-:W-:-:S04]  /*0d90*/  ISETP.NE.U32.AND P6, PT, R24, RZ, PT ;  /* 0x000000ff1800720c */ /* 0x000fc80003fc5070 */
[----:B------:R-:W-:Y:S02]  /*0da0*/  ISETP.NE.AND.EX P6, PT, R25, RZ, PT, P6 ;  /* 0x000000ff1900720c */ /* 0x000fe40003fc5360 */
[----:B------:R-:W0:Y:S02]  /*0db0*/  LDS.64 R24, [UR5+0x30] ;  /* 0x00003005ff187984 */ /* 0x000e240008000a00 */
[----:B-1----:R-:W-:Y:S02]  /*0dc0*/  SEL R41, R37, RZ, !P6 ;  /* 0x000000ff25297207 */ /* 0x002fe40007000000 */
[----:B--2---:R-:W-:-:S03]  /*0dd0*/  IADD3 R43, P6, PT, R28, R49, RZ ;  /* 0x000000311c2b7210 */ /* 0x004fc60007fde0ff */
[----:B---3--:R-:W-:Y:S02]  /*0de0*/  IMAD.IADD R34, R34, 0x1, R41 ;  /* 0x0000000122227824 */ /* 0x008fe400078e0229 */
[----:B------:R-:W-:Y:S01]  /*0df0*/  IMAD.X R53, R29, 0x1, R51, P6 ;  /* 0x000000011d357824 */ /* 0x000fe200030e0633 */
[----:B0-----:R-:W-:-:S05]  /*0e00*/  IADD3 R47, P6, PT, R24, R43, RZ ;  /* 0x0000002b182f7210 */ /* 0x001fca0007fde0ff */
[----:B------:R-:W-:Y:S01]  /*0e10*/  IMAD.X R45, R25, 0x1, R53, P6 ;  /* 0x00000001192d7824 */ /* 0x000fe200030e0635 */
[----:B------:R-:W-:-:S04]  /*0e20*/  ISETP.NE.AND P6, PT, R40, 0x2, PT ;  /* 0x000000022800780c */ /* 0x000fc80003fc5270 */
[----:B------:R-:W-:Y:S02]  /*0e30*/  SEL R46, R49, R6, !P6 ;  /* 0x00000006312e7207 */ /* 0x000fe40007000000 */
[----:B------:R-:W-:Y:S02]  /*0e40*/  SEL R48, R51, R7, !P6 ;  /* 0x0000000733307207 */ /* 0x000fe40007000000 */
[----:B------:R-:W-:Y:S01]  /*0e50*/  SEL R6, R34, R37, !P6 ;  /* 0x0000002522067207 */ /* 0x000fe20007000000 */
[----:B------:R-:W0:Y:S01]  /*0e60*/  LDS R7, [UR5+0x28] ;  /* 0x00002805ff077984 */ /* 0x000e220008000800 */
[----:B------:R-:W-:-:S04]  /*0e70*/  ISETP.NE.U32.AND P6, PT, R28, RZ, PT ;  /* 0x000000ff1c00720c */ /* 0x000fc80003fc5070 */
[----:B------:R-:W-:Y:S02]  /*0e80*/  ISETP.NE.AND.EX P6, PT, R29, RZ, PT, P6 ;  /* 0x000000ff1d00720c */ /* 0x000fe40003fc5360 */
[----:B------:R-:W1:Y:S02]  /*0e90*/  LDS.64 R28, [UR5+0x40] ;  /* 0x00004005ff1c7984 */ /* 0x000e640008000a00 */
[----:B------:R-:W-:-:S05]  /*0ea0*/  SEL R34, R34, RZ, !P6 ;  /* 0x000000ff22227207 */ /* 0x000fca0007000000 */
[----:B0-----:R-:W-:Y:S01]  /*0eb0*/  IMAD.IADD R51, R7, 0x1, R34 ;  /* 0x0000000107337824 */ /* 0x001fe200078e0222 */
[----:B-1----:R-:W-:-:S05]  /*0ec0*/  IADD3 R49, P6, PT, R28, R47, RZ ;  /* 0x0000002f1c317210 */ /* 0x002fca0007fde0ff */
[----:B------:R-:W-:Y:S01]  /*0ed0*/  IMAD.X R37, R29, 0x1, R45, P6 ;  /* 0x000000011d257824 */ /* 0x000fe200030e062d */
[----:B------:R-:W-:-:S04]  /*0ee0*/  ISETP.NE.AND P6, PT, R40, 0x3, PT ;  /* 0x000000032800780c */ /* 0x000fc80003fc5270 */
[----:B------:R-:W-:Y:S02]  /*0ef0*/  SEL R34, R51, R6, !P6 ;  /* 0x0000000633227207 */ /* 0x000fe40007000000 */
[----:B------:R-:W0:Y:S01]  /*0f00*/  LDS.64 R6, [UR5+0x50] ;  /* 0x00005005ff067984 */ /* 0x000e220008000a00 */
[----:B------:R-:W-:Y:S02]  /*0f10*/  SEL R46, R43, R46, !P6 ;  /* 0x0000002e2b2e7207 */ /* 0x000fe40007000000 */
[----:B------:R-:W-:Y:S02]  /*0f20*/  SEL R48, R53, R48, !P6 ;  /* 0x0000003035307207 */ /* 0x000fe40007000000 */
[----:B0-----:R-:W-:-:S05]  /*0f30*/  IADD3 R43, P6, PT, R6, R49, RZ ;  /* 0x00000031062b7210 */ /* 0x001fca0007fde0ff */
[----:B------:R-:W-:Y:S01]  /*0f40*/  IMAD.X R41, R7, 0x1, R37, P6 ;  /* 0x0000000107297824 */ /* 0x000fe200030e0625 */
[----:B------:R-:W-:Y:S02]  /*0f50*/  ISETP.NE.U32.AND P6, PT, R24, RZ, PT ;  /* 0x000000ff1800720c */ /* 0x000fe40003fc5070 */
[----:B------:R-:W0:Y:S02]  /*0f60*/  LDS R24, [UR5+0x38] ;  /* 0x00003805ff187984 */ /* 0x000e240008000800 */
[----:B------:R-:W-:-:S04]  /*0f70*/  ISETP.NE.AND.EX P6, PT, R25, RZ, PT, P6 ;  /* 0x000000ff1900720c */ /* 0x000fc80003fc5360 */
[----:B------:R-:W-:Y:S02]  /*0f80*/  SEL R51, R51, RZ, !P6 ;  /* 0x000000ff33337207 */ /* 0x000fe40007000000 */
[----:B------:R-:W-:-:S04]  /*0f90*/  ISETP.NE.AND P6, PT, R40, 0x4, PT ;  /* 0x000000042800780c */ /* 0x000fc80003fc5270 */
[----:B------:R-:W-:Y:S02]  /*0fa0*/  SEL R46, R47, R46, !P6 ;  /* 0x0000002e2f2e7207 */ /* 0x000fe40007000000 */
[----:B------:R-:W-:Y:S01]  /*0fb0*/  SEL R48, R45, R48, !P6 ;  /* 0x000000302d307207 */ /* 0x000fe20007000000 */
[----:B0-----:R-:W-:Y:S02]  /*0fc0*/  IMAD.IADD R51, R24, 0x1, R51 ;  /* 0x0000000118337824 */ /* 0x001fe400078e0233 */
[----:B------:R-:W0:Y:S03]  /*0fd0*/  LDS.64 R24, [UR5+0x60] ;  /* 0x00006005ff187984 */ /* 0x000e260008000a00 */
        /* <DEDUP_REMOVED lines=23> */
[----:B------:R-:W0:Y:S03]  /*1150*/  LDS R6, [UR5+0x68] ;  /* 0x00006805ff067984 */ /* 0x000e260008000800 */
[----:B------:R-:W-:Y:S02]  /*1160*/  SEL R44, R51, R44, !P6 ;  /* 0x0000002c332c7207 */ /* 0x000fe40007000000 */
[----:B------:R-:W-:-:S04]  /*1170*/  ISETP.NE.U32.AND P6, PT, R24, RZ, PT ;  /* 0x000000ff1800720c */ /* 0x000fc80003fc5070 */
[----:B------:R-:W-:-:S04]  /*1180*/  ISETP.NE.AND.EX P6, PT, R25, RZ, PT, P6 ;  /* 0x000000ff1900720c */ /* 0x000fc80003fc5360 */
[----:B------:R-:W-:Y:S02]  /*1190*/  SEL R51, R51, RZ, !P6 ;  /* 0x000000ff33337207 */ /* 0x000fe40007000000 */
[----:B------:R-:W-:-:S04]  /*11a0*/  ISETP.NE.AND P6, PT, R40, 0x7, PT ;  /* 0x000000072800780c */ /* 0x000fc80003fc5270 */
[----:B------:R-:W-:Y:S02]  /*11b0*/  SEL R24, R47, R46, !P6 ;  /* 0x0000002e2f187207 */ /* 0x000fe40007000000 */
[----:B------:R-:W-:Y:S01]  /*11c0*/  SEL R45, R45, R48, !P6 ;  /* 0x000000302d2d7207 */ /* 0x000fe20007000000 */
[----:B0-----:R-:W-:-:S05]  /*11d0*/  IMAD.IADD R51, R6, 0x1, R51 ;  /* 0x0000000106337824 */ /* 0x001fca00078e0233 */
[----:B------:R-:W-:Y:S02]  /*11e0*/  SEL R44, R51, R44, !P6 ;  /* 0x0000002c332c7207 */ /* 0x000fe40007000000 */
[----:B------:R-:W-:Y:S02]  /*11f0*/  ISETP.NE.U32.AND P6, PT, R28, RZ, PT ;  /* 0x000000ff1c00720c */ /* 0x000fe40003fc5070 */
[----:B------:R0:W1:Y:S02]  /*1200*/  SHFL.UP PT, R28, R5, 0x1, RZ ;  /* 0x04200000051c7989 */ /* 0x00006400000e00ff */
[----:B------:R-:W-:Y:S02]  /*1210*/  ISETP.NE.AND.EX P6, PT, R29, RZ, PT, P6 ;  /* 0x000000ff1d00720c */ /* 0x000fe40003fc5360 */
[----:B------:R0:W2:Y:S02]  /*1220*/  SHFL.UP PT, R29, R4, 0x1, RZ ;  /* 0x04200000041d7989 */ /* 0x0000a400000e00ff */
[----:B------:R-:W-:-:S02]  /*1230*/  SEL R6, R51, RZ, !P6 ;  /* 0x000000ff33067207 */ /* 0x000fc40007000000 */
[----:B------:R-:W-:-:S13]  /*1240*/  ISETP.GE.U32.AND P6, PT, R0, 0x20, PT ;  /* 0x000000200000780c */ /* 0x000fda0003fc6070 */
[----:B0-----:R-:W-:Y:S05]  /*1250*/  @!P6 BRA `(.L_x_193) ;  /* 0x000000000028e947 */ /* 0x001fea0003800000 */
[----:B--2---:R-:W-:-:S04]  /*1260*/  ISETP.NE.U32.AND P6, PT, R29, RZ, PT ;  /* 0x000000ff1d00720c */ /* 0x004fc80003fc5070 */
[----:B-1----:R-:W-:-:S04]  /*1270*/  ISETP.NE.AND.EX P6, PT, R28, RZ, PT, P6 ;  /* 0x000000ff1c00720c */ /* 0x002fc80003fc5360 */
[----:B------:R-:W-:Y:S02]  /*1280*/  SEL R4, R44, RZ, !P6 ;  /* 0x000000ff2c047207 */ /* 0x000fe40007000000 */
[----:B------:R-:W-:-:S04]  /*1290*/  ISETP.NE.AND P6, PT, R15, RZ, PT ;  /* 0x000000ff0f00720c */ /* 0x000fc80003fc5270 */
[----:B------:R-:W-:Y:S02]  /*12a0*/  SEL R29, R29, RZ, P6 ;  /* 0x000000ff1d1d7207 */ /* 0x000fe40003000000 */
[----:B------:R-:W-:-:S07]  /*12b0*/  SEL R28, R28, RZ, P6 ;  /* 0x000000ff1c1c7207 */ /* 0x000fce0003000000 */
[----:B------:R-:W-:Y:S01]  /*12c0*/  @P6 IMAD.IADD R44, R13, 0x1, R4 ;  /* 0x000000010d2c6824 */ /* 0x000fe200078e0204 */
[----:B------:R-:W-:-:S03]  /*12d0*/  IADD3 R29, P6, PT, R29, R24, RZ ;  /* 0x000000181d1d7210 */ /* 0x000fc60007fde0ff */
[----:B------:R-:W-:Y:S02]  /*12e0*/  IMAD.MOV.U32 R13, RZ, RZ, R44 ;  /* 0x000000ffff0d7224 */ /* 0x000fe400078e002c */
[----:B------:R-:W-:-:S08]  /*12f0*/  IMAD.X R28, R28, 0x1, R45, P6 ;  /* 0x000000011c1c7824 */ /* 0x000fd000030e062d */
.L_x_193:
[----:B------:R-:W-:Y:S05]  /*1300*/  BSYNC.RECONVERGENT B0 ;  /* 0x0000000000007941 */ /* 0x000fea0003800200 */
.L_x_192:
[----:B------:R-:W-:Y:S01]  /*1310*/  P2R R5, PR, RZ, 0x20 ;  /* 0x00000020ff057803 */ /* 0x000fe20000000000 */
[----:B------:R-:W-:Y:S01]  /*1320*/  IMAD.MOV.U32 R41, RZ, RZ, R26 ;  /* 0x000000ffff297224 */ /* 0x000fe200078e001a */
[----:B------:R-:W-:-:S13]  /*1330*/  ISETP.NE.AND P5, PT, R0, RZ, PT ;  /* 0x000000ff0000720c */ /* 0x000fda0003fa5270 */
[----:B------:R-:W-:-:S04]  /*1340*/  @P5 ISETP.NE.U32.AND P6, PT, R26, RZ, PT ;  /* 0x000000ff1a00520c */ /* 0x000fc80003fc5070 */
[----:B------:R-:W-:-:S04]  /*1350*/  @P5 ISETP.NE.AND.EX P6, PT, RZ, UR4, PT, P6 ;  /* 0x00000004ff005c0c */ /* 0x000fc8000bfc5360 */
[----:B------:R-:W-:Y:S02]  /*1360*/  @P5 SEL R4, R13, RZ, !P6 ;  /* 0x000000ff0d045207 */ /* 0x000fe40007000000 */
[----:B------:R-:W-:Y:S02]  /*1370*/  ISETP.NE.AND P6, PT, R0, RZ, PT ;  /* 0x000000ff0000720c */ /* 0x000fe40003fc5270 */
[----:B------:R-:W-:Y:S02]  /*1380*/  ISETP.NE.AND P5, PT, R5, RZ, PT ;  /* 0x000000ff0500720c */ /* 0x000fe40003fa5270 */
[----:B------:R-:W0:Y:S09]  /*1390*/  LDS R5, [UR5+0x78] ;  /* 0x00007805ff057984 */ /* 0x000e320008000800 */
[----:B------:R-:W-:-:S05]  /*13a0*/  @P6 IMAD.IADD R11, R11, 0x1, R4 ;  /* 0x000000010b0b6824 */ /* 0x000fca00078e0204 */
[----:B------:R-:W-:Y:S02]  /*13b0*/  SEL R15, R11, RZ, !P0 ;  /* 0x000000ff0b0f7207 */ /* 0x000fe40004000000 */
[----:B------:R-:W-:-:S03]  /*13c0*/  ISETP.NE.AND P0, PT, R42, RZ, PT ;  /* 0x000000ff2a00720c */ /* 0x000fc60003f05270 */
[----:B------:R-:W-:Y:S02]  /*13d0*/  IMAD.IADD R15, R38, 0x1, R15 ;  /* 0x00000001260f7824 */ /* 0x000fe400078e020f */
[----:B------:R-:W-:-:S03]  /*13e0*/  IMAD.U32 R38, RZ, RZ, UR4 ;  /* 0x00000004ff267e24 */ /* 0x000fc6000f8e00ff */
[----:B------:R-:W-:Y:S02]  /*13f0*/  SEL R4, R15, RZ, !P0 ;  /* 0x000000ff0f047207 */ /* 0x000fe40004000000 */
[----:B------:R-:W-:-:S03]  /*1400*/  ISETP.NE.AND P0, PT, R0, RZ, PT ;  /* 0x000000ff0000720c */ /* 0x000fc60003f05270 */
[----:B------:R-:W-:-:S05]  /*1410*/  IMAD.IADD R17, R17, 0x1, R4 ;  /* 0x0000000111117824 */ /* 0x000fca00078e0204 */
[----:B------:R-:W-:-:S05]  /*1420*/  SEL R4, R17, RZ, !P1 ;  /* 0x000000ff11047207 */ /* 0x000fca0004800000 */
[----:B------:R-:W-:Y:S01]  /*1430*/  IMAD.IADD R19, R19, 0x1, R4 ;  /* 0x0000000113137824 */ /* 0x000fe200078e0204 */
[----:B------:R-:W3:Y:S01]  /*1440*/  @!P0 LDC.64 R24, c[0x0][0x3b0] ;  /* 0x0000ec00ff188b82 */ /* 0x000ee20000000a00 */
[----:B------:R-:W-:-:S03]  /*1450*/  @!P0 IMAD.MOV.U32 R7, RZ, RZ, R34 ;  /* 0x000000ffff078224 */ /* 0x000fc600078e0022 */
[----:B------:R-:W-:Y:S02]  /*1460*/  SEL R4, R19, RZ, !P2 ;  /* 0x000000ff13047207 */ /* 0x000fe40005000000 */
[----:B--2---:R-:W-:-:S03]  /*1470*/  @P6 IADD3 R41, P2, PT, R26, R29, RZ ;  /* 0x0000001d1a296210 */ /* 0x004fc60007f5e0ff */
[----:B------:R-:W-:Y:S01]  /*1480*/  IMAD.IADD R21, R21, 0x1, R4 ;  /* 0x0000000115157824 */ /* 0x000fe200078e0204 */
[----:B------:R-:W-:Y:S01]  /*1490*/  IADD3 R36, P1, PT, R41, R36, RZ ;  /* 0x0000002429247210 */ /* 0x000fe20007f3e0ff */
[----:B0-----:R-:W-:Y:S01]  /*14a0*/  IMAD.IADD R4, R5, 0x1, R6 ;  /* 0x0000000105047824 */ /* 0x001fe200078e0206 */
[----:B-1----:R-:W-:Y:S01]  /*14b0*/  @P6 IADD3.X R38, PT, PT, R28, UR4, RZ, P2, !PT ;  /* 0x000000041c266c10 */ /* 0x002fe200097fe4ff */
[----:B------:R-:W-:Y:S01]  /*14c0*/  @!P0 IMAD.MOV.U32 R6, RZ, RZ, R37 ;  /* 0x000000ffff068224 */ /* 0x000fe200078e0025 */
[----:B------:R-:W-:Y:S01]  /*14d0*/  IADD3 R40, P2, PT, R36, R39, RZ ;  /* 0x0000002724287210 */ /* 0x000fe20007f5e0ff */
[----:B------:R-:W-:Y:S01]  /*14e0*/  @!P0 IMAD.MOV.U32 R5, RZ, RZ, 0x65 ;  /* 0x00000065ff058424 */ /* 0x000fe200078e00ff */
[----:B------:R-:W-:Y:S01]  /*14f0*/  SEL R42, R21, RZ, !P3 ;  /* 0x000000ff152a7207 */ /* 0x000fe20005800000 */
[----:B------:R-:W-:Y:S01]  /*1500*/  IMAD.X R39, RZ, RZ, R38, P1 ;  /* 0x000000ffff277224 */ /* 0x000fe200008e0626 */
[----:B------:R-:W-:Y:S02]  /*1510*/  IADD3 R35, P1, PT, R40, R35, RZ ;  /* 0x0000002328237210 */ /* 0x000fe40007f3e0ff */
[----:B------:R-:W-:Y:S01]  /*1520*/  @!P0 CS2R R28, SRZ ;  /* 0x00000000001c8805 */ /* 0x000fe2000001ff00 */
[----:B------:R-:W-:Y:S01]  /*1530*/  IMAD.X R43, RZ, RZ, R39, P2 ;  /* 0x000000ffff2b7224 */ /* 0x000fe200010e0627 */
[----:B------:R-:W-:Y:S01]  /*1540*/  IADD3 R32, P2, PT, R35, R32, RZ ;  /* 0x0000002023207210 */ /* 0x000fe20007f5e0ff */
[----:B------:R-:W-:Y:S01]  /*1550*/  IMAD.IADD R23, R23, 0x1, R42 ;  /* 0x0000000117177824 */ /* 0x000fe200078e022a */
[----:B---3--:R0:W-:Y:S01]  /*1560*/  @!P0 ST.E.128.STRONG.GPU desc[UR10][R24.64+0x200], R4 ;  /* 0x0002000418008985 */ /* 0x0081e2000c10fd0a */
[----:B------:R-:W-:Y:S01]  /*1570*/  IMAD.X R42, RZ, RZ, R43, P1 ;  /* 0x000000ffff2a7224 */ /* 0x000fe200008e062b */
[----:B------:R-:W-:-:S02]  /*1580*/  ISETP.GE.U32.AND P1, PT, R37, 0x101, PT ;  /* 0x000001012500780c */ /* 0x000fc40003f26070 */
[----:B------:R-:W-:Y:S01]  /*1590*/  SEL R44, R23, RZ, !P4 ;  /* 0x000000ff172c7207 */ /* 0x000fe20006000000 */
[----:B------:R-:W-:Y:S01]  /*15a0*/  IMAD.X R45, RZ, RZ, R42, P2 ;  /* 0x000000ffff2d7224 */ /* 0x000fe200010e062a */
[----:B------:R-:W-:Y:S02]  /*15b0*/  ISETP.GE.AND.EX P1, PT, R34, RZ, PT, P1 ;  /* 0x000000ff2200720c */ /* 0x000fe40003f26310 */
[----:B------:R-:W-:Y:S01]  /*15c0*/  IADD3 R33, P3, PT, R32, R33, RZ ;  /* 0x0000002120217210 */ /* 0x000fe20007f7e0ff */
[----:B------:R-:W-:-:S03]  /*15d0*/  IMAD.IADD R9, R9, 0x1, R44 ;  /* 0x0000000109097824 */ /* 0x000fc600078e022c */
[----:B------:R-:W-:Y:S01]  /*15e0*/  IADD3 R30, P2, PT, R33, R30, RZ ;  /* 0x0000001e211e7210 */ /* 0x000fe20007f5e0ff */
[----:B------:R-:W-:Y:S01]  /*15f0*/  IMAD.X R44, RZ, RZ, R45, P3 ;  /* 0x000000ffff2c7224 */ /* 0x000fe200018e062d */
[----:B------:R-:W-:Y:S02]  /*1600*/  SEL R46, R9, RZ, !P5 ;  /* 0x000000ff092e7207 */ /* 0x000fe40006800000 */
[----:B------:R-:W-:Y:S01]  /*1610*/  IADD3 R31, P3, PT, R30, R31, RZ ;  /* 0x0000001f1e1f7210 */ /* 0x000fe20007f7e0ff */
[----:B0-----:R-:W-:Y:S02]  /*1620*/  IMAD.X R5, RZ, RZ, R44, P2 ;  /* 0x000000ffff057224 */ /* 0x001fe400010e062c */
[----:B------:R-:W-:Y:S02]  /*1630*/  IMAD.IADD R3, R3, 0x1, R46 ;  /* 0x0000000103037824 */ /* 0x000fe400078e022e */
[----:B------:R-:W-:Y:S01]  /*1640*/  IMAD.X R4, RZ, RZ, R5, P3 ;  /* 0x000000ffff047224 */ /* 0x000fe200018e0605 */
[----:B------:R-:W-:Y:S07]  /*1650*/  @!P1 BRA `(.L_x_194) ;  /* 0x0000000400c49947 */ /* 0x000fee0003800000 */
[----:B------:R-:W-:Y:S01]  /*1660*/  BAR.SYNC.DEFER_BLOCKING 0x0 ;  /* 0x0000000000007b1d */ /* 0x000fe20000010000 */
[----:B------:R-:W-:Y:S02]  /*1670*/  ISETP.NE.U32.AND P0, PT, R26, RZ, PT ;  /* 0x000000ff1a00720c */ /* 0x000fe40003f05070 */
[----:B------:R-:W-:Y:S02]  /*1680*/  ISETP.NE.AND P2, PT, R10, R14, PT ;  /* 0x0000000e0a00720c */ /* 0x000fe40003f45270 */
[----:B------:R-:W-:Y:S02]  /*1690*/  ISETP.NE.AND.EX P1, PT, RZ, UR4, PT, P0 ;  /* 0x00000004ff007c0c */ /* 0x000fe4000bf25300 */
[----:B------:R-:W-:Y:S02]  /*16a0*/  ISETP.NE.AND P0, PT, R14, R16, PT ;  /* 0x000000100e00720c */ /* 0x000fe40003f05270 */
[----:B------:R-:W-:Y:S02]  /*16b0*/  ISETP.NE.AND P5, PT, R16, R18, PT ;  /* 0x000000121000720c */ /* 0x000fe40003fa5270 */
[----:B------:R-:W-:-:S02]  /*16c0*/  ISETP.NE.AND P6, PT, R18, R20, PT ;  /* 0x000000141200720c */ /* 0x000fc40003fc5270 */
[----:B------:R-:W-:Y:S02]  /*16d0*/  ISETP.NE.AND P3, PT, R8, R2, PT ;  /* 0x000000020800720c */ /* 0x000fe40003f65270 */
[----:B------:R-:W-:Y:S02]  /*16e0*/  ISETP.NE.AND P4, PT, R2, R27, PT ;  /* 0x0000001b0200720c */ /* 0x000fe40003f85270 */
[----:B------:R-:W-:Y:S02]  /*16f0*/  @P2 LEA R41, R41, UR5, 0x3 ;  /* 0x0000000529292c11 */ /* 0x000fe4000f8e18ff */
[----:B------:R-:W-:Y:S02]  /*1700*/  @P1 LEA R29, R29, UR5, 0x3 ;  /* 0x000000051d1d1c11 */ /* 0x000fe4000f8e18ff */
[----:B------:R-:W-:Y:S02]  /*1710*/  @P0 LEA R36, R36, UR5, 0x3 ;  /* 0x0000000524240c11 */ /* 0x000fe4000f8e18ff */
[----:B------:R-:W-:Y:S01]  /*1720*/  @P5 LEA R40, R40, UR5, 0x3 ;  /* 0x0000000528285c11 */ /* 0x000fe2000f8e18ff */
[----:B------:R0:W-:Y:S01]  /*1730*/  @P1 STS.64 [R29], R12 ;  /* 0x0000000c1d001388 */ /* 0x0001e20000000a00 */
[----:B------:R-:W-:-:S02]  /*1740*/  ISETP.NE.AND P1, PT, R20, R22, PT ;  /* 0x000000161400720c */ /* 0x000fc40003f25270 */
[----:B------:R-:W-:Y:S01]  /*1750*/  @P6 LEA R35, R35, UR5, 0x3 ;  /* 0x0000000523236c11 */ /* 0x000fe2000f8e18ff */
[----:B------:R0:W-:Y:S01]  /*1760*/  @P2 STS.64 [R41], R10 ;  /* 0x0000000a29002388 */ /* 0x0001e20000000a00 */
[----:B------:R-:W-:Y:S02]  /*1770*/  ISETP.NE.AND P2, PT, R22, R8, PT ;  /* 0x000000081600720c */ /* 0x000fe40003f45270 */
[----:B------:R-:W-:Y:S01]  /*1780*/  @P3 LEA R30, R30, UR5, 0x3 ;  /* 0x000000051e1e3c11 */ /* 0x000fe2000f8e18ff */
[----:B------:R0:W-:Y:S01]  /*1790*/  @P0 STS.64 [R36], R14 ;  /* 0x0000000e24000388 */ /* 0x0001e20000000a00 */
[----:B------:R-:W-:Y:S02]  /*17a0*/  @P4 LEA R31, R31, UR5, 0x3 ;  /* 0x000000051f1f4c11 */ /* 0x000fe4000f8e18ff */
[----:B------:R-:W-:Y:S01]  /*17b0*/  ISETP.GT.U32.AND P0, PT, R37, R0, PT ;  /* 0x000000002500720c */ /* 0x000fe20003f04070 */
[----:B------:R0:W-:Y:S02]  /*17c0*/  @P5 STS.64 [R40], R16 ;  /* 0x0000001028005388 */ /* 0x0001e40000000a00 */
[----:B------:R-:W-:-:S02]  /*17d0*/  @P1 LEA R32, R32, UR5, 0x3 ;  /* 0x0000000520201c11 */ /* 0x000fc4000f8e18ff */
[----:B------:R0:W-:Y:S01]  /*17e0*/  @P6 STS.64 [R35], R18 ;  /* 0x0000001223006388 */ /* 0x0001e20000000a00 */
[----:B------:R-:W-:Y:S02]  /*17f0*/  ISETP.GT.U32.AND.EX P0, PT, R34, RZ, PT, P0 ;  /* 0x000000ff2200720c */ /* 0x000fe40003f04100 */
[----:B------:R-:W-:Y:S01]  /*1800*/  @P2 LEA R33, R33, UR5, 0x3 ;  /* 0x0000000521212c11 */ /* 0x000fe2000f8e18ff */
[----:B------:R0:W-:Y:S04]  /*1810*/  @P1 STS.64 [R32], R20 ;  /* 0x0000001420001388 */ /* 0x0001e80000000a00 */
[----:B------:R0:W-:Y:S04]  /*1820*/  @P2 STS.64 [R33], R22 ;  /* 0x0000001621002388 */ /* 0x0001e80000000a00 */
[----:B------:R0:W-:Y:S04]  /*1830*/  @P3 STS.64 [R30], R8 ;  /* 0x000000081e003388 */ /* 0x0001e80000000a00 */
[----:B------:R0:W-:Y:S01]  /*1840*/  @P4 STS.64 [R31], R2 ;  /* 0x000000021f004388 */ /* 0x0001e20000000a00 */
[----:B------:R-:W-:Y:S06]  /*1850*/  BAR.SYNC.DEFER_BLOCKING 0x0 ;  /* 0x0000000000007b1d */ /* 0x000fec0000010000 */
[----:B------:R-:W-:Y:S05]  /*1860*/  @!P0 EXIT ;  /* 0x000000000000894d */ /* 0x000fea0003800000 */
[----:B0-----:R-:W-:Y:S01]  /*1870*/  IMAD.MOV.U32 R18, RZ, RZ, R0 ;  /* 0x000000ffff127224 */ /* 0x001fe200078e0000 */
[----:B------:R-:W0:Y:S01]  /*1880*/  LDCU.64 UR12, c[0x0][0x398] ;  /* 0x00007300ff0c77ac */ /* 0x000e220008000a00 */
[----:B------:R-:W-:Y:S01]  /*1890*/  IMAD.MOV.U32 R19, RZ, RZ, RZ ;  /* 0x000000ffff137224 */ /* 0x000fe200078e00ff */
[----:B------:R-:W-:Y:S02]  /*18a0*/  BSSY.RECONVERGENT B0, `(.L_x_195) ;  /* 0x000002c000007945 */ /* 0x000fe40003800200 */
[----:B------:R-:W-:Y:S01]  /*18b0*/  LOP3.LUT R2, RZ, R18, RZ, 0x33, !PT ;  /* 0x00000012ff027212 */ /* 0x000fe200078e33ff */
[----:B------:R-:W1:Y:S01]  /*18c0*/  LDCU.64 UR14, c[0x0][0x3a0] ;  /* 0x00007400ff0e77ac */ /* 0x000e620008000a00 */
[----:B------:R-:W-:Y:S02]  /*18d0*/  LOP3.LUT R3, RZ, R19, RZ, 0x33, !PT ;  /* 0x00000013ff037212 */ /* 0x000fe400078e33ff */
[----:B------:R-:W-:-:S04]  /*18e0*/  IADD3 R2, P0, PT, R2, R37, RZ ;  /* 0x0000002502027210 */ /* 0x000fc80007f1e0ff */
[C---:B------:R-:W-:Y:S01]  /*18f0*/  LOP3.LUT R4, R2.reuse, 0x300, RZ, 0xc0, !PT ;  /* 0x0000030002047812 */ /* 0x040fe200078ec0ff */
[----:B------:R-:W-:Y:S01]  /*1900*/  IMAD.X R3, R3, 0x1, R34, P0 ;  /* 0x0000000103037824 */ /* 0x000fe200000e0622 */
[----:B------:R-:W-:Y:S02]  /*1910*/  ISETP.GE.U32.AND P0, PT, R2, 0x300, PT ;  /* 0x000003000200780c */ /* 0x000fe40003f06070 */
[----:B------:R-:W-:Y:S02]  /*1920*/  ISETP.NE.U32.AND P1, PT, R4, 0x300, PT ;  /* 0x000003000400780c */ /* 0x000fe40003f25070 */
[----:B------:R-:W-:Y:S02]  /*1930*/  ISETP.GE.U32.AND.EX P0, PT, R3, RZ, PT, P0 ;  /* 0x000000ff0300720c */ /* 0x000fe40003f06100 */
[----:B------:R-:W-:-:S13]  /*1940*/  ISETP.NE.AND.EX P1, PT, RZ, RZ, PT, P1 ;  /* 0x000000ffff00720c */ /* 0x000fda0003f25310 */
[----:B01----:R-:W-:Y:S05]  /*1950*/  @!P1 BRA `(.L_x_196) ;  /* 0x0000000000809947 */ /* 0x003fea0003800000 */
[----:B------:R-:W0:Y:S01]  /*1960*/  LDCU.64 UR6, c[0x0][0x3a0] ;  /* 0x00007400ff0677ac */ /* 0x000e220008000a00 */
[----:B------:R-:W-:Y:S01]  /*1970*/  SHF.R.U64 R12, R2, 0x8, R3 ;  /* 0x00000008020c7819 */ /* 0x000fe20000001203 */
[C---:B------:R-:W-:Y:S01]  /*1980*/  IMAD.SHL.U32 R8, R18.reuse, 0x4, RZ ;  /* 0x0000000412087824 */ /* 0x040fe200078e00ff */
[----:B------:R-:W-:Y:S01]  /*1990*/  SHF.L.U64.HI R9, R18, 0x2, R19 ;  /* 0x0000000212097819 */ /* 0x000fe20000010213 */
[----:B------:R-:W1:Y:S01]  /*19a0*/  LDCU.64 UR8, c[0x0][0x398] ;  /* 0x00007300ff0877ac */ /* 0x000e620008000a00 */
[----:B------:R-:W-:Y:S01]  /*19b0*/  IMAD.MOV.U32 R13, RZ, RZ, RZ ;  /* 0x000000ffff0d7224 */ /* 0x000fe200078e00ff */
[----:B------:R-:W-:Y:S01]  /*19c0*/  LEA R0, R0, UR5, 0x3 ;  /* 0x0000000500007c11 */ /* 0x000fe2000f8e18ff */
[----:B------:R-:W-:-:S05]  /*19d0*/  VIADD R12, R12, 0x1 ;  /* 0x000000010c0c7836 */ /* 0x000fca0000000000 */
[----:B------:R-:W-:-:S04]  /*19e0*/  LOP3.LUT R12, R12, 0x3, RZ, 0xc0, !PT ;  /* 0x000000030c0c7812 */ /* 0x000fc800078ec0ff */
[----:B------:R-:W-:Y:S02]  /*19f0*/  LEA R18, P3, R12, R18, 0x8 ;  /* 0x000000120c127211 */ /* 0x000fe400078640ff */
[----:B0-----:R-:W-:Y:S02]  /*1a00*/  IADD3 R10, P1, PT, R8, UR6, RZ ;  /* 0x00000006080a7c10 */ /* 0x001fe4000ff3e0ff */
[----:B------:R-:W-:Y:S02]  /*1a10*/  LEA.HI.X R19, R12, R19, R13, 0x8, P3 ;  /* 0x000000130c137211 */ /* 0x000fe400018f440d */
[----:B-1----:R-:W-:Y:S02]  /*1a20*/  IADD3 R8, P2, PT, R8, UR8, RZ ;  /* 0x0000000808087c10 */ /* 0x002fe4000ff5e0ff */
[C---:B------:R-:W-:Y:S02]  /*1a30*/  IADD3.X R11, PT, PT, R9.reuse, UR7, RZ, P1, !PT ;  /* 0x00000007090b7c10 */ /* 0x040fe40008ffe4ff */
[----:B------:R-:W-:-:S09]  /*1a40*/  IADD3.X R9, PT, PT, R9, UR9, RZ, P2, !PT ;  /* 0x0000000909097c10 */ /* 0x000fd200097fe4ff */
.L_x_197:
[----:B0-----:R0:W1:Y:S01]  /*1a50*/  LDS.64 R6, [R0] ;  /* 0x0000000000067984 */ /* 0x0010620000000a00 */
[----:B------:R-:W-:Y:S01]  /*1a60*/  IMAD.MOV.U32 R2, RZ, RZ, R8 ;  /* 0x000000ffff027224 */ /* 0x000fe200078e0008 */
[----:B------:R-:W-:Y:S01]  /*1a70*/  IADD3 R12, P1, PT, R12, -0x1, RZ ;  /* 0xffffffff0c0c7810 */ /* 0x000fe20007f3e0ff */
[----:B------:R-:W-:Y:S01]  /*1a80*/  IMAD.MOV.U32 R3, RZ, RZ, R9 ;  /* 0x000000ffff037224 */ /* 0x000fe200078e0009 */
[----:B------:R-:W-:Y:S01]  /*1a90*/  IADD3 R8, P3, PT, R8, 0x400, RZ ;  /* 0x0000040008087810 */ /* 0x000fe20007f7e0ff */
[----:B------:R-:W-:Y:S01]  /*1aa0*/  IMAD.MOV.U32 R4, RZ, RZ, R10 ;  /* 0x000000ffff047224 */ /* 0x000fe200078e000a */
[----:B------:R-:W-:Y:S01]  /*1ab0*/  IADD3.X R13, PT, PT, R13, -0x1, RZ, P1, !PT ;  /* 0xffffffff0d0d7810 */ /* 0x000fe20000ffe4ff */
[----:B------:R-:W-:Y:S01]  /*1ac0*/  IMAD.MOV.U32 R5, RZ, RZ, R11 ;  /* 0x000000ffff057224 */ /* 0x000fe200078e000b */
[----:B------:R-:W-:Y:S01]  /*1ad0*/  ISETP.NE.U32.AND P1, PT, R12, RZ, PT ;  /* 0x000000ff0c00720c */ /* 0x000fe20003f25070 */
[----:B0-----:R-:W-:Y:S01]  /*1ae0*/  VIADD R0, R0, 0x800 ;  /* 0x0000080000007836 */ /* 0x001fe20000000000 */
[----:B------:R-:W-:Y:S01]  /*1af0*/  IADD3 R10, P2, PT, R10, 0x400, RZ ;  /* 0x000004000a0a7810 */ /* 0x000fe20007f5e0ff */
[----:B------:R-:W-:Y:S01]  /*1b00*/  IMAD.X R9, RZ, RZ, R9, P3 ;  /* 0x000000ffff097224 */ /* 0x000fe200018e0609 */
[----:B------:R-:W-:-:S03]  /*1b10*/  ISETP.NE.AND.EX P1, PT, R13, RZ, PT, P1 ;  /* 0x000000ff0d00720c */ /* 0x000fc60003f25310 */
[----:B------:R-:W-:Y:S01]  /*1b20*/  IMAD.X R11, RZ, RZ, R11, P2 ;  /* 0x000000ffff0b7224 */ /* 0x000fe200010e060b */
[----:B-1----:R0:W-:Y:S04]  /*1b30*/  STG.E desc[UR10][R2.64], R6 ;  /* 0x0000000602007986 */ /* 0x0021e8000c10190a */
[----:B------:R0:W-:Y:S05]  /*1b40*/  STG.E desc[UR10][R4.64], R7 ;  /* 0x0000000704007986 */ /* 0x0001ea000c10190a */
[----:B------:R-:W-:Y:S05]  /*1b50*/  @P1 BRA `(.L_x_197) ;  /* 0xfffffffc00bc1947 */ /* 0x000fea000383ffff */
.L_x_196:
[----:B------:R-:W-:Y:S05]  /*1b60*/  BSYNC.RECONVERGENT B0 ;  /* 0x0000000000007941 */ /* 0x000fea0003800200 */
.L_x_195:
[----:B------:R-:W-:Y:S05]  /*1b70*/  @!P0 EXIT ;  /* 0x000000000000894d */ /* 0x000fea0003800000 */
.L_x_198:
[C---:B------:R-:W-:Y:S01]  /*1b80*/  LEA R0, R18.reuse, UR5, 0x3 ;  /* 0x0000000512007c11 */ /* 0x040fe2000f8e18ff */
[C---:B----4-:R-:W-:Y:S01]  /*1b90*/  IMAD.SHL.U32 R8, R18.reuse, 0x4, RZ ;  /* 0x0000000412087824 */ /* 0x050fe200078e00ff */
[C---:B0-----:R-:W-:Y:S01]  /*1ba0*/  SHF.L.U64.HI R3, R18.reuse, 0x2, R19 ;  /* 0x0000000212037819 */ /* 0x041fe20000010213 */
[----:B------:R-:W-:Y:S02]  /*1bb0*/  VIADD R18, R18, 0x400 ;  /* 0x0000040012127836 */ /* 0x000fe40000000000 */
[----:B------:R-:W0:Y:S01]  /*1bc0*/  LDS.64 R10, [R0] ;  /* 0x00000000000a7984 */ /* 0x000e220000000a00 */
[C---:B------:R-:W-:Y:S01]  /*1bd0*/  IADD3 R6, P0, PT, R8.reuse, UR12, RZ ;  /* 0x0000000c08067c10 */ /* 0x040fe2000ff1e0ff */
[----:B------:R-:W-:Y:S01]  /*1be0*/  IMAD.MOV.U32 R19, RZ, RZ, RZ ;  /* 0x000000ffff137224 */ /* 0x000fe200078e00ff */
[C---:B------:R-:W-:Y:S01]  /*1bf0*/  LOP3.LUT R4, R8.reuse, 0xfffffffc, RZ, 0xc0, !PT ;  /* 0xfffffffc08047812 */ /* 0x040fe200078ec0ff */
[----:B------:R-:W1:Y:S01]  /*1c00*/  LDS.64 R12, [R0+0x800] ;  /* 0x00080000000c7984 */ /* 0x000e620000000a00 */
[----:B------:R-:W-:-:S02]  /*1c10*/  IADD3 R8, P1, PT, R8, UR14, RZ ;  /* 0x0000000e08087c10 */ /* 0x000fc4000ff3e0ff */
[C---:B------:R-:W-:Y:S01]  /*1c20*/  IADD3.X R7, PT, PT, R3.reuse, UR13, RZ, P0, !PT ;  /* 0x0000000d03077c10 */ /* 0x040fe200087fe4ff */
[----:B------:R-:W2:Y:S01]  /*1c30*/  LDS.64 R14, [R0+0x1000] ;  /* 0x00100000000e7984 */ /* 0x000ea20000000a00 */
[C---:B------:R-:W-:Y:S02]  /*1c40*/  LOP3.LUT R5, R3.reuse, 0x3, RZ, 0xc0, !PT ;  /* 0x0000000303057812 */ /* 0x040fe400078ec0ff */
[C---:B------:R-:W-:Y:S01]  /*1c50*/  IADD3 R2, P0, PT, R4.reuse, UR12, RZ ;  /* 0x0000000c04027c10 */ /* 0x040fe2000ff1e0ff */
[----:B------:R-:W3:Y:S01]  /*1c60*/  LDS.64 R16, [R0+0x1800] ;  /* 0x0018000000107984 */ /* 0x000ee20000000a00 */
[----:B------:R-:W-:Y:S02]  /*1c70*/  IADD3.X R9, PT, PT, R3, UR15, RZ, P1, !PT ;  /* 0x0000000f03097c10 */ /* 0x000fe40008ffe4ff */
[----:B------:R-:W-:Y:S02]  /*1c80*/  IADD3 R4, P1, PT, R4, UR14, RZ ;  /* 0x0000000e04047c10 */ /* 0x000fe4000ff3e0ff */
[----:B------:R-:W-:-:S02]  /*1c90*/  IADD3.X R3, PT, PT, R5, UR13, RZ, P0, !PT ;  /* 0x0000000d05037c10 */ /* 0x000fc400087fe4ff */
[----:B------:R-:W-:Y:S02]  /*1ca0*/  IADD3.X R5, PT, PT, R5, UR15, RZ, P1, !PT ;  /* 0x0000000f05057c10 */ /* 0x000fe40008ffe4ff */
[----:B------:R-:W-:-:S04]  /*1cb0*/  ISETP.GT.U32.AND P0, PT, R37, R18, PT ;  /* 0x000000122500720c */ /* 0x000fc80003f04070 */
[----:B------:R-:W-:Y:S01]  /*1cc0*/  ISETP.GT.U32.AND.EX P0, PT, R34, RZ, PT, P0 ;  /* 0x000000ff2200720c */ /* 0x000fe20003f04100 */
[----:B0-----:R4:W-:Y:S04]  /*1cd0*/  STG.E desc[UR10][R6.64], R10 ;  /* 0x0000000a06007986 */ /* 0x0019e8000c10190a */
[----:B------:R4:W-:Y:S04]  /*1ce0*/  STG.E desc[UR10][R8.64], R11 ;  /* 0x0000000b08007986 */ /* 0x0009e8000c10190a */
[----:B-1----:R4:W-:Y:S04]  /*1cf0*/  STG.E desc[UR10][R2.64+0x400], R12 ;  /* 0x0004000c02007986 */ /* 0x0029e8000c10190a */
[----:B------:R4:W-:Y:S04]  /*1d00*/  STG.E desc[UR10][R4.64+0x400], R13 ;  /* 0x0004000d04007986 */ /* 0x0009e8000c10190a */
[----:B--2---:R4:W-:Y:S04]  /*1d10*/  STG.E desc[UR10][R2.64+0x800], R14 ;  /* 0x0008000e02007986 */ /* 0x0049e8000c10190a */
[----:B------:R4:W-:Y:S04]  /*1d20*/  STG.E desc[UR10][R4.64+0x800], R15 ;  /* 0x0008000f04007986 */ /* 0x0009e8000c10190a */
[----:B---3--:R4:W-:Y:S04]  /*1d30*/  STG.E desc[UR10][R2.64+0xc00], R16 ;  /* 0x000c001002007986 */ /* 0x0089e8000c10190a */
[----:B------:R4:W-:Y:S01]  /*1d40*/  STG.E desc[UR10][R4.64+0xc00], R17 ;  /* 0x000c001104007986 */ /* 0x0009e2000c10190a */
[----:B------:R-:W-:Y:S05]  /*1d50*/  @P0 BRA `(.L_x_198) ;  /* 0xfffffffc00880947 */ /* 0x000fea000383ffff */
[----:B------:R-:W-:Y:S05]  /*1d60*/  EXIT ;  /* 0x000000000000794d */ /* 0x000fea0003800000 */
.L_x_194:
[----:B------:R-:W-:Y:S01]  /*1d70*/  ISETP.NE.U32.AND P0, PT, R26, RZ, PT ;  /* 0x000000ff1a00720c */ /* 0x000fe20003f05070 */
[----:B------:R-:W-:Y:S01]  /*1d80*/  BSSY.RECONVERGENT B0, `(.L_x_199) ;  /* 0x0000010000007945 */ /* 0x000fe20003800200 */
[----:B------:R-:W-:Y:S02]  /*1d90*/  ISETP.NE.AND P1, PT, R2, R27, PT ;  /* 0x0000001b0200720c */ /* 0x000fe40003f25270 */
[----:B------:R-:W-:Y:S02]  /*1da0*/  ISETP.NE.AND.EX P0, PT, RZ, UR4, PT, P0 ;  /* 0x00000004ff007c0c */ /* 0x000fe4000bf05300 */
[----:B------:R-:W-:Y:S02]  /*1db0*/  ISETP.NE.AND P4, PT, R10, R14, PT ;  /* 0x0000000e0a00720c */ /* 0x000fe40003f85270 */
[----:B------:R-:W-:-:S09]  /*1dc0*/  ISETP.NE.AND P2, PT, R14, R16, PT ;  /* 0x000000100e00720c */ /* 0x000fd20003f45270 */
[----:B------:R-:W-:Y:S05]  /*1dd0*/  @!P0 BRA `(.L_x_200) ;  /* 0x0000000000288947 */ /* 0x000fea0003800000 */
[----:B------:R-:W0:Y:S01]  /*1de0*/  LDCU.64 UR4, c[0x0][0x398] ;  /* 0x00007300ff0477ac */ /* 0x000e220008000a00 */
[C---:B------:R-:W-:Y:S01]  /*1df0*/  IMAD.SHL.U32 R24, R29.reuse, 0x4, RZ ;  /* 0x000000041d187824 */ /* 0x040fe200078e00ff */
[----:B------:R-:W-:Y:S01]  /*1e00*/  SHF.L.U64.HI R28, R29, 0x2, R28 ;  /* 0x000000021d1c7819 */ /* 0x000fe2000001021c */
[----:B------:R-:W1:Y:S03]  /*1e10*/  LDCU.64 UR6, c[0x0][0x3a0] ;  /* 0x00007400ff0677ac */ /* 0x000e660008000a00 */
[C---:B0-----:R-:W-:Y:S02]  /*1e20*/  IADD3 R6, P0, PT, R24.reuse, UR4, RZ ;  /* 0x0000000418067c10 */ /* 0x041fe4000ff1e0ff */
[----:B-1----:R-:W-:Y:S02]  /*1e30*/  IADD3 R24, P3, PT, R24, UR6, RZ ;  /* 0x0000000618187c10 */ /* 0x002fe4000ff7e0ff */
[----:B------:R-:W-:-:S02]  /*1e40*/  IADD3.X R7, PT, PT, R28, UR5, RZ, P0, !PT ;  /* 0x000000051c077c10 */ /* 0x000fc400087fe4ff */
[----:B------:R-:W-:-:S03]  /*1e50*/  IADD3.X R25, PT, PT, R28, UR7, RZ, P3, !PT ;  /* 0x000000071c197c10 */ /* 0x000fc60009ffe4ff */
[----:B------:R0:W-:Y:S04]  /*1e60*/  STG.E desc[UR10][R6.64], R12 ;  /* 0x0000000c06007986 */ /* 0x0001e8000c10190a */
[----:B------:R0:W-:Y:S02]  /*1e70*/  STG.E desc[UR10][R24.64], R13 ;  /* 0x0000000d18007986 */ /* 0x0001e4000c10190a */
.L_x_200:
[----:B------:R-:W-:Y:S05]  /*1e80*/  BSYNC.RECONVERGENT B0 ;  /* 0x0000000000007941 */ /* 0x000fea0003800200 */
.L_x_199:
[----:B------:R-:W-:Y:S04]  /*1e90*/  BSSY.RECONVERGENT B0, `(.L_x_201) ;  /* 0x000000c000007945 */ /* 0x000fe80003800200 */
[----:B------:R-:W-:Y:S05]  /*1ea0*/  @!P4 BRA `(.L_x_202) ;  /* 0x000000000028c947 */ /* 0x000fea0003800000 */
[----:B------:R-:W1:Y:S01]  /*1eb0*/  LDCU.64 UR4, c[0x0][0x398] ;  /* 0x00007300ff0477ac */ /* 0x000e620008000a00 */
[C---:B0-----:R-:W-:Y:S01]  /*1ec0*/  IMAD.SHL.U32 R12, R41.reuse, 0x4, RZ ;  /* 0x00000004290c7824 */ /* 0x041fe200078e00ff */
[----:B------:R-:W-:Y:S01]  /*1ed0*/  SHF.L.U64.HI R38, R41, 0x2, R38 ;  /* 0x0000000229267819 */ /* 0x000fe20000010226 */
[----:B------:R-:W0:Y:S03]  /*1ee0*/  LDCU.64 UR6, c[0x0][0x3a0] ;  /* 0x00007400ff0677ac */ /* 0x000e260008000a00 */
[C---:B-1----:R-:W-:Y:S02]  /*1ef0*/  IADD3 R6, P0, PT, R12.reuse, UR4, RZ ;  /* 0x000000040c067c10 */ /* 0x042fe4000ff1e0ff */
[----:B0-----:R-:W-:Y:S02]  /*1f00*/  IADD3 R12, P3, PT, R12, UR6, RZ ;  /* 0x000000060c0c7c10 */ /* 0x001fe4000ff7e0ff */
[----:B------:R-:W-:-:S02]  /*1f10*/  IADD3.X R7, PT, PT, R38, UR5, RZ, P0, !PT ;  /* 0x0000000526077c10 */ /* 0x000fc400087fe4ff */
[----:B------:R-:W-:-:S03]  /*1f20*/  IADD3.X R13, PT, PT, R38, UR7, RZ, P3, !PT ;  /* 0x00000007260d7c10 */ /* 0x000fc60009ffe4ff */
[----:B------:R1:W-:Y:S04]  /*1f30*/  STG.E desc[UR10][R6.64], R10 ;  /* 0x0000000a06007986 */ /* 0x0003e8000c10190a */
[----:B------:R1:W-:Y:S02]  /*1f40*/  STG.E desc[UR10][R12.64], R11 ;  /* 0x0000000b0c007986 */ /* 0x0003e4000c10190a */
.L_x_202:
[----:B------:R-:W-:Y:S05]  /*1f50*/  BSYNC.RECONVERGENT B0 ;  /* 0x0000000000007941 */ /* 0x000fea0003800200 */
.L_x_201:
[----:B------:R-:W-:Y:S01]  /*1f60*/  BSSY.RECONVERGENT B0, `(.L_x_203) ;  /* 0x0000011000007945 */ /* 0x000fe20003800200 */
[----:B------:R-:W-:Y:S02]  /*1f70*/  ISETP.NE.AND P0, PT, R16, R18, PT ;  /* 0x000000121000720c */ /* 0x000fe40003f05270 */
[----:B------:R-:W-:Y:S02]  /*1f80*/  ISETP.NE.AND P3, PT, R18, R20, PT ;  /* 0x000000141200720c */ /* 0x000fe40003f65270 */
[----:B------:R-:W-:Y:S02]  /*1f90*/  ISETP.NE.AND P4, PT, R20, R22, PT ;  /* 0x000000161400720c */ /* 0x000fe40003f85270 */
[----:B------:R-:W-:Y:S02]  /*1fa0*/  ISETP.NE.AND P5, PT, R22, R8, PT ;  /* 0x000000081600720c */ /* 0x000fe40003fa5270 */
[----:B------:R-:W-:Y:S01]  /*1fb0*/  ISETP.NE.AND P6, PT, R8, R2, PT ;  /* 0x000000020800720c */ /* 0x000fe20003fc5270 */
[----:B------:R-:W-:-:S12]  /*1fc0*/  @!P2 BRA `(.L_x_204) ;  /* 0x000000000028a947 */ /* 0x000fd80003800000 */
[----:B------:R-:W0:Y:S01]  /*1fd0*/  LDCU.64 UR4, c[0x0][0x398] ;  /* 0x00007300ff0477ac */ /* 0x000e220008000a00 */
[C---:B-1----:R-:W-:Y:S01]  /*1fe0*/  IMAD.SHL.U32 R10, R36.reuse, 0x4, RZ ;  /* 0x00000004240a7824 */ /* 0x042fe200078e00ff */
[----:B------:R-:W-:Y:S01]  /*1ff0*/  SHF.L.U64.HI R36, R36, 0x2, R39 ;  /* 0x0000000224247819 */ /* 0x000fe20000010227 */
[----:B------:R-:W1:Y:S03]  /*2000*/  LDCU.64 UR6, c[0x0][0x3a0] ;  /* 0x00007400ff0677ac */ /* 0x000e660008000a00 */
[----:B0-----:R-:W-:-:S04]  /*2010*/  IADD3 R6, P2, PT, R10, UR4, RZ ;  /* 0x000000040a067c10 */ /* 0x001fc8000ff5e0ff */
[----:B------:R-:W-:Y:S02]  /*2020*/  IADD3.X R7, PT, PT, R36, UR5, RZ, P2, !PT ;  /* 0x0000000524077c10 */ /* 0x000fe400097fe4ff */
[----:B-1----:R-:W-:-:S03]  /*2030*/  IADD3 R10, P2, PT, R10, UR6, RZ ;  /* 0x000000060a0a7c10 */ /* 0x002fc6000ff5e0ff */
[----:B------:R2:W-:Y:S01]  /*2040*/  STG.E desc[UR10][R6.64], R14 ;  /* 0x0000000e06007986 */ /* 0x0005e2000c10190a */
[----:B------:R-:W-:-:S05]  /*2050*/  IADD3.X R11, PT, PT, R36, UR7, RZ, P2, !PT ;  /* 0x00000007240b7c10 */ /* 0x000fca00097fe4ff */
[----:B------:R2:W-:Y:S04]  /*2060*/  STG.E desc[UR10][R10.64], R15 ;  /* 0x0000000f0a007986 */ /* 0x0005e8000c10190a */
.L_x_204:
[----:B------:R-:W-:Y:S05]  /*2070*/  BSYNC.RECONVERGENT B0 ;  /* 0x0000000000007941 */ /* 0x000fea0003800200 */
.L_x_203:
[----:B------:R-:W-:Y:S04]  /*2080*/  BSSY.RECONVERGENT B0, `(.L_x_205) ;  /* 0x000000c000007945 */ /* 0x000fe80003800200 */
[----:B------:R-:W-:Y:S05]  /*2090*/  @!P0 BRA `(.L_x_206) ;  /* 0x0000000000288947 */ /* 0x000fea0003800000 */
[----:B------:R-:W0:Y:S01]  /*20a0*/  LDCU.64 UR4, c[0x0][0x398] ;  /* 0x00007300ff0477ac */ /* 0x000e220008000a00 */
[C---:B-12---:R-:W-:Y:S01]  /*20b0*/  IMAD.SHL.U32 R10, R40.reuse, 0x4, RZ ;  /* 0x00000004280a7824 */ /* 0x046fe200078e00ff */
        /* <DEDUP_REMOVED lines=8> */
.L_x_206:
[----:B------:R-:W-:Y:S05]  /*2140*/  BSYNC.RECONVERGENT B0 ;  /* 0x0000000000007941 */ /* 0x000fea0003800200 */
.L_x_205:
[----:B------:R-:W-:Y:S04]  /*2150*/  BSSY.RECONVERGENT B0, `(.L_x_207) ;  /* 0x000000c000007945 */ /* 0x000fe80003800200 */
[----:B------:R-:W-:Y:S05]  /*2160*/  @!P3 BRA `(.L_x_208) ;  /* 0x000000000028b947 */ /* 0x000fea0003800000 */
[----:B------:R-:W0:Y:S01]  /*2170*/  LDCU.64 UR4, c[0x0][0x398] ;  /* 0x00007300ff0477ac */ /* 0x000e220008000a00 */
[C---:B-123--:R-:W-:Y:S01]  /*2180*/  IMAD.SHL.U32 R10, R35.reuse, 0x4, RZ ;  /* 0x00000004230a7824 */ /* 0x04efe200078e00ff */
        /* <DEDUP_REMOVED lines=8> */
.L_x_208:
[----:B------:R-:W-:Y:S05]  /*2210*/  BSYNC.RECONVERGENT B0 ;  /* 0x0000000000007941 */ /* 0x000fea0003800200 */
.L_x_207:
[----:B------:R-:W-:Y:S04]  /*2220*/  BSSY.RECONVERGENT B0, `(.L_x_209) ;  /* 0x000000c000007945 */ /* 0x000fe80003800200 */
[----:B------:R-:W-:Y:S05]  /*2230*/  @!P4 BRA `(.L_x_210) ;  /* 0x000000000028c947 */ /* 0x000fea0003800000 */
[----:B------:R-:W0:Y:S01]  /*2240*/  LDCU.64 UR4, c[0x0][0x398] ;  /* 0x00007300ff0477ac */ /* 0x000e220008000a00 */
[C---:B-1234-:R-:W-:Y:S01]  /*2250*/  IMAD.SHL.U32 R10, R32.reuse, 0x4, RZ ;  /* 0x00000004200a7824 */ /* 0x05efe200078e00ff */
        /* <DEDUP_REMOVED lines=8> */
.L_x_210:
[----:B------:R-:W-:Y:S05]  /*22e0*/  BSYNC.RECONVERGENT B0 ;  /* 0x0000000000007941 */ /* 0x000fea0003800200 */
.L_x_209:
[----:B------:R-:W-:Y:S04]  /*22f0*/  BSSY.RECONVERGENT B0, `(.L_x_211) ;  /* 0x000000c000007945 */ /* 0x000fe80003800200 */
[----:B------:R-:W-:Y:S05]  /*2300*/  @!P5 BRA `(.L_x_212) ;  /* 0x000000000028d947 */ /* 0x000fea0003800000 */
[----:B------:R-:W5:Y:S01]  /*2310*/  LDCU.64 UR4, c[0x0][0x398] ;  /* 0x00007300ff0477ac */ /* 0x000f620008000a00 */
[C---:B01234-:R-:W-:Y:S01]  /*2320*/  IMAD.SHL.U32 R10, R33.reuse, 0x4, RZ ;  /* 0x00000004210a7824 */ /* 0x05ffe200078e00ff */
[----:B------:R-:W-:Y:S01]  /*2330*/  SHF.L.U64.HI R33, R33, 0x2, R44 ;  /* 0x0000000221217819 */ /* 0x000fe2000001022c */
[----:B------:R-:W0:Y:S03]  /*2340*/  LDCU.64 UR6, c[0x0][0x3a0] ;  /* 0x00007400ff0677ac */ /* 0x000e260008000a00 */
[C---:B-----5:R-:W-:Y:S02]  /*2350*/  IADD3 R6, P0, PT, R10.reuse, UR4, RZ ;  /* 0x000000040a067c10 */ /* 0x060fe4000ff1e0ff */
[----:B0-----:R-:W-:Y:S02]  /*2360*/  IADD3 R10, P2, PT, R10, UR6, RZ ;  /* 0x000000060a0a7c10 */ /* 0x001fe4000ff5e0ff */
[----:B------:R-:W-:-:S02]  /*2370*/  IADD3.X R7, PT, PT, R33, UR5, RZ, P0, !PT ;  /* 0x0000000521077c10 */ /* 0x000fc400087fe4ff */
[----:B------:R-:W-:-:S03]  /*2380*/  IADD3.X R11, PT, PT, R33, UR7, RZ, P2, !PT ;  /* 0x00000007210b7c10 */ /* 0x000fc600097fe4ff */
[----:B------:R0:W-:Y:S04]  /*2390*/  STG.E desc[UR10][R6.64], R22 ;  /* 0x0000001606007986 */ /* 0x0001e8000c10190a */
[----:B------:R0:W-:Y:S02]  /*23a0*/  STG.E desc[UR10][R10.64], R23 ;  /* 0x000000170a007986 */ /* 0x0001e4000c10190a */
.L_x_212:
[----:B------:R-:W-:Y:S05]  /*23b0*/  BSYNC.RECONVERGENT B0 ;  /* 0x0000000000007941 */ /* 0x000fea0003800200 */
.L_x_211:
        /* <DEDUP_REMOVED lines=12> */
.L_x_214:
[----:B------:R-:W-:Y:S05]  /*2480*/  BSYNC.RECONVERGENT B0 ;  /* 0x0000000000007941 */ /* 0x000fea0003800200 */
.L_x_213:
[----:B------:R-:W-:Y:S05]  /*2490*/  @!P1 EXIT ;  /* 0x000000000000994d */ /* 0x000fea0003800000 */
        /* <DEDUP_REMOVED lines=8> */
[----:B------:R-:W-:Y:S04]  /*2520*/  STG.E desc[UR10][R4.64], R2 ;  /* 0x0000000204007986 */ /* 0x000fe8000c10190a */
[----:B------:R-:W-:Y:S01]  /*2530*/  STG.E desc[UR10][R6.64], R3 ;  /* 0x0000000306007986 */ /* 0x000fe2000c10190a */
[----:B------:R-:W-:Y:S05]  /*2540*/  EXIT ;  /* 0x000000000000794d */ /* 0x000fea0003800000 */
.L_x_191:
[----:B------:R-:W0:Y:S01]  /*2550*/  S2R R28, SR_TID.X ;  /* 0x00000000001c7919 */ /* 0x000e220000002100 */
[----:B------:R-:W1:Y:S01]  /*2560*/  LDCU.64 UR4, c[0x0][0x380] ;  /* 0x00007000ff0477ac */ /* 0x000e620008000a00 */
[C---:B0-----:R-:W-:Y:S02]  /*2570*/  LOP3.LUT R0, R28.reuse, 0x1f, RZ, 0xc0, !PT ;  /* 0x0000001f1c007812 */ /* 0x041fe400078ec0ff */
[----:B------:R-:W-:-:S05]  /*2580*/  LOP3.LUT R3, R28, 0x3e0, RZ, 0xc0, !PT ;  /* 0x000003e01c037812 */ /* 0x000fca00078ec0ff */
[----:B------:R-:W-:-:S05]  /*2590*/  IMAD R0, R3, 0x9, R0 ;  /* 0x0000000903007824 */ /* 0x000fca00078e0200 */
[----:B------:R-:W-:-:S05]  /*25a0*/  IADD3 R0, P0, PT, R0, UR6, RZ ;  /* 0x0000000600007c10 */ /* 0x000fca000ff1e0ff */
[----:B------:R-:W-:Y:S01]  /*25b0*/  IMAD.X R3, RZ, RZ, UR7, P0 ;  /* 0x00000007ff037e24 */ /* 0x000fe200080e06ff */
[----:B-1----:R-:W-:-:S04]  /*25c0*/  LEA R4, P0, R0, UR4, 0x2 ;  /* 0x0000000400047c11 */ /* 0x002fc8000f8010ff */
[----:B------:R-:W-:-:S05]  /*25d0*/  LEA.HI.X R5, R0, UR5, R3, 0x2, P0 ;  /* 0x0000000500057c11 */ /* 0x000fca00080f1403 */
[----:B------:R-:W2:Y:S04]  /*25e0*/  LDG.E.CONSTANT R0, desc[UR10][R4.64] ;  /* 0x0000000a04007981 */ /* 0x000ea8000c1e9900 */
[----:B------:R-:W3:Y:S04]  /*25f0*/  LDG.E.CONSTANT R6, desc[UR10][R4.64+0x80] ;  /* 0x0000800a04067981 */ /* 0x000ee8000c1e9900 */
[----:B------:R-:W4:Y:S04]  /*2600*/  LDG.E.CONSTANT R7, desc[UR10][R4.64+0x100] ;  /* 0x0001000a04077981 */ /* 0x000f28000c1e9900 */
[----:B------:R-:W5:Y:S04]  /*2610*/  LDG.E.CONSTANT R8, desc[UR10][R4.64+0x180] ;  /* 0x0001800a04087981 */ /* 0x000f68000c1e9900 */
[----:B------:R-:W5:Y:S04]  /*2620*/  LDG.E.CONSTANT R9, desc[UR10][R4.64+0x200] ;  /* 0x0002000a04097981 */ /* 0x000f68000c1e9900 */
[----:B------:R-:W5:Y:S04]  /*2630*/  LDG.E.CONSTANT R10, desc[UR10][R4.64+0x280] ;  /* 0x0002800a040a7981 */ /* 0x000f68000c1e9900 */
[----:B------:R-:W5:Y:S04]  /*2640*/  LDG.E.CONSTANT R11, desc[UR10][R4.64+0x300] ;  /* 0x0003000a040b7981 */ /* 0x000f68000c1e9900 */
[----:B------:R-:W5:Y:S04]  /*2650*/  LDG.E.CONSTANT R13, desc[UR10][R4.64+0x380] ;  /* 0x0003800a040d7981 */ /* 0x000f68000c1e9900 */
[----:B------:R-:W5:Y:S01]  /*2660*/  LDG.E.CONSTANT R15, desc[UR10][R4.64+0x400] ;  /* 0x0004000a040f7981 */ /* 0x000f62000c1e9900 */
[----:B------:R-:W-:Y:S01]  /*2670*/  ISETP.NE.AND P1, PT, R28, RZ, PT ;  /* 0x000000ff1c00720c */ /* 0x000fe20003f25270 */
[----:B------:R-:W-:-:S02]  /*2680*/  IMAD.U32 R17, RZ, RZ, UR13 ;  /* 0x0000000dff117e24 */ /* 0x000fc4000f8e00ff */
[----:B------:R-:W-:-:S10]  /*2690*/  IMAD.MOV.U32 R18, RZ, RZ, RZ ;  /* 0x000000ffff127224 */ /* 0x000fd400078e00ff */
[----:B------:R-:W0:Y:S02]  /*26a0*/  @!P1 LDC.64 R2, c[0x0][0x380] ;  /* 0x0000e000ff029b82 */ /* 0x000e240000000a00 */
[----:B0-----:R-:W-:-:S05]  /*26b0*/  @!P1 IMAD.WIDE.U32 R2, R17, 0x2400, R2 ;  /* 0x0000240011029825 */ /* 0x001fca00078e0002 */
[----:B------:R0:W5:Y:S01]  /*26c0*/  @!P1 LDG.E.CONSTANT R18, desc[UR10][R2.64+-0x4] ;  /* 0xfffffc0a02129981 */ /* 0x000162000c1e9900 */
[----:B------:R-:W1:Y:S01]  /*26d0*/  S2UR UR5, SR_CgaCtaId ;  /* 0x00000000000579c3 */ /* 0x000e620000008800 */
[----:B------:R-:W-:Y:S01]  /*26e0*/  SHF.R.U32.HI R19, RZ, 0x5, R28 ;  /* 0x00000005ff137819 */ /* 0x000fe2000001161c */
[----:B------:R-:W-:Y:S01]  /*26f0*/  UMOV UR4, 0x400 ;  /* 0x0000040000047882 */ /* 0x000fe20000000000 */
[----:B------:R-:W1:Y:S01]  /*2700*/  S2R R26, SR_LANEID ;  /* 0x00000000001a7919 */ /* 0x000e620000000000 */
[----:B------:R-:W-:-:S04]  /*2710*/  ISETP.NE.AND P0, PT, R28, RZ, PT ;  /* 0x000000ff1c00720c */ /* 0x000fc80003f05270 */
[----:B0-----:R-:W0:Y:S01]  /*2720*/  LDC R3, c[0x0][0x390] ;  /* 0x0000e400ff037b82 */ /* 0x001e220000000800 */
[----:B-1----:R-:W-:Y:S01]  /*2730*/  ULEA UR6, UR5, UR4, 0x18 ;  /* 0x0000000405067291 */ /* 0x002fe2000f8ec0ff */
[----:B------:R-:W-:-:S05]  /*2740*/  IMAD R4, R19, 0x120, R26 ;  /* 0x0000012013047824 */ /* 0x000fca00078e021a */
[----:B------:R-:W-:-:S05]  /*2750*/  LEA R4, R4, UR6, 0x2 ;  /* 0x0000000604047c11 */ /* 0x000fca000f8e10ff */
[----:B------:R-:W-:Y:S01]  /*2760*/  IMAD R5, R26, 0x20, R4 ;  /* 0x000000201a057824 */ /* 0x000fe200078e0204 */
[----:B--2---:R-:W-:Y:S04]  /*2770*/  STS [R4], R0 ;  /* 0x0000000004007388 */ /* 0x004fe80000000800 */
[----:B---3--:R1:W-:Y:S04]  /*2780*/  STS [R4+0x80], R6 ;  /* 0x0000800604007388 */ /* 0x0083e80000000800 */
[----:B----4-:R-:W-:Y:S04]  /*2790*/  STS [R4+0x100], R7 ;  /* 0x0001000704007388 */ /* 0x010fe80000000800 */
[----:B-----5:R-:W-:Y:S01]  /*27a0*/  STS [R4+0x180], R8 ;  /* 0x0001800804007388 */ /* 0x020fe20000000800 */
[----:B-1----:R-:W-:-:S03]  /*27b0*/  LEA R6, R28, UR6, 0x2 ;  /* 0x000000061c067c11 */ /* 0x002fc6000f8e10ff */
[----:B------:R-:W-:Y:S04]  /*27c0*/  STS [R4+0x200], R9 ;  /* 0x0002000904007388 */ /* 0x000fe80000000800 */
[----:B------:R-:W-:Y:S04]  /*27d0*/  STS [R4+0x280], R10 ;  /* 0x0002800a04007388 */ /* 0x000fe80000000800 */
[----:B------:R-:W-:Y:S04]  /*27e0*/  STS [R4+0x300], R11 ;  /* 0x0003000b04007388 */ /* 0x000fe80000000800 */
[----:B------:R-:W-:Y:S04]  /*27f0*/  STS [R4+0x380], R13 ;  /* 0x0003800d04007388 */ /* 0x000fe80000000800 */
[----:B------:R-:W-:Y:S01]  /*2800*/  STS [R4+0x400], R15 ;  /* 0x0004000f04007388 */ /* 0x000fe20000000800 */
[----:B------:R-:W-:-:S03]  /*2810*/  NOP ;  /* 0x0000000000007918 */ /* 0x000fc60000000000 */
[----:B------:R-:W-:Y:S04]  /*2820*/  LDS R33, [R5+0x20] ;  /* 0x0000200005217984 */ /* 0x000fe80000000800 */
[----:B------:R-:W-:Y:S04]  /*2830*/  LDS R20, [R5] ;  /* 0x0000000005147984 */ /* 0x000fe80000000800 */
[----:B------:R-:W1:Y:S04]  /*2840*/  LDS R22, [R5+0x4] ;  /* 0x0000040005167984 */ /* 0x000e680000000800 */
[----:B------:R-:W2:Y:S04]  /*2850*/  LDS R16, [R5+0x8] ;  /* 0x0000080005107984 */ /* 0x000ea80000000800 */
[----:B------:R-:W3:Y:S04]  /*2860*/  LDS R14, [R5+0xc] ;  /* 0x00000c00050e7984 */ /* 0x000ee80000000800 */
[----:B------:R-:W4:Y:S04]  /*2870*/  LDS R12, [R5+0x10] ;  /* 0x00001000050c7984 */ /* 0x000f280000000800 */
[----:B------:R-:W5:Y:S04]  /*2880*/  LDS R10, [R5+0x14] ;  /* 0x00001400050a7984 */ /* 0x000f680000000800 */
[----:B------:R-:W-:Y:S04]  /*2890*/  LDS R8, [R5+0x18] ;  /* 0x0000180005087984 */ /* 0x000fe80000000800 */
[----:B------:R-:W-:Y:S01]  /*28a0*/  LDS R2, [R5+0x1c] ;  /* 0x00001c0005027984 */ /* 0x000fe20000000800 */
[----:B------:R-:W-:Y:S01]  /*28b0*/  BAR.SYNC.DEFER_BLOCKING 0x0 ;  /* 0x0000000000007b1d */ /* 0x000fe20000010000 */
[----:B-1----:R-:W-:-:S02]  /*28c0*/  ISETP.NE.AND P2, PT, R20, R22, PT ;  /* 0x000000161400720c */ /* 0x002fc40003f45270 */
[----:B--2---:R-:W-:Y:S02]  /*28d0*/  ISETP.NE.AND P3, PT, R22, R16, PT ;  /* 0x000000101600720c */ /* 0x004fe40003f65270 */
[----:B------:R-:W-:Y:S02]  /*28e0*/  SEL R24, RZ, 0x1, !P2 ;  /* 0x00000001ff187807 */ /* 0x000fe40005000000 */
[----:B---3--:R-:W-:Y:S01]  /*28f0*/  ISETP.NE.AND P4, PT, R16, R14, PT ;  /* 0x0000000e1000720c */ /* 0x008fe20003f85270 */
[----:B0-----:R-:W-:Y:S01]  /*2900*/  STS [R4], R3 ;  /* 0x0000000304007388 */ /* 0x001fe20000000800 */
[----:B----4-:R-:W-:-:S03]  /*2910*/  ISETP.NE.AND P6, PT, R14, R12, PT ;  /* 0x0000000c0e00720c */ /* 0x010fc60003fc5270 */
[----:B------:R-:W-:Y:S01]  /*2920*/  STS [R4+0x80], R3 ;  /* 0x0000800304007388 */ /* 0x000fe20000000800 */
[----:B-----5:R-:W-:-:S03]  /*2930*/  ISETP.NE.AND P5, PT, R12, R10, PT ;  /* 0x0000000a0c00720c */ /* 0x020fc60003fa5270 */
        /* <DEDUP_REMOVED lines=15> */
[----:B------:R-:W-:Y:S04]  /*2a30*/  LDS R3, [R5+0x1c] ;  /* 0x00001c0005037984 */ /* 0x000fe80000000800 */
[----:B------:R0:W-:Y:S01]  /*2a40*/  LDS R0, [R5+0x20] ;  /* 0x0000200005007984 */ /* 0x0001e20000000800 */
[----:B------:R-:W-:Y:S01]  /*2a50*/  BAR.SYNC.DEFER_BLOCKING 0x0 ;  /* 0x0000000000007b1d */ /* 0x000fe20000010000 */
[----:B0-----:R-:W-:-:S02]  /*2a60*/  SEL R4, R21, RZ, !P2 ;  /* 0x000000ff15047207 */ /* 0x001fc40005000000 */
[----:B------:R-:W-:-:S03]  /*2a70*/  SEL R5, RZ, 0x1, !P3 ;  /* 0x00000001ff057807 */ /* 0x000fc60005800000 */
[----:B-1----:R-:W-:-:S05]  /*2a80*/  IMAD.IADD R4, R23, 0x1, R4 ;  /* 0x0000000117047824 */ /* 0x002fca00078e0204 */
[----:B------:R-:W-:Y:S02]  /*2a90*/  SEL R4, R4, RZ, !P3 ;  /* 0x000000ff04047207 */ /* 0x000fe40005800000 */
[----:B------:R-:W-:-:S03]  /*2aa0*/  ISETP.NE.AND P3, PT, R10, R8, PT ;  /* 0x000000080a00720c */ /* 0x000fc60003f65270 */
[----:B--2---:R-:W-:Y:S01]  /*2ab0*/  IMAD.IADD R4, R17, 0x1, R4 ;  /* 0x0000000111047824 */ /* 0x004fe200078e0204 */
[----:B------:R-:W-:Y:S04]  /*2ac0*/  STS [R6+0x4d8], R33 ;  /* 0x0004d82106007388 */ /* 0x000fe80000000800 */
[----:B------:R-:W-:Y:S01]  /*2ad0*/  SEL R4, R4, RZ, !P4 ;  /* 0x000000ff04047207 */ /* 0x000fe20006000000 */
[----:B------:R-:W-:Y:S04]  /*2ae0*/  BAR.SYNC.DEFER_BLOCKING 0x0 ;  /* 0x0000000000007b1d */ /* 0x000fe80000010000 */
[----:B---3--:R-:W-:-:S05]  /*2af0*/  IMAD.IADD R4, R15, 0x1, R4 ;  /* 0x000000010f047824 */ /* 0x008fca00078e0204 */
[----:B------:R-:W-:-:S05]  /*2b00*/  SEL R4, R4, RZ, !P6 ;  /* 0x000000ff04047207 */ /* 0x000fca0007000000 */
[----:B----4-:R-:W-:-:S05]  /*2b10*/  IMAD.IADD R4, R13, 0x1, R4 ;  /* 0x000000010d047824 */ /* 0x010fca00078e0204 */
[----:B------:R-:W-:-:S05]  /*2b20*/  SEL R4, R4, RZ, !P5 ;  /* 0x000000ff04047207 */ /* 0x000fca0006800000 */
[----:B-----5:R-:W-:Y:S01]  /*2b30*/  IMAD.IADD R4, R11, 0x1, R4 ;  /* 0x000000010b047824 */ /* 0x020fe200078e0204 */
[----:B------:R0:W1:Y:S04]  /*2b40*/  @P0 LDS R18, [R6+0x4d4] ;  /* 0x0004d40006120984 */ /* 0x0000680000000800 */
[----:B------:R-:W-:Y:S02]  /*2b50*/  SEL R4, R4, RZ, !P3 ;  /* 0x000000ff04047207 */ /* 0x000fe40005800000 */
[----:B0-----:R-:W-:-:S03]  /*2b60*/  SEL R6, RZ, 0x1, !P4 ;  /* 0x00000001ff067807 */ /* 0x001fc60006000000 */
[----:B------:R-:W-:Y:S01]  /*2b70*/  IMAD.IADD R4, R9, 0x1, R4 ;  /* 0x0000000109047824 */ /* 0x000fe200078e0204 */
[----:B-1----:R-:W-:-:S04]  /*2b80*/  ISETP.NE.AND P0, PT, R18, R20, PT ;  /* 0x000000141200720c */ /* 0x002fc80003f05270 */
[----:B------:R-:W-:-:S04]  /*2b90*/  SEL R7, RZ, 0x1, !P0 ;  /* 0x00000001ff077807 */ /* 0x000fc80004000000 */
[----:B------:R-:W-:-:S04]  /*2ba0*/  IADD3 R5, P0, P2, R5, R24, R7 ;  /* 0x0000001805057210 */ /* 0x000fc80007a1e007 */
[----:B------:R-:W-:Y:S02]  /*2bb0*/  IADD3 R24, P4, PT, R5, R6, RZ ;  /* 0x0000000605187210 */ /* 0x000fe40007f9e0ff */
[----:B------:R-:W-:Y:S02]  /*2bc0*/  SEL R5, RZ, 0x1, !P6 ;  /* 0x00000001ff057807 */ /* 0x000fe40007000000 */
[----:B------:R-:W-:Y:S02]  /*2bd0*/  ISETP.NE.AND P6, PT, R8, R2, PT ;  /* 0x000000020800720c */ /* 0x000fe40003fc5270 */
[----:B------:R-:W-:Y:S02]  /*2be0*/  SEL R6, RZ, 0x1, !P5 ;  /* 0x00000001ff067807 */ /* 0x000fe40006800000 */
[----:B------:R-:W-:Y:S02]  /*2bf0*/  IADD3 R7, P5, PT, R24, R5, RZ ;  /* 0x0000000518077210 */ /* 0x000fe40007fbe0ff */
[----:B------:R-:W-:-:S02]  /*2c00*/  IADD3.X R5, PT, PT, RZ, RZ, RZ, P0, P2 ;  /* 0x000000ffff057210 */ /* 0x000fc400007e44ff */
[----:B------:R-:W-:Y:S02]  /*2c10*/  SEL R4, R4, RZ, !P6 ;  /* 0x000000ff04047207 */ /* 0x000fe40007000000 */
[----:B------:R-:W-:Y:S01]  /*2c20*/  ISETP.NE.AND P0, PT, R2, R33, PT ;  /* 0x000000210200720c */ /* 0x000fe20003f05270 */
[----:B------:R-:W-:Y:S01]  /*2c30*/  IMAD.X R5, RZ, RZ, R5, P4 ;  /* 0x000000ffff057224 */ /* 0x000fe200020e0605 */
[----:B------:R-:W-:Y:S01]  /*2c40*/  IADD3 R7, P2, PT, R7, R6, RZ ;  /* 0x0000000607077210 */ /* 0x000fe20007f5e0ff */
[----:B------:R-:W-:Y:S01]  /*2c50*/  IMAD.IADD R4, R3, 0x1, R4 ;  /* 0x0000000103047824 */ /* 0x000fe200078e0204 */
[----:B------:R-:W-:Y:S01]  /*2c60*/  SEL R6, RZ, 0x1, !P3 ;  /* 0x00000001ff067807 */ /* 0x000fe20005800000 */
[----:B------:R-:W-:Y:S01]  /*2c70*/  IMAD.X R31, RZ, RZ, R5, P5 ;  /* 0x000000ffff1f7224 */ /* 0x000fe200028e0605 */
[----:B------:R-:W-:Y:S02]  /*2c80*/  SEL R24, RZ, 0x1, !P6 ;  /* 0x00000001ff187807 */ /* 0x000fe40007000000 */
[----:B------:R-:W-:Y:S01]  /*2c90*/  SEL R5, R4, RZ, !P0 ;  /* 0x000000ff04057207 */ /* 0x000fe20004000000 */
[----:B------:R-:W-:Y:S01]  /*2ca0*/  IMAD.X R31, RZ, RZ, R31, P2 ;  /* 0x000000ffff1f7224 */ /* 0x000fe200010e061f */
[----:B------:R-:W-:-:S02]  /*2cb0*/  IADD3 R7, P3, PT, R7, R6, RZ ;  /* 0x0000000607077210 */ /* 0x000fc40007f7e0ff */
[----:B------:R-:W-:Y:S01]  /*2cc0*/  SEL R35, RZ, 0x1, !P0 ;  /* 0x00000001ff237807 */ /* 0x000fe20004000000 */
[----:B------:R-:W-:Y:S01]  /*2cd0*/  IMAD.IADD R0, R0, 0x1, R5 ;  /* 0x0000000100007824 */ /* 0x000fe200078e0205 */
[----:B------:R-:W-:Y:S01]  /*2ce0*/  IADD3 R24, P2, PT, R7, R24, RZ ;  /* 0x0000001807187210 */ /* 0x000fe20007f5e0ff */
[----:B------:R-:W-:Y:S01]  /*2cf0*/  IMAD.X R29, RZ, RZ, R31, P3 ;  /* 0x000000ffff1d7224 */ /* 0x000fe200018e061f */
[----:B------:R-:W-:Y:S02]  /*2d00*/  ISETP.NE.AND P3, PT, R26, 0x1f, PT ;  /* 0x0000001f1a00780c */ /* 0x000fe40003f65270 */
[----:B------:R-:W0:Y:S01]  /*2d10*/  SHFL.UP PT, R6, R0, 0x1, RZ ;  /* 0x0420000000067989 */ /* 0x000e2200000e00ff */
[----:B------:R-:W-:Y:S01]  /*2d20*/  IADD3 R35, P0, PT, R24, R35, RZ ;  /* 0x0000002318237210 */ /* 0x000fe20007f1e0ff */
[----:B------:R-:W-:Y:S01]  /*2d30*/  IMAD.X R27, RZ, RZ, R29, P2 ;  /* 0x000000ffff1b7224 */ /* 0x000fe200010e061d */
[----:B------:R-:W-:Y:S02]  /*2d40*/  ISETP.GE.AND P2, PT, R26, 0x1, PT ;  /* 0x000000011a00780c */ /* 0x000fe40003f46270 */
[----:B------:R-:W-:Y:S01]  /*2d50*/  ISETP.NE.AND P4, PT, R19, 0x3, PT ;  /* 0x000000031300780c */ /* 0x000fe20003f85270 */
[----:B------:R-:W-:Y:S01]  /*2d60*/  IMAD.X R30, RZ, RZ, R27, P0 ;  /* 0x000000ffff1e7224 */ /* 0x000fe200000e061b */
[----:B------:R-:W1:Y:S01]  /*2d70*/  SHFL.UP PT, R4, R35, 0x1, RZ ;  /* 0x0420000023047989 */ /* 0x000e6200000e00ff */
[----:B------:R-:W-:-:S02]  /*2d80*/  ISETP.NE.U32.AND P0, PT, R35, RZ, PT ;  /* 0x000000ff2300720c */ /* 0x000fc40003f05070 */
[----:B------:R-:W-:Y:S01]  /*2d90*/  ISETP.NE.AND P6, PT, R19, 0x4, PT ;  /* 0x000000041300780c */ /* 0x000fe20003fc5270 */
[----:B------:R-:W2:Y:S01]  /*2da0*/  SHFL.UP PT, R5, R30, 0x1, RZ ;  /* 0x042000001e057989 */ /* 0x000ea200000e00ff */
[----:B------:R-:W-:-:S04]  /*2db0*/  ISETP.NE.AND.EX P0, PT, R30, RZ, PT, P0 ;  /* 0x000000ff1e00720c */ /* 0x000fc80003f05300 */
[----:B0-----:R-:W-:-:S04]  /*2dc0*/  SEL R6, R6, RZ, !P0 ;  /* 0x000000ff06067207 */ /* 0x001fc80004000000 */
[----:B------:R-:W-:Y:S02]  /*2dd0*/  SEL R7, R6, RZ, P2 ;  /* 0x000000ff06077207 */ /* 0x000fe40001000000 */
[----:B-1----:R-:W-:-:S03]  /*2de0*/  SEL R4, R4, RZ, P2 ;  /* 0x000000ff04047207 */ /* 0x002fc60001000000 */
[----:B------:R-:W-:Y:S01]  /*2df0*/  IMAD.IADD R7, R0, 0x1, R7 ;  /* 0x0000000100077824 */ /* 0x000fe200078e0207 */
[----:B--2---:R-:W-:Y:S02]  /*2e00*/  SEL R37, R5, RZ, P2 ;  /* 0x000000ff05257207 */ /* 0x004fe40001000000 */
[----:B------:R-:W-:Y:S02]  /*2e10*/  IADD3 R25, P0, PT, R4, R35, RZ ;  /* 0x0000002304197210 */ /* 0x000fe40007f1e0ff */
[----:B------:R-:W0:Y:S01]  /*2e20*/  SHFL.UP PT, R5, R7, 0x2, RZ ;  /* 0x0440000007057989 */ /* 0x000e2200000e00ff */
[----:B------:R-:W-:Y:S02]  /*2e30*/  ISETP.GE.AND P2, PT, R26, 0x2, PT ;  /* 0x000000021a00780c */ /* 0x000fe40003f46270 */
[----:B------:R-:W-:Y:S01]  /*2e40*/  IMAD.X R37, R37, 0x1, R30, P0 ;  /* 0x0000000125257824 */ /* 0x000fe200000e061e */
[----:B------:R-:W1:Y:S01]  /*2e50*/  SHFL.UP PT, R0, R25, 0x2, RZ ;  /* 0x0440000019007989 */ /* 0x000e6200000e00ff */
[----:B------:R-:W-:-:S03]  /*2e60*/  ISETP.NE.U32.AND P0, PT, R25, RZ, PT ;  /* 0x000000ff1900720c */ /* 0x000fc60003f05070 */
[----:B------:R-:W2:Y:S01]  /*2e70*/  SHFL.UP PT, R4, R37, 0x2, RZ ;  /* 0x0440000025047989 */ /* 0x000ea200000e00ff */
[----:B------:R-:W-:-:S04]  /*2e80*/  ISETP.NE.AND.EX P0, PT, R37, RZ, PT, P0 ;  /* 0x000000ff2500720c */ /* 0x000fc80003f05300 */
[----:B0-----:R-:W-:-:S04]  /*2e90*/  SEL R5, R5, RZ, !P0 ;  /* 0x000000ff05057207 */ /* 0x001fc80004000000 */
[----:B------:R-:W-:Y:S02]  /*2ea0*/  SEL R6, R5, RZ, P2 ;  /* 0x000000ff05067207 */ /* 0x000fe40001000000 */
[----:B-1----:R-:W-:-:S03]  /*2eb0*/  SEL R0, R0, RZ, P2 ;  /* 0x000000ff00007207 */ /* 0x002fc60001000000 */
[----:B------:R-:W-:Y:S01]  /*2ec0*/  IMAD.IADD R6, R7, 0x1, R6 ;  /* 0x0000000107067824 */ /* 0x000fe200078e0206 */
[----:B------:R-:W-:Y:S02]  /*2ed0*/  IADD3 R7, P0, PT, R0, R25, RZ ;  /* 0x0000001900077210 */ /* 0x000fe40007f1e0ff */
[----:B--2---:R-:W-:Y:S02]  /*2ee0*/  SEL R4, R4, RZ, P2 ;  /* 0x000000ff04047207 */ /* 0x004fe40001000000 */
        /* <DEDUP_REMOVED lines=9> */
[----:B-1----:R-:W-:Y:S02]  /*2f80*/  SEL R0, R0, RZ, P2 ;  /* 0x000000ff00007207 */ /* 0x002fe40001000000 */
[----:B--2---:R-:W-:Y:S01]  /*2f90*/  SEL R4, R4, RZ, P2 ;  /* 0x000000ff04047207 */ /* 0x004fe20001000000 */
[----:B------:R-:W-:Y:S01]  /*2fa0*/  IMAD.IADD R5, R6, 0x1, R5 ;  /* 0x0000000106057824 */ /* 0x000fe200078e0205 */
[----:B------:R-:W-:Y:S02]  /*2fb0*/  IADD3 R25, P0, PT, R0, R7, RZ ;  /* 0x0000000700197210 */ /* 0x000fe40007f1e0ff */
[----:B------:R-:W-:Y:S02]  /*2fc0*/  ISETP.GE.AND P2, PT, R26, 0x8, PT ;  /* 0x000000081a00780c */ /* 0x000fe40003f46270 */
[----:B------:R-:W0:Y:S01]  /*2fd0*/  SHFL.UP PT, R6, R5, 0x8, RZ ;  /* 0x0500000005067989 */ /* 0x000e2200000e00ff */
[----:B------:R-:W-:Y:S01]  /*2fe0*/  IMAD.X R35, R4, 0x1, R37, P0 ;  /* 0x0000000104237824 */ /* 0x000fe200000e0625 */
[----:B------:R-:W-:-:S02]  /*2ff0*/  ISETP.NE.U32.AND P0, PT, R25, RZ, PT ;  /* 0x000000ff1900720c */ /* 0x000fc40003f05070 */
[----:B------:R-:W1:Y:S02]  /*3000*/  SHFL.UP PT, R0, R25, 0x8, RZ ;  /* 0x0500000019007989 */ /* 0x000e6400000e00ff */
[----:B------:R-:W-:Y:S02]  /*3010*/  ISETP.NE.AND.EX P0, PT, R35, RZ, PT, P0 ;  /* 0x000000ff2300720c */ /* 0x000fe40003f05300 */
[----:B------:R-:W2:Y:S02]  /*3020*/  SHFL.UP PT, R4, R35, 0x8, RZ ;  /* 0x0500000023047989 */ /* 0x000ea400000e00ff */
[----:B0-----:R-:W-:Y:S02]  /*3030*/  SEL R6, R6, RZ, !P0 ;  /* 0x000000ff06067207 */ /* 0x001fe40004000000 */
[----:B-1----:R-:W-:Y:S02]  /*3040*/  SEL R0, R0, RZ, P2 ;  /* 0x000000ff00007207 */ /* 0x002fe40001000000 */
[----:B------:R-:W-:-:S02]  /*3050*/  SEL R6, R6, RZ, P2 ;  /* 0x000000ff06067207 */ /* 0x000fc40001000000 */
[----:B------:R-:W-:Y:S02]  /*3060*/  IADD3 R7, P0, PT, R0, R25, RZ ;  /* 0x0000001900077210 */ /* 0x000fe40007f1e0ff */
[----:B--2---:R-:W-:Y:S01]  /*3070*/  SEL R4, R4, RZ, P2 ;  /* 0x000000ff04047207 */ /* 0x004fe20001000000 */
[----:B------:R-:W-:Y:S01]  /*3080*/  IMAD.IADD R6, R5, 0x1, R6 ;  /* 0x0000000105067824 */ /* 0x000fe200078e0206 */
[----:B------:R-:W-:Y:S01]  /*3090*/  ISETP.GE.AND P2, PT, R26, 0x10, PT ;  /* 0x000000101a00780c */ /* 0x000fe20003f46270 */
[----:B------:R-:W0:Y:S02]  /*30a0*/  SHFL.UP PT, R0, R7, 0x10, RZ ;  /* 0x0600000007007989 */ /* 0x000e2400000e00ff */
[----:B------:R-:W-:Y:S01]  /*30b0*/  IMAD.X R25, R4, 0x1, R35, P0 ;  /* 0x0000000104197824 */ /* 0x000fe200000e0623 */
[----:B------:R-:W-:Y:S01]  /*30c0*/  ISETP.NE.U32.AND P0, PT, R7, RZ, PT ;  /* 0x000000ff0700720c */ /* 0x000fe20003f05070 */
[----:B------:R-:W1:Y:S03]  /*30d0*/  SHFL.UP PT, R5, R6, 0x10, RZ ;  /* 0x0600000006057989 */ /* 0x000e6600000e00ff */
[----:B------:R-:W-:Y:S01]  /*30e0*/  ISETP.NE.AND.EX P0, PT, R25, RZ, PT, P0 ;  /* 0x000000ff1900720c */ /* 0x000fe20003f05300 */
[----:B------:R-:W2:Y:S01]  /*30f0*/  SHFL.UP PT, R4, R25, 0x10, RZ ;  /* 0x0600000019047989 */ /* 0x000ea200000e00ff */
[----:B0-----:R-:W-:-:S02]  /*3100*/  SEL R0, R0, RZ, P2 ;  /* 0x000000ff00007207 */ /* 0x001fc40001000000 */
[----:B-1----:R-:W-:Y:S02]  /*3110*/  SEL R5, R5, RZ, !P0 ;  /* 0x000000ff05057207 */ /* 0x002fe40004000000 */
[----:B------:R-:W-:Y:S02]  /*3120*/  IADD3 R34, P0, PT, R0, R7, RZ ;  /* 0x0000000700227210 */ /* 0x000fe40007f1e0ff */
[----:B--2---:R-:W-:Y:S02]  /*3130*/  SEL R4, R4, RZ, P2 ;  /* 0x000000ff04047207 */ /* 0x004fe40001000000 */
[----:B------:R-:W-:-:S03]  /*3140*/  SEL R5, R5, RZ, P2 ;  /* 0x000000ff05057207 */ /* 0x000fc60001000000 */
[----:B------:R-:W-:Y:S01]  /*3150*/  IMAD.X R35, R4, 0x1, R25, P0 ;  /* 0x0000000104237824 */ /* 0x000fe200000e0619 */
[----:B------:R-:W-:Y:S01]  /*3160*/  @!P3 LEA R25, R19, UR6, 0x4 ;  /* 0x000000061319bc11 */ /* 0x000fe2000f8e20ff */
[----:B------:R-:W-:-:S04]  /*3170*/  IMAD.IADD R30, R6, 0x1, R5 ;  /* 0x00000001061e7824 */ /* 0x000fc800078e0205 */
[----:B------:R-:W-:Y:S04]  /*3180*/  @!P3 STS.64 [R25], R34 ;  /* 0x000000221900b388 */ /* 0x000fe80000000a00 */
[----:B------:R-:W-:Y:S01]  /*3190*/  @!P3 STS [R25+0x8], R30 ;  /* 0x0000081e1900b388 */ /* 0x000fe20000000800 */
[----:B------:R-:W-:Y:S01]  /*31a0*/  BAR.SYNC.DEFER_BLOCKING 0x0 ;  /* 0x0000000000007b1d */ /* 0x000fe20000010000 */
[----:B------:R-:W-:-:S05]  /*31b0*/  ISETP.NE.AND P3, PT, R19, 0x2, PT ;  /* 0x000000021300780c */ /* 0x000fca0003f65270 */
[----:B------:R-:W0:Y:S04]  /*31c0*/  LDS.64 R4, [UR6+0x10] ;  /* 0x00001006ff047984 */ /* 0x000e280008000a00 */
[----:B------:R-:W1:Y:S04]  /*31d0*/  LDS.64 R40, [UR6] ;  /* 0x00000006ff287984 */ /* 0x000e680008000a00 */
[----:B------:R-:W2:Y:S04]  /*31e0*/  LDS R44, [UR6+0x8] ;  /* 0x00000806ff2c7984 */ /* 0x000ea80008000800 */
[----:B------:R-:W3:Y:S04]  /*31f0*/  LDS.64 R42, [UR6+0x20] ;  /* 0x00002006ff2a7984 */ /* 0x000ee80008000a00 */
[----:B------:R-:W4:Y:S04]  /*3200*/  LDS R0, [UR6+0x18] ;  /* 0x00001806ff007984 */ /* 0x000f280008000800 */
[----:B------:R-:W5:Y:S04]  /*3210*/  LDS.64 R6, [UR6+0x30] ;  /* 0x00003006ff067984 */ /* 0x000f680008000a00 */
[----:B------:R-:W5:Y:S04]  /*3220*/  LDS R45, [UR6+0x28] ;  /* 0x00002806ff2d7984 */ /* 0x000f680008000800 */
[----:B------:R-:W5:Y:S04]  /*3230*/  LDS.64 R36, [UR6+0x40] ;  /* 0x00004006ff247984 */ /* 0x000f680008000a00 */
[----:B------:R-:W5:Y:S04]  /*3240*/  LDS R32, [UR6+0x38] ;  /* 0x00003806ff207984 */ /* 0x000f680008000800 */
[----:B------:R-:W5:Y:S01]  /*3250*/  LDS.64 R38, [UR6+0x50] ;  /* 0x00005006ff267984 */ /* 0x000f620008000a00 */
[----:B0-----:R-:W-:-:S03]  /*3260*/  ISETP.NE.U32.AND P0, PT, R4, RZ, PT ;  /* 0x000000ff0400720c */ /* 0x001fc60003f05070 */
[----:B------:R-:W0:Y:S01]  /*3270*/  LDS R25, [UR6+0x48] ;  /* 0x00004806ff197984 */ /* 0x000e220008000800 */
[----:B-1----:R-:W-:Y:S02]  /*3280*/  IADD3 R47, P2, PT, R40, R4, RZ ;  /* 0x00000004282f7210 */ /* 0x002fe40007f5e0ff */
[----:B------:R-:W-:Y:S02]  /*3290*/  ISETP.NE.AND.EX P0, PT, R5, RZ, PT, P0 ;  /* 0x000000ff0500720c */ /* 0x000fe40003f05300 */
[----:B------:R-:W-:Y:S01]  /*32a0*/  SEL R46, R47, R40, !P3 ;  /* 0x000000282f2e7207 */ /* 0x000fe20005800000 */
[----:B------:R-:W-:Y:S01]  /*32b0*/  IMAD.X R49, R41, 0x1, R5, P2 ;  /* 0x0000000129317824 */ /* 0x000fe200010e0605 */
[----:B--2---:R-:W-:Y:S02]  /*32c0*/  SEL R5, R44, RZ, !P0 ;  /* 0x000000ff2c057207 */ /* 0x004fe40004000000 */
[----:B---3--:R-:W-:Y:S02]  /*32d0*/  IADD3 R47, P2, PT, R42, R47, RZ ;  /* 0x0000002f2a2f7210 */ /* 0x008fe40007f5e0ff */
[----:B------:R-:W-:Y:S01]  /*32e0*/  SEL R48, R49, R41, !P3 ;  /* 0x0000002931307207 */ /* 0x000fe20005800000 */
[----:B----4-:R-:W-:Y:S01]  /*32f0*/  IMAD.IADD R41, R0, 0x1, R5 ;  /* 0x0000000100297824 */ /* 0x010fe200078e0205 */
[----:B------:R-:W-:Y:S01]  /*3300*/  ISETP.NE.U32.AND P0, PT, R42, RZ, PT ;  /* 0x000000ff2a00720c */ /* 0x000fe20003f05070 */
[----:B------:R-:W1:Y:S01]  /*3310*/  LDS.64 R4, [UR6+0x60] ;  /* 0x00006006ff047984 */ /* 0x000e620008000a00 */
[----:B------:R-:W-:Y:S01]  /*3320*/  IMAD.X R49, R43, 0x1, R49, P2 ;  /* 0x000000012b317824 */ /* 0x000fe200010e0631 */
[----:B-----5:R-:W-:-:S02]  /*3330*/  ISETP.NE.U32.AND P2, PT, R6, RZ, PT ;  /* 0x000000ff0600720c */ /* 0x020fc40003f45070 */
[----:B------:R-:W2:Y:S01]  /*3340*/  LDS R0, [UR6+0x58] ;  /* 0x00005806ff007984 */ /* 0x000ea20008000800 */
[----:B------:R-:W-:Y:S02]  /*3350*/  ISETP.NE.AND.EX P0, PT, R43, RZ, PT, P0 ;  /* 0x000000ff2b00720c */ /* 0x000fe40003f05300 */
[C---:B------:R-:W-:Y:S02]  /*3360*/  SEL R44, R41.reuse, R44, !P3 ;  /* 0x0000002c292c7207 */ /* 0x040fe40005800000 */
[----:B------:R-:W-:Y:S02]  /*3370*/  IADD3 R43, P3, PT, R6, R47, RZ ;  /* 0x0000002f062b7210 */ /* 0x000fe40007f7e0ff */
[----:B------:R-:W-:Y:S02]  /*3380*/  SEL R40, R41, RZ, !P0 ;  /* 0x000000ff29287207 */ /* 0x000fe40004000000 */
[----:B------:R-:W-:Y:S01]  /*3390*/  SEL R46, R47, R46, !P4 ;  /* 0x0000002e2f2e7207 */ /* 0x000fe20006000000 */
[C---:B------:R-:W-:Y:S01]  /*33a0*/  IMAD.X R47, R7.reuse, 0x1, R49, P3 ;  /* 0x00000001072f7824 */ /* 0x040fe200018e0631 */
[----:B------:R-:W-:Y:S01]  /*33b0*/  ISETP.NE.AND.EX P0, PT, R7, RZ, PT, P2 ;  /* 0x000000ff0700720c */ /* 0x000fe20003f05320 */
[----:B------:R-:W-:Y:S01]  /*33c0*/  IMAD.IADD R45, R45, 0x1, R40 ;  /* 0x000000012d2d7824 */ /* 0x000fe200078e0228 */
[----:B------:R-:W3:Y:S01]  /*33d0*/  LDS.64 R6, [UR6+0x70] ;  /* 0x00007006ff067984 */ /* 0x000ee20008000a00 */
[----:B------:R-:W-:-:S02]  /*33e0*/  ISETP.NE.U32.AND P2, PT, R36, RZ, PT ;  /* 0x000000ff2400720c */ /* 0x000fc40003f45070 */
[----:B------:R-:W-:Y:S01]  /*33f0*/  SEL R48, R49, R48, !P4 ;  /* 0x0000003031307207 */ /* 0x000fe20006000000 */
[----:B------:R-:W4:Y:S01]  /*3400*/  LDS R40, [UR6+0x68] ;  /* 0x00006806ff287984 */ /* 0x000f220008000800 */
[----:B------:R-:W-:Y:S02]  /*3410*/  SEL R41, R45, RZ, !P0 ;  /* 0x000000ff2d297207 */ /* 0x000fe40004000000 */
[----:B------:R-:W-:Y:S02]  /*3420*/  ISETP.NE.AND.EX P2, PT, R37, RZ, PT, P2 ;  /* 0x000000ff2500720c */ /* 0x000fe40003f45320 */
[----:B------:R-:W-:Y:S01]  /*3430*/  SEL R44, R45, R44, !P4 ;  /* 0x0000002c2d2c7207 */ /* 0x000fe20006000000 */
[----:B------:R-:W-:Y:S01]  /*3440*/  IMAD.IADD R41, R32, 0x1, R41 ;  /* 0x0000000120297824 */ /* 0x000fe200078e0229 */
[----:B------:R-:W-:Y:S01]  /*3450*/  ISETP.NE.U32.AND P0, PT, R38, RZ, PT ;  /* 0x000000ff2600720c */ /* 0x000fe20003f05070 */
[----:B------:R-:W5:Y:S01]  /*3460*/  LDS R32, [UR6+0x78] ;  /* 0x00007806ff207984 */ /* 0x000f620008000800 */
[----:B------:R-:W-:-:S02]  /*3470*/  ISETP.NE.AND P4, PT, R19, 0x5, PT ;  /* 0x000000051300780c */ /* 0x000fc40003f85270 */
[C---:B------:R-:W-:Y:S02]  /*3480*/  SEL R42, R41.reuse, RZ, !P2 ;  /* 0x000000ff292a7207 */ /* 0x040fe40005000000 */
[----:B------:R-:W-:Y:S02]  /*3490*/  SEL R44, R41, R44, !P6 ;  /* 0x0000002c292c7207 */ /* 0x000fe40007000000 */
[----:B------:R-:W-:Y:S01]  /*34a0*/  IADD3 R41, P5, PT, R36, R43, RZ ;  /* 0x0000002b24297210 */ /* 0x000fe20007fbe0ff */
[----:B0-----:R-:W-:Y:S01]  /*34b0*/  IMAD.IADD R25, R25, 0x1, R42 ;  /* 0x0000000119197824 */ /* 0x001fe200078e022a */
[----:B------:R-:W-:Y:S02]  /*34c0*/  SEL R46, R43, R46, !P6 ;  /* 0x0000002e2b2e7207 */ /* 0x000fe40007000000 */
[----:B------:R-:W-:Y:S01]  /*34d0*/  ISETP.NE.AND.EX P0, PT, R39, RZ, PT, P0 ;  /* 0x000000ff2700720c */ /* 0x000fe20003f05300 */
[----:B------:R-:W-:Y:S01]  /*34e0*/  IMAD.X R37, R37, 0x1, R47, P5 ;  /* 0x0000000125257824 */ /* 0x000fe200028e062f */
[----:B------:R-:W-:-:S02]  /*34f0*/  SEL R36, R41, R46, !P4 ;  /* 0x0000002e29247207 */ /* 0x000fc40006000000 */
[C---:B------:R-:W-:Y:S02]  /*3500*/  ISETP.NE.AND P3, PT, R19.reuse, 0x6, PT ;  /* 0x000000061300780c */ /* 0x040fe40003f65270 */
[----:B------:R-:W-:Y:S02]  /*3510*/  ISETP.NE.AND P2, PT, R19, 0x7, PT ;  /* 0x000000071300780c */ /* 0x000fe40003f45270 */
[----:B------:R-:W-:Y:S02]  /*3520*/  IADD3 R41, P5, PT, R38, R41, RZ ;  /* 0x0000002926297210 */ /* 0x000fe40007fbe0ff */
[----:B------:R-:W-:Y:S02]  /*3530*/  SEL R48, R47, R48, !P6 ;  /* 0x000000302f307207 */ /* 0x000fe40007000000 */
[----:B------:R-:W-:Y:S01]  /*3540*/  SEL R19, R25, RZ, !P0 ;  /* 0x000000ff19137207 */ /* 0x000fe20004000000 */
[----:B------:R-:W-:Y:S01]  /*3550*/  IMAD.X R43, R39, 0x1, R37, P5 ;  /* 0x00000001272b7824 */ /* 0x000fe200028e0625 */
[----:B-1----:R-:W-:-:S02]  /*3560*/  ISETP.NE.U32.AND P0, PT, R4, RZ, PT ;  /* 0x000000ff0400720c */ /* 0x002fc40003f05070 */
[----:B------:R-:W-:Y:S02]  /*3570*/  SEL R44, R25, R44, !P4 ;  /* 0x0000002c192c7207 */ /* 0x000fe40006000000 */
[----:B------:R-:W-:Y:S01]  /*3580*/  SEL R38, R37, R48, !P4 ;  /* 0x0000003025267207 */ /* 0x000fe20006000000 */
[----:B--2---:R-:W-:Y:S01]  /*3590*/  IMAD.IADD R37, R0, 0x1, R19 ;  /* 0x0000000100257824 */ /* 0x004fe200078e0213 */
[----:B------:R-:W-:Y:S01]  /*35a0*/  IADD3 R39, P4, PT, R4, R41, RZ ;  /* 0x0000002904277210 */ /* 0x000fe20007f9e0ff */
[----:B------:R0:W1:Y:S01]  /*35b0*/  SHFL.UP PT, R19, R30, 0x1, RZ ;  /* 0x042000001e137989 */ /* 0x00006200000e00ff */
[----:B------:R-:W-:Y:S02]  /*35c0*/  ISETP.NE.AND.EX P0, PT, R5, RZ, PT, P0 ;  /* 0x000000ff0500720c */ /* 0x000fe40003f05300 */
[----:B------:R-:W-:Y:S01]  /*35d0*/  SEL R36, R41, R36, !P3 ;  /* 0x0000002429247207 */ /* 0x000fe20005800000 */
[----:B------:R-:W-:Y:S01]  /*35e0*/  IMAD.X R41, R5, 0x1, R43, P4 ;  /* 0x0000000105297824 */ /* 0x000fe200020e062b */
[C---:B------:R-:W-:Y:S01]  /*35f0*/  SEL R44, R37.reuse, R44, !P3 ;  /* 0x0000002c252c7207 */ /* 0x040fe20005800000 */
[----:B------:R-:W2:Y:S01]  /*3600*/  SHFL.UP PT, R25, R34, 0x1, RZ ;  /* 0x0420000022197989 */ /* 0x000ea200000e00ff */
[----:B------:R-:W-:-:S02]  /*3610*/  SEL R37, R37, RZ, !P0 ;  /* 0x000000ff25257207 */ /* 0x000fc40004000000 */
[----:B------:R-:W-:Y:S01]  /*3620*/  ISETP.GE.U32.AND P4, PT, R28, 0x20, PT ;  /* 0x000000201c00780c */ /* 0x000fe20003f86070 */
[----:B------:R5:W1:Y:S01]  /*3630*/  SHFL.UP PT, R0, R35, 0x1, RZ ;  /* 0x0420000023007989 */ /* 0x000a6200000e00ff */
[----:B---3--:R-:W-:Y:S01]  /*3640*/  ISETP.NE.U32.AND P0, PT, R6, RZ, PT ;  /* 0x000000ff0600720c */ /* 0x008fe20003f05070 */
[----:B----4-:R-:W-:Y:S01]  /*3650*/  IMAD.IADD R37, R40, 0x1, R37 ;  /* 0x0000000128257824 */ /* 0x010fe200078e0225 */
[----:B------:R-:W-:Y:S02]  /*3660*/  SEL R4, R43, R38, !P3 ;  /* 0x000000262b047207 */ /* 0x000fe40005800000 */
[----:B------:R-:W-:Y:S02]  /*3670*/  ISETP.NE.AND.EX P0, PT, R7, RZ, PT, P0 ;  /* 0x000000ff0700720c */ /* 0x000fe40003f05300 */
[----:B0-----:R-:W-:Y:S02]  /*3680*/  IADD3 R30, P3, PT, R6, R39, RZ ;  /* 0x00000027061e7210 */ /* 0x001fe40007f7e0ff */
[----:B------:R-:W-:-:S02]  /*3690*/  SEL R5, R37, RZ, !P0 ;  /* 0x000000ff25057207 */ /* 0x000fc40004000000 */
[----:B------:R-:W-:Y:S01]  /*36a0*/  SEL R6, R39, R36, !P2 ;  /* 0x0000002427067207 */ /* 0x000fe20005000000 */
[----:B------:R-:W-:Y:S01]  /*36b0*/  IMAD.X R39, R7, 0x1, R41, P3 ;  /* 0x0000000107277824 */ /* 0x000fe200018e0629 */
[----:B------:R-:W-:Y:S01]  /*36c0*/  SEL R37, R37, R44, !P2 ;  /* 0x0000002c25257207 */ /* 0x000fe20005000000 */
[----:B-----5:R-:W-:Y:S01]  /*36d0*/  IMAD.IADD R32, R32, 0x1, R5 ;  /* 0x0000000120207824 */ /* 0x020fe200078e0205 */
[----:B------:R-:W-:Y:S01]  /*36e0*/  SEL R35, R41, R4, !P2 ;  /* 0x0000000429237207 */ /* 0x000fe20005000000 */
[----:B------:R-:W-:Y:S06]  /*36f0*/  @!P4 BRA `(.L_x_215) ;  /* 0x00000000002cc947 */ /* 0x000fec0003800000 */
[----:B------:R-:W-:Y:S02]  /*3700*/  ISETP.NE.AND P1, PT, R26, RZ, PT ;  /* 0x000000ff1a00720c */ /* 0x000fe40003f25270 */
[C---:B--2---:R-:W-:Y:S02]  /*3710*/  ISETP.NE.U32.AND P0, PT, R25.reuse, RZ, PT ;  /* 0x000000ff1900720c */ /* 0x044fe40003f05070 */
[----:B------:R-:W-:Y:S02]  /*3720*/  SEL R25, R25, RZ, P1 ;  /* 0x000000ff19197207 */ /* 0x000fe40000800000 */
[C---:B-1----:R-:W-:Y:S02]  /*3730*/  ISETP.NE.AND.EX P0, PT, R0.reuse, RZ, PT, P0 ;  /* 0x000000ff0000720c */ /* 0x042fe40003f05300 */
[----:B------:R-:W-:Y:S02]  /*3740*/  SEL R0, R0, RZ, P1 ;  /* 0x000000ff00007207 */ /* 0x000fe40000800000 */
[----:B------:R-:W-:-:S02]  /*3750*/  SEL R4, R37, RZ, !P0 ;  /* 0x000000ff25047207 */ /* 0x000fc40004000000 */
[----:B------:R-:W-:-:S03]  /*3760*/  IADD3 R25, P0, PT, R25, R6, RZ ;  /* 0x0000000619197210 */ /* 0x000fc60007f1e0ff */
[----:B------:R-:W-:Y:S02]  /*3770*/  @P1 IMAD.IADD R37, R19, 0x1, R4 ;  /* 0x0000000113251824 */ /* 0x000fe400078e0204 */
[----:B------:R-:W-:Y:S02]  /*3780*/  IMAD.X R0, R0, 0x1, R35, P0 ;  /* 0x0000000100007824 */ /* 0x000fe400000e0623 */
[----:B------:R-:W-:Y:S01]  /*3790*/  IMAD.MOV.U32 R19, RZ, RZ, R37 ;  /* 0x000000ffff137224 */ /* 0x000fe200078e0025 */
[----:B------:R-:W-:Y:S06]  /*37a0*/  BRA `(.L_x_216) ;  /* 0x00000010003c7947 */ /* 0x000fec0003800000 */
.L_x_215:
[----:B------:R-:W0:Y:S01]  /*37b0*/  LDC.64 R34, c[0x0][0x3b0] ;  /* 0x0000ec00ff227b82 */ /* 0x000e220000000a00 */
[----:B------:R-:W-:Y:S01]  /*37c0*/  IMAD.U32 R5, RZ, RZ, UR13 ;  /* 0x0000000dff057e24 */ /* 0x000fe2000f8e00ff */
[----:B------:R-:W3:Y:S01]  /*37d0*/  LDCU UR4, c[0x0][0x370] ;  /* 0x00006e00ff0477ac */ /* 0x000ee20008000800 */
[----:B------:R-:W-:Y:S01]  /*37e0*/  @!P1 IMAD.MOV.U32 R6, RZ, RZ, R30 ;  /* 0x000000ffff069224 */ /* 0x000fe200078e001e */
[----:B------:R4:W-:Y:S01]  /*37f0*/  @!P1 STS [UR6+0xd0], R32 ;  /* 0x0000d020ff009988 */ /* 0x0009e20008000806 */
[----:B------:R-:W-:Y:S01]  /*3800*/  @!P1 IMAD.MOV.U32 R7, RZ, RZ, R39 ;  /* 0x000000ffff079224 */ /* 0x000fe200078e0027 */
[----:B------:R-:W-:Y:S01]  /*3810*/  LOP3.LUT R43, RZ, R28, RZ, 0x33, !PT ;  /* 0x0000001cff2b7212 */ /* 0x000fe200078e33ff */
[----:B------:R-:W-:-:S03]  /*3820*/  @!P1 IMAD.MOV.U32 R4, RZ, RZ, R32 ;  /* 0x000000ffff049224 */ /* 0x000fc600078e0020 */
[----:B------:R4:W-:Y:S01]  /*3830*/  @!P1 STS.64 [UR6+0xc8], R6 ;  /* 0x0000c806ff009988 */ /* 0x0009e20008000a06 */
[----:B---3--:R-:W-:Y:S01]  /*3840*/  UISETP.GT.U32.AND UP0, UPT, UR4, 0x1f3, UPT ;  /* 0x000001f30400788c */ /* 0x008fe2000bf04070 */
[----:B0-----:R-:W-:-:S04]  /*3850*/  IMAD.WIDE.U32 R34, R5, 0x10, R34 ;  /* 0x0000001005227825 */ /* 0x001fc800078e0022 */
[----:B------:R-:W-:-:S05]  /*3860*/  @!P1 IMAD.MOV.U32 R5, RZ, RZ, 0x64 ;  /* 0x00000064ff059424 */ /* 0x000fca00078e00ff */
[----:B------:R4:W-:Y:S01]  /*3870*/  @!P1 ST.E.128.STRONG.GPU desc[UR10][R34.64+0x200], R4 ;  /* 0x0002000422009985 */ /* 0x0009e2000c10fd0a */
[----:B------:R-:W-:Y:S05]  /*3880*/  BRA.U UP0, `(.L_x_217) ;  /* 0x0000000100087547 */ /* 0x000fea000b800000 */
[----:B------:R0:W-:Y:S06]  /*3890*/  MEMBAR.SC.CTA ;  /* 0x0000000000007992 */ /* 0x0001ec0000000000 */
[----:B0-----:R-:W-:Y:S05]  /*38a0*/  BRA `(.L_x_218) ;  /* 0x0000000000087947 */ /* 0x001fea0003800000 */
.L_x_217:
[----:B------:R-:W-:Y:S05]  /*38b0*/  NANOSLEEP 0x1c2 ;  /* 0x000001c20000795d */ /* 0x000fea0003800000 */
[----:B------:R-:W-:Y:S01]  /*38c0*/  NOP ;  /* 0x0000000000007918 */ /* 0x000fe20000000000 */
.L_x_218:
[----:B----4-:R-:W-:-:S07]  /*38d0*/  IMAD.WIDE R34, R43, 0x10, R34 ;  /* 0x000000102b227825 */ /* 0x010fce00078e0222 */
.L_x_220:
[----:B------:R-:W3:Y:S01]  /*38e0*/  LD.E.128.STRONG.GPU R4, desc[UR10][R34.64+0x200] ;  /* 0x0002000a22047980 */ /* 0x000ee2000c10fd00 */
[----:B------:R-:W-:Y:S05]  /*38f0*/  YIELD ;  /* 0x0000000000007946 */ /* 0x000fea0003800000 */
[----:B------:R-:W-:Y:S01]  /*3900*/  UMOV UR4, 0xffffffff ;  /* 0xffffffff00047882 */ /* 0x000fe20000000000 */
[----:B---3--:R-:W-:Y:S02]  /*3910*/  ISETP.NE.AND P0, PT, R5, 0x63, PT ;  /* 0x000000630500780c */ /* 0x008fe40003f05270 */
[----:B------:R-:W-:Y:S11]  /*3920*/  BRA.DIV UR4, `(.L_x_219) ;  /* 0x0000008e04507947 */ /* 0x000ff6000b800000 */
[----:B------:R-:W-:-:S13]  /*3930*/  VOTE.ANY P0, !P0 ;  /* 0x0000000000ff7806 */ /* 0x000fda0004000100 */
.L_x_365:
[----:B------:R-:W-:Y:S05]  /*3940*/  @P0 BRA `(.L_x_220) ;  /* 0xfffffffc00e40947 */ /* 0x000fea000383ffff */
[----:B------:R-:W-:Y:S01]  /*3950*/  UMOV UR4, 0xffffffff ;  /* 0xffffffff00047882 */ /* 0x000fe20000000000 */
[----:B------:R-:W-:Y:S01]  /*3960*/  ISETP.NE.AND P0, PT, R5, 0x65, PT ;  /* 0x000000650500780c */ /* 0x000fe20003f05270 */
[----:B------:R-:W-:Y:S02]  /*3970*/  IMAD.MOV.U32 R40, RZ, RZ, R6 ;  /* 0x000000ffff287224 */ /* 0x000fe400078e0006 */
[----:B------:R-:W-:Y:S02]  /*3980*/  IMAD.MOV.U32 R41, RZ, RZ, R7 ;  /* 0x000000ffff297224 */ /* 0x000fe400078e0007 */
[----:B------:R-:W-:Y:S01]  /*3990*/  IMAD.MOV.U32 R38, RZ, RZ, R4 ;  /* 0x000000ffff267224 */ /* 0x000fe200078e0004 */
[----:B------:R-:W-:Y:S07]  /*39a0*/  BRA.DIV UR4, `(.L_x_221) ;  /* 0x0000008e04547947 */ /* 0x000fee000b800000 */
[----:B------:R-:W0:Y:S01]  /*39b0*/  S2R R42, SR_GEMASK ;  /* 0x00000000002a7919 */ /* 0x000e220000003c00 */
[----:B------:R-:W-:-:S04]  /*39c0*/  VOTE.ANY R28, PT, !P0 ;  /* 0x00000000001c7806 */ /* 0x000fc800040e0100 */
[----:B0-----:R-:W-:-:S05]  /*39d0*/  LOP3.LUT R28, R28, 0x80000000, R42, 0xec, !PT ;  /* 0x800000001c1c7812 */ /* 0x001fca00078eec2a */
[----:B------:R-:W-:-:S05]  /*39e0*/  VIADD R7, R28, 0xffffffff ;  /* 0xffffffff1c077836 */ /* 0x000fca0000000000 */
[----:B------:R-:W-:-:S06]  /*39f0*/  LOP3.LUT R7, R28, R7, RZ, 0xc, !PT ;  /* 0x000000071c077212 */ /* 0x000fcc00078e0cff */
[----:B------:R-:W0:Y:S02]  /*3a00*/  POPC R7, R7 ;  /* 0x0000000700077309 */ /* 0x000e240000000000 */
[----:B0-----:R0:W3:Y:S04]  /*3a10*/  SHFL.DOWN PT, R35, R40, 0x1, R7 ;  /* 0x0820000028237989 */ /* 0x0010e800000e0007 */
[----:B------:R0:W4:Y:S04]  /*3a20*/  SHFL.DOWN PT, R34, R41, 0x1, R7 ;  /* 0x0820000029227989 */ /* 0x00012800000e0007 */
[----:B------:R0:W0:Y:S02]  /*3a30*/  SHFL.DOWN PT, R6, R38, 0x1, R7 ;  /* 0x0820000026067989 */ /* 0x00002400000e0007 */
.L_x_371:
[----:B------:R-:W-:Y:S01]  /*3a40*/  ISETP.GE.AND P2, PT, R26, R7, PT ;  /* 0x000000071a00720c */ /* 0x000fe20003f46270 */
[----:B------:R-:W-:-:S12]  /*3a50*/  UMOV UR4, 0xffffffff ;  /* 0xffffffff00047882 */ /* 0x000fd80000000000 */
[----:B------:R-:W-:Y:S02]  /*3a60*/  @!P2 ISETP.NE.U32.AND P0, PT, R40, RZ, PT ;  /* 0x000000ff2800a20c */ /* 0x000fe40003f05070 */
[----:B---3--:R-:W-:Y:S02]  /*3a70*/  @!P2 IADD3 R35, P3, PT, R35, R40, RZ ;  /* 0x000000282323a210 */ /* 0x008fe40007f7e0ff */
[----:B------:R-:W-:-:S03]  /*3a80*/  @!P2 ISETP.NE.AND.EX P0, PT, R41, RZ, PT, P0 ;  /* 0x000000ff2900a20c */ /* 0x000fc60003f05300 */
[----:B0-----:R-:W-:Y:S01]  /*3a90*/  @!P2 IMAD.MOV.U32 R40, RZ, RZ, R35 ;  /* 0x000000ffff28a224 */ /* 0x001fe200078e0023 */
[----:B------:R-:W-:Y:S01]  /*3aa0*/  @!P2 SEL R35, R6, RZ, !P0 ;  /* 0x000000ff0623a207 */ /* 0x000fe20004000000 */
[----:B----4-:R-:W-:Y:S01]  /*3ab0*/  @!P2 IMAD.X R34, R34, 0x1, R41, P3 ;  /* 0x000000012222a824 */ /* 0x010fe200018e0629 */
[----:B------:R-:W-:Y:S07]  /*3ac0*/  BRA.DIV UR4, `(.L_x_222) ;  /* 0x0000008e04807947 */ /* 0x000fee000b800000 */
.L_x_374:
[----:B------:R-:W-:Y:S01]  /*3ad0*/  UMOV UR4, 0xffffffff ;  /* 0xffffffff00047882 */ /* 0x000fe20000000000 */
[----:B------:R-:W-:Y:S02]  /*3ae0*/  @!P2 IMAD.MOV.U32 R41, RZ, RZ, R34 ;  /* 0x000000ffff29a224 */ /* 0x000fe400078e0022 */
[----:B------:R-:W-:Y:S01]  /*3af0*/  @!P2 IMAD.IADD R38, R38, 0x1, R35 ;  /* 0x000000012626a824 */ /* 0x000fe200078e0223 */
[----:B------:R-:W-:Y:S06]  /*3b00*/  BRA.DIV UR4, `(.L_x_223) ;  /* 0x0000008e04907947 */ /* 0x000fec000b800000 */
[----:B------:R0:W3:Y:S04]  /*3b10*/  SHFL.DOWN PT, R35, R40, 0x2, R7 ;  /* 0x0840000028237989 */ /* 0x0000e800000e0007 */
[----:B------:R0:W4:Y:S04]  /*3b20*/  SHFL.DOWN PT, R34, R41, 0x2, R7 ;  /* 0x0840000029227989 */ /* 0x00012800000e0007 */
[----:B------:R0:W0:Y:S02]  /*3b30*/  SHFL.DOWN PT, R6, R38, 0x2, R7 ;  /* 0x0840000026067989 */ /* 0x00002400000e0007 */
.L_x_379:
[----:B------:R-:W-:Y:S01]  /*3b40*/  VIADD R44, R26, 0x2 ;  /* 0x000000021a2c7836 */ /* 0x000fe20000000000 */
[----:B------:R-:W-:-:S04]  /*3b50*/  UMOV UR4, 0xffffffff ;  /* 0xffffffff00047882 */ /* 0x000fc80000000000 */
[----:B------:R-:W-:-:S13]  /*3b60*/  ISETP.GT.AND P2, PT, R44, R7, PT ;  /* 0x000000072c00720c */ /* 0x000fda0003f44270 */
[----:B------:R-:W-:Y:S02]  /*3b70*/  @!P2 ISETP.NE.U32.AND P0, PT, R40, RZ, PT ;  /* 0x000000ff2800a20c */ /* 0x000fe40003f05070 */
[----:B---3--:R-:W-:Y:S02]  /*3b80*/  @!P2 IADD3 R36, P3, PT, R35, R40, RZ ;  /* 0x000000282324a210 */ /* 0x008fe40007f7e0ff */
[----:B------:R-:W-:-:S03]  /*3b90*/  @!P2 ISETP.NE.AND.EX P0, PT, R41, RZ, PT, P0 ;  /* 0x000000ff2900a20c */ /* 0x000fc60003f05300 */
[----:B----4-:R-:W-:Y:S01]  /*3ba0*/  @!P2 IMAD.X R34, R34, 0x1, R41, P3 ;  /* 0x000000012222a824 */ /* 0x010fe200018e0629 */
[----:B0-----:R-:W-:Y:S01]  /*3bb0*/  @!P2 SEL R35, R6, RZ, !P0 ;  /* 0x000000ff0623a207 */ /* 0x001fe20004000000 */
[----:B------:R-:W-:Y:S08]  /*3bc0*/  BRA.DIV UR4, `(.L_x_224) ;  /* 0x0000008e04b47947 */ /* 0x000ff0000b800000 */
.L_x_382:
[----:B------:R-:W-:Y:S01]  /*3bd0*/  UMOV UR4, 0xffffffff ;  /* 0xffffffff00047882 */ /* 0x000fe20000000000 */
[----:B------:R-:W-:Y:S02]  /*3be0*/  @!P2 IMAD.MOV.U32 R40, RZ, RZ, R36 ;  /* 0x000000ffff28a224 */ /* 0x000fe400078e0024 */
[----:B------:R-:W-:Y:S02]  /*3bf0*/  @!P2 IMAD.MOV.U32 R41, RZ, RZ, R34 ;  /* 0x000000ffff29a224 */ /* 0x000fe400078e0022 */
[----:B------:R-:W-:Y:S01]  /*3c00*/  @!P2 IMAD.IADD R38, R38, 0x1, R35 ;  /* 0x000000012626a824 */ /* 0x000fe200078e0223 */
[----:B------:R-:W-:Y:S06]  /*3c10*/  BRA.DIV UR4, `(.L_x_225) ;  /* 0x0000008e04c07947 */ /* 0x000fec000b800000 */
[----:B------:R0:W3:Y:S04]  /*3c20*/  SHFL.DOWN PT, R35, R40, 0x4, R7 ;  /* 0x0880000028237989 */ /* 0x0000e800000e0007 */
[----:B------:R0:W4:Y:S04]  /*3c30*/  SHFL.DOWN PT, R34, R41, 0x4, R7 ;  /* 0x0880000029227989 */ /* 0x00012800000e0007 */
[----:B------:R0:W0:Y:S02]  /*3c40*/  SHFL.DOWN PT, R6, R38, 0x4, R7 ;  /* 0x0880000026067989 */ /* 0x00002400000e0007 */
.L_x_387:
        /* <DEDUP_REMOVED lines=9> */
.L_x_390:
        /* <DEDUP_REMOVED lines=8> */
.L_x_395:
        /* <DEDUP_REMOVED lines=9> */
.L_x_398:
        /* <DEDUP_REMOVED lines=8> */
.L_x_403:
[----:B------:R-:W-:Y:S01]  /*3e70*/  VIADD R48, R26, 0x10 ;  /* 0x000000101a307836 */ /* 0x000fe20000000000 */
[----:B------:R-:W5:Y:S01]  /*3e80*/  LDC.64 R34, c[0x0][0x3b0] ;  /* 0x0000ec00ff227b82 */ /* 0x000f620000000a00 */
[----:B------:R-:W-:Y:S01]  /*3e90*/  UMOV UR4, 0xffffffff ;  /* 0xffffffff00047882 */ /* 0x000fe20000000000 */
[----:B------:R-:W-:Y:S02]  /*3ea0*/  ISETP.NE.AND P0, PT, R5, 0x65, PT ;  /* 0x000000650500780c */ /* 0x000fe40003f05270 */
[----:B------:R-:W-:-:S13]  /*3eb0*/  ISETP.GT.AND P3, PT, R48, R7, PT ;  /* 0x000000073000720c */ /* 0x000fda0003f64270 */
[----:B------:R-:W-:Y:S02]  /*3ec0*/  @!P3 ISETP.NE.U32.AND P2, PT, R40, RZ, PT ;  /* 0x000000ff2800b20c */ /* 0x000fe40003f45070 */
[----:B---3--:R-:W-:Y:S02]  /*3ed0*/  @!P3 IADD3 R47, P4, PT, R47, R40, RZ ;  /* 0x000000282f2fb210 */ /* 0x008fe40007f9e0ff */
[----:B------:R-:W-:Y:S02]  /*3ee0*/  @!P3 ISETP.NE.AND.EX P2, PT, R41, RZ, PT, P2 ;  /* 0x000000ff2900b20c */ /* 0x000fe40003f45320 */
[----:B-----5:R-:W-:Y:S01]  /*3ef0*/  IADD3 R34, P5, PT, R34, 0x200, RZ ;  /* 0x0000020022227810 */ /* 0x020fe20007fbe0ff */
[----:B----4-:R-:W-:Y:S01]  /*3f00*/  @!P3 IMAD.X R36, R36, 0x1, R41, P4 ;  /* 0x000000012424b824 */ /* 0x010fe200020e0629 */
[----:B0-----:R-:W-:Y:S01]  /*3f10*/  @!P3 SEL R5, R6, RZ, !P2 ;  /* 0x000000ff0605b207 */ /* 0x001fe20005000000 */
[----:B------:R-:W-:Y:S10]  /*3f20*/  BRA.DIV UR4, `(.L_x_230) ;  /* 0x0000009204387947 */ /* 0x000ff4000b800000 */
.L_x_406:
[----:B------:R-:W-:Y:S01]  /*3f30*/  UMOV UR4, 0xffffffff ;  /* 0xffffffff00047882 */ /* 0x000fe20000000000 */
[----:B------:R-:W-:Y:S02]  /*3f40*/  @!P3 IMAD.MOV.U32 R40, RZ, RZ, R47 ;  /* 0x000000ffff28b224 */ /* 0x000fe400078e002f */
[----:B------:R-:W-:Y:S02]  /*3f50*/  @!P3 IMAD.MOV.U32 R41, RZ, RZ, R36 ;  /* 0x000000ffff29b224 */ /* 0x000fe400078e0024 */
[----:B------:R-:W-:Y:S02]  /*3f60*/  @!P3 IMAD.IADD R38, R38, 0x1, R5 ;  /* 0x000000012626b824 */ /* 0x000fe400078e0205 */
[----:B------:R-:W-:Y:S02]  /*3f70*/  IMAD.X R35, RZ, RZ, R35, P5 ;  /* 0x000000ffff237224 */ /* 0x000fe400028e0623 */
[----:B------:R-:W-:Y:S01]  /*3f80*/  VIADD R43, R43, UR13 ;  /* 0x0000000d2b2b7c36 */ /* 0x000fe20008000000 */
[----:B------:R-:W-:Y:S06]  /*3f90*/  BRA.DIV UR4, `(.L_x_231) ;  /* 0x00000092043c7947 */ /* 0x000fec000b800000 */
[----:B------:R-:W-:-:S13]  /*3fa0*/  VOTE.ALL P0, P0 ;  /* 0x0000000000ff7806 */ /* 0x000fda0000000000 */
.L_x_409:
[----:B------:R-:W-:Y:S05]  /*3fb0*/  @!P0 BRA `(.L_x_232) ;  /* 0x0000000400b48947 */ /* 0x000fea0003800000 */
.L_x_246:
[----:B------:R-:W-:-:S07]  /*3fc0*/  IMAD.WIDE R36, R43, 0x10, R34 ;  /* 0x000000102b247825 */ /* 0x000fce00078e0222 */
.L_x_234:
[----:B------:R-:W3:Y:S01]  /*3fd0*/  LD.E.128.STRONG.GPU R4, desc[UR10][R36.64+-0x200] ;  /* 0xfffe000a24047980 */ /* 0x000ee2000c10fd00 */
[----:B------:R-:W-:Y:S05]  /*3fe0*/  YIELD ;  /* 0x0000000000007946 */ /* 0x000fea0003800000 */
[----:B------:R-:W-:Y:S01]  /*3ff0*/  UMOV UR4, 0xffffffff ;  /* 0xffffffff00047882 */ /* 0x000fe20000000000 */
[----:B---3--:R-:W-:Y:S02]  /*4000*/  ISETP.NE.AND P0, PT, R5, 0x63, PT ;  /* 0x000000630500780c */ /* 0x008fe40003f05270 */
[----:B------:R-:W-:Y:S11]  /*4010*/  BRA.DIV UR4, `(.L_x_233) ;  /* 0x0000009204407947 */ /* 0x000ff6000b800000 */
[----:B------:R-:W-:-:S13]  /*4020*/  VOTE.ANY P0, !P0 ;  /* 0x0000000000ff7806 */ /* 0x000fda0004000100 */
.L_x_412:
[----:B------:R-:W-:Y:S05]  /*4030*/  @P0 BRA `(.L_x_234) ;  /* 0xfffffffc00e40947 */ /* 0x000fea000383ffff */
[----:B------:R-:W-:Y:S01]  /*4040*/  UMOV UR4, 0xffffffff ;  /* 0xffffffff00047882 */ /* 0x000fe20000000000 */
[----:B------:R-:W-:Y:S01]  /*4050*/  ISETP.NE.AND P0, PT, R5, 0x65, PT ;  /* 0x000000650500780c */ /* 0x000fe20003f05270 */
[----:B------:R-:W-:Y:S02]  /*4060*/  IMAD.MOV.U32 R47, RZ, RZ, R6 ;  /* 0x000000ffff2f7224 */ /* 0x000fe400078e0006 */
[----:B------:R-:W-:Y:S02]  /*4070*/  IMAD.MOV.U32 R36, RZ, RZ, R7 ;  /* 0x000000ffff247224 */ /* 0x000fe400078e0007 */
[----:B------:R-:W-:Y:S01]  /*4080*/  IMAD.MOV.U32 R49, RZ, RZ, R4 ;  /* 0x000000ffff317224 */ /* 0x000fe200078e0004 */
[----:B------:R-:W-:Y:S07]  /*4090*/  BRA.DIV UR4, `(.L_x_235) ;  /* 0x0000009204447947 */ /* 0x000fee000b800000 */
[----:B------:R-:W-:-:S04]  /*40a0*/  VOTE.ANY R28, PT, !P0 ;  /* 0x00000000001c7806 */ /* 0x000fc800040e0100 */
[----:B------:R-:W-:-:S05]  /*40b0*/  LOP3.LUT R28, R28, 0x80000000, R42, 0xec, !PT ;  /* 0x800000001c1c7812 */ /* 0x000fca00078eec2a */
[----:B------:R-:W-:-:S05]  /*40c0*/  VIADD R7, R28, 0xffffffff ;  /* 0xffffffff1c077836 */ /* 0x000fca0000000000 */
[----:B------:R-:W-:-:S06]  /*40d0*/  LOP3.LUT R7, R28, R7, RZ, 0xc, !PT ;  /* 0x000000071c077212 */ /* 0x000fcc00078e0cff */
[----:B------:R-:W0:Y:S02]  /*40e0*/  POPC R7, R7 ;  /* 0x0000000700077309 */ /* 0x000e240000000000 */
[----:B0-----:R0:W3:Y:S04]  /*40f0*/  SHFL.DOWN PT, R50, R47, 0x1, R7 ;  /* 0x082000002f327989 */ /* 0x0010e800000e0007 */
[----:B------:R0:W4:Y:S04]  /*4100*/  SHFL.DOWN PT, R51, R36, 0x1, R7 ;  /* 0x0820000024337989 */ /* 0x00012800000e0007 */
[----:B------:R0:W0:Y:S02]  /*4110*/  SHFL.DOWN PT, R52, R49, 0x1, R7 ;  /* 0x0820000031347989 */ /* 0x00002400000e0007 */
.L_x_418:
[----:B------:R-:W-:Y:S01]  /*4120*/  ISETP.GE.AND P2, PT, R26, R7, PT ;  /* 0x000000071a00720c */ /* 0x000fe20003f46270 */
[----:B------:R-:W-:-:S12]  /*4130*/  UMOV UR4, 0xffffffff ;  /* 0xffffffff00047882 */ /* 0x000fd80000000000 */
[----:B---3--:R-:W-:Y:S02]  /*4140*/  @!P2 IADD3 R50, P3, PT, R50, R47, RZ ;  /* 0x0000002f3232a210 */ /* 0x008fe40007f7e0ff */
[----:B------:R-:W-:-:S03]  /*4150*/  @!P2 ISETP.NE.U32.AND P0, PT, R47, RZ, PT ;  /* 0x000000ff2f00a20c */ /* 0x000fc60003f05070 */
[----:B0-----:R-:W-:Y:S01]  /*4160*/  @!P2 IMAD.MOV.U32 R47, RZ, RZ, R50 ;  /* 0x000000ffff2fa224 */ /* 0x001fe200078e0032 */
[----:B------:R-:W-:Y:S09]  /*4170*/  BRA.DIV UR4, `(.L_x_236) ;  /* 0x0000009204807947 */ /* 0x000ff2000b800000 */
.L_x_421:
[----:B------:R-:W-:Y:S01]  /*4180*/  @!P2 ISETP.NE.AND.EX P0, PT, R36, RZ, PT, P0 ;  /* 0x000000ff2400a20c */ /* 0x000fe20003f05300 */
[----:B------:R-:W-:Y:S01]  /*4190*/  UMOV UR4, 0xffffffff ;  /* 0xffffffff00047882 */ /* 0x000fe20000000000 */
[----:B----4-:R-:W-:Y:S02]  /*41a0*/  @!P2 IMAD.X R51, R51, 0x1, R36, P3 ;  /* 0x000000013333a824 */ /* 0x010fe400018e0624 */
[----:B------:R-:W-:Y:S02]  /*41b0*/  @!P2 SEL R52, R52, RZ, !P0 ;  /* 0x000000ff3434a207 */ /* 0x000fe40004000000 */
[----:B------:R-:W-:-:S03]  /*41c0*/  @!P2 IMAD.MOV.U32 R36, RZ, RZ, R51 ;  /* 0x000000ffff24a224 */ /* 0x000fc600078e0033 */
[----:B------:R-:W-:Y:S01]  /*41d0*/  @!P2 IMAD.IADD R49, R49, 0x1, R52 ;  /* 0x000000013131a824 */ /* 0x000fe200078e0234 */
[----:B------:R-:W-:Y:S06]  /*41e0*/  BRA.DIV UR4, `(.L_x_237) ;  /* 0x0000009204847947 */ /* 0x000fec000b800000 */
[----:B------:R0:W3:Y:S04]  /*41f0*/  SHFL.DOWN PT, R50, R47, 0x2, R7 ;  /* 0x084000002f327989 */ /* 0x0000e800000e0007 */
[----:B------:R0:W4:Y:S04]  /*4200*/  SHFL.DOWN PT, R51, R36, 0x2, R7 ;  /* 0x0840000024337989 */ /* 0x00012800000e0007 */
[----:B------:R0:W0:Y:S02]  /*4210*/  SHFL.DOWN PT, R52, R49, 0x2, R7 ;  /* 0x0840000031347989 */ /* 0x00002400000e0007 */
.L_x_426:
[----:B------:R-:W-:Y:S01]  /*4220*/  ISETP.GT.AND P2, PT, R44, R7, PT ;  /* 0x000000072c00720c */ /* 0x000fe20003f44270 */
[----:B------:R-:W-:-:S12]  /*4230*/  UMOV UR4, 0xffffffff ;  /* 0xffffffff00047882 */ /* 0x000fd80000000000 */
[----:B---3--:R-:W-:Y:S02]  /*4240*/  @!P2 IADD3 R50, P3, PT, R50, R47, RZ ;  /* 0x0000002f3232a210 */ /* 0x008fe40007f7e0ff */
[----:B------:R-:W-:-:S03]  /*4250*/  @!P2 ISETP.NE.U32.AND P0, PT, R47, RZ, PT ;  /* 0x000000ff2f00a20c */ /* 0x000fc60003f05070 */
[----:B0-----:R-:W-:Y:S01]  /*4260*/  @!P2 IMAD.MOV.U32 R47, RZ, RZ, R50 ;  /* 0x000000ffff2fa224 */ /* 0x001fe200078e0032 */
[----:B------:R-:W-:Y:S09]  /*4270*/  BRA.DIV UR4, `(.L_x_238) ;  /* 0x0000009204b87947 */ /* 0x000ff2000b800000 */
.L_x_429:
        /* <DEDUP_REMOVED lines=10> */
.L_x_434:
[----:B------:R-:W-:Y:S01]  /*4320*/  ISETP.GT.AND P2, PT, R45, R7, PT ;  /* 0x000000072d00720c */ /* 0x000fe20003f44270 */
[----:B------:R-:W-:-:S12]  /*4330*/  UMOV UR4, 0xffffffff ;  /* 0xffffffff00047882 */ /* 0x000fd80000000000 */
[----:B---3--:R-:W-:Y:S02]  /*4340*/  @!P2 IADD3 R50, P3, PT, R50, R47, RZ ;  /* 0x0000002f3232a210 */ /* 0x008fe40007f7e0ff */
[----:B------:R-:W-:-:S03]  /*4350*/  @!P2 ISETP.NE.U32.AND P0, PT, R47, RZ, PT ;  /* 0x000000ff2f00a20c */ /* 0x000fc60003f05070 */
[----:B0-----:R-:W-:Y:S01]  /*4360*/  @!P2 IMAD.MOV.U32 R47, RZ, RZ, R50 ;  /* 0x000000ffff2fa224 */ /* 0x001fe200078e0032 */
[----:B------:R-:W-:Y:S09]  /*4370*/  BRA.DIV UR4, `(.L_x_240) ;  /* 0x0000009204f07947 */ /* 0x000ff2000b800000 */
.L_x_437:
        /* <DEDUP_REMOVED lines=10> */
.L_x_442:
[----:B------:R-:W-:Y:S01]  /*4420*/  ISETP.GT.AND P2, PT, R46, R7, PT ;  /* 0x000000072e00720c */ /* 0x000fe20003f44270 */
[----:B------:R-:W-:-:S12]  /*4430*/  UMOV UR4, 0xffffffff ;  /* 0xffffffff00047882 */ /* 0x000fd80000000000 */
[----:B---3--:R-:W-:Y:S02]  /*4440*/  @!P2 IADD3 R50, P3, PT, R50, R47, RZ ;  /* 0x0000002f3232a210 */ /* 0x008fe40007f7e0ff */
[----:B------:R-:W-:-:S03]  /*4450*/  @!P2 ISETP.NE.U32.AND P0, PT, R47, RZ, PT ;  /* 0x000000ff2f00a20c */ /* 0x000fc60003f05070 */
[----:B0-----:R-:W-:Y:S01]  /*4460*/  @!P2 IMAD.MOV.U32 R47, RZ, RZ, R50 ;  /* 0x000000ffff2fa224 */ /* 0x001fe200078e0032 */
[----:B------:R-:W-:Y:S09]  /*4470*/  BRA.DIV UR4, `(.L_x_242) ;  /* 0x0000009604287947 */ /* 0x000ff2000b800000 */
.L_x_445:
        /* <DEDUP_REMOVED lines=10> */
.L_x_450:
[----:B------:R-:W-:Y:S01]  /*4520*/  ISETP.GT.AND P4, PT, R48, R7, PT ;  /* 0x000000073000720c */ /* 0x000fe20003f84270 */
[----:B------:R-:W-:Y:S01]  /*4530*/  UMOV UR4, 0xffffffff ;  /* 0xffffffff00047882 */ /* 0x000fe20000000000 */
[----:B------:R-:W-:-:S11]  /*4540*/  ISETP.NE.AND P0, PT, R5, 0x65, PT ;  /* 0x000000650500780c */ /* 0x000fd60003f05270 */
[----:B------:R-:W-:Y:S02]  /*4550*/  @!P4 ISETP.NE.U32.AND P2, PT, R47, RZ, PT ;  /* 0x000000ff2f00c20c */ /* 0x000fe40003f45070 */
[----:B---3--:R-:W-:Y:S02]  /*4560*/  @!P4 IADD3 R50, P5, PT, R50, R47, RZ ;  /* 0x0000002f3232c210 */ /* 0x008fe40007fbe0ff */
[----:B------:R-:W-:-:S03]  /*4570*/  @!P4 ISETP.NE.AND.EX P2, PT, R36, RZ, PT, P2 ;  /* 0x000000ff2400c20c */ /* 0x000fc60003f45320 */
[----:B0-----:R-:W-:Y:S01]  /*4580*/  @!P4 IMAD.MOV.U32 R47, RZ, RZ, R50 ;  /* 0x000000ffff2fc224 */ /* 0x001fe200078e0032 */
[----:B------:R-:W-:Y:S01]  /*4590*/  @!P4 SEL R6, R6, RZ, !P2 ;  /* 0x000000ff0606c207 */ /* 0x000fe20005000000 */
[----:B----4-:R-:W-:Y:S01]  /*45a0*/  @!P4 IMAD.X R51, R51, 0x1, R36, P5 ;  /* 0x000000013333c824 */ /* 0x010fe200028e0624 */
[C---:B------:R-:W-:Y:S02]  /*45b0*/  ISETP.NE.U32.AND P2, PT, R40.reuse, RZ, PT ;  /* 0x000000ff2800720c */ /* 0x040fe40003f45070 */
[----:B------:R-:W-:Y:S01]  /*45c0*/  IADD3 R40, P3, PT, R40, R47, RZ ;  /* 0x0000002f28287210 */ /* 0x000fe20007f7e0ff */
[----:B------:R-:W-:Y:S01]  /*45d0*/  @!P4 IMAD.IADD R49, R49, 0x1, R6 ;  /* 0x000000013131c824 */ /* 0x000fe200078e0206 */
[----:B------:R-:W-:Y:S01]  /*45e0*/  ISETP.NE.AND.EX P2, PT, R41, RZ, PT, P2 ;  /* 0x000000ff2900720c */ /* 0x000fe20003f45320 */
[----:B------:R-:W-:-:S03]  /*45f0*/  @!P4 IMAD.MOV.U32 R36, RZ, RZ, R51 ;  /* 0x000000ffff24c224 */ /* 0x000fc600078e0033 */
[----:B------:R-:W-:Y:S01]  /*4600*/  SEL R49, R49, RZ, !P2 ;  /* 0x000000ff31317207 */ /* 0x000fe20005000000 */
[----:B------:R-:W-:Y:S08]  /*4610*/  BRA.DIV UR4, `(.L_x_244) ;  /* 0x0000009604347947 */ /* 0x000ff0000b800000 */
.L_x_453:
[----:B------:R-:W-:Y:S01]  /*4620*/  UMOV UR4, 0xffffffff ;  /* 0xffffffff00047882 */ /* 0x000fe20000000000 */
[----:B------:R-:W-:Y:S02]  /*4630*/  IMAD.X R41, R41, 0x1, R36, P3 ;  /* 0x0000000129297824 */ /* 0x000fe400018e0624 */
[----:B------:R-:W-:Y:S02]  /*4640*/  IMAD.IADD R38, R49, 0x1, R38 ;  /* 0x0000000131267824 */ /* 0x000fe400078e0226 */
[----:B------:R-:W-:Y:S01]  /*4650*/  VIADD R43, R43, 0xffffffe0 ;  /* 0xffffffe02b2b7836 */ /* 0x000fe20000000000 */
[----:B------:R-:W-:Y:S06]  /*4660*/  BRA.DIV UR4, `(.L_x_245) ;  /* 0x0000009604407947 */ /* 0x000fec000b800000 */
[----:B------:R-:W-:-:S13]  /*4670*/  VOTE.ALL P0, P0 ;  /* 0x0000000000ff7806 */ /* 0x000fda0000000000 */
.L_x_456:
[----:B------:R-:W-:Y:S05]  /*4680*/  @P0 BRA `(.L_x_246) ;  /* 0xfffffff8004c0947 */ /* 0x000fea000383ffff */
.L_x_232:
[----:B------:R-:W-:Y:S01]  /*4690*/  ISETP.NE.AND P2, PT, R26, RZ, PT ;  /* 0x000000ff1a00720c */ /* 0x000fe20003f45270 */
[----:B------:R-:W-:Y:S01]  /*46a0*/  BSSY.RECONVERGENT B0, `(.L_x_247) ;  /* 0x000001a000007945 */ /* 0x000fe20003800200 */
[----:B------:R-:W-:Y:S02]  /*46b0*/  IMAD.MOV.U32 R34, RZ, RZ, R40 ;  /* 0x000000ffff227224 */ /* 0x000fe400078e0028 */
[----:B------:R-:W-:-:S09]  /*46c0*/  IMAD.MOV.U32 R35, RZ, RZ, R41 ;  /* 0x000000ffff237224 */ /* 0x000fd200078e0029 */
[----:B------:R-:W0:Y:S01]  /*46d0*/  @!P2 S2R R5, SR_CgaCtaId ;  /* 0x000000000005a919 */ /* 0x000e220000008800 */
[----:B------:R-:W-:-:S04]  /*46e0*/  @!P2 MOV R4, 0x400 ;  /* 0x000004000004a802 */ /* 0x000fc80000000f00 */
[----:B0-----:R-:W-:Y:S01]  /*46f0*/  @!P2 LEA R43, R5, R4, 0x18 ;  /* 0x00000004052ba211 */ /* 0x001fe200078ec0ff */
[----:B------:R-:W-:Y:S06]  /*4700*/  @P1 BRA `(.L_x_248) ;  /* 0x00000000004c1947 */ /* 0x000fec0003800000 */
[----:B------:R-:W0:Y:S01]  /*4710*/  S2UR UR8, SR_CgaCtaId ;  /* 0x00000000000879c3 */ /* 0x000e220000008800 */
[----:B------:R-:W3:Y:S01]  /*4720*/  LDCU.64 UR4, c[0x0][0x3b0] ;  /* 0x00007600ff0477ac */ /* 0x000ee20008000a00 */
[----:B------:R-:W-:Y:S02]  /*4730*/  ISETP.NE.U32.AND P0, PT, R30, RZ, PT ;  /* 0x000000ff1e00720c */ /* 0x000fe40003f05070 */
[----:B------:R-:W-:Y:S01]  /*4740*/  IADD3 R6, P1, PT, R34, R30, RZ ;  /* 0x0000001e22067210 */ /* 0x000fe20007f3e0ff */
[----:B------:R-:W-:Y:S01]  /*4750*/  UMOV UR7, 0x400 ;  /* 0x0000040000077882 */ /* 0x000fe20000000000 */
[----:B------:R-:W-:-:S03]  /*4760*/  ISETP.NE.AND.EX P0, PT, R39, RZ, PT, P0 ;  /* 0x000000ff2700720c */ /* 0x000fc60003f05300 */
[----:B------:R-:W-:Y:S01]  /*4770*/  IMAD.X R7, R35, 0x1, R39, P1 ;  /* 0x0000000123077824 */ /* 0x000fe200008e0627 */
[----:B------:R-:W-:-:S05]  /*4780*/  SEL R5, R38, RZ, !P0 ;  /* 0x000000ff26057207 */ /* 0x000fca0004000000 */
[----:B------:R-:W-:Y:S02]  /*4790*/  IMAD.IADD R4, R32, 0x1, R5 ;  /* 0x0000000120047824 */ /* 0x000fe400078e0205 */
[----:B------:R-:W-:Y:S01]  /*47a0*/  IMAD.MOV.U32 R5, RZ, RZ, 0x65 ;  /* 0x00000065ff057424 */ /* 0x000fe200078e00ff */
[----:B---3--:R-:W-:Y:S02]  /*47b0*/  UIMAD.WIDE.U32 UR4, UR13, 0x10, UR4 ;  /* 0x000000100d0478a5 */ /* 0x008fe4000f8e0004 */
[----:B0-----:R-:W-:-:S04]  /*47c0*/  ULEA UR7, UR8, UR7, 0x18 ;  /* 0x0000000708077291 */ /* 0x001fc8000f8ec0ff */
[----:B------:R-:W-:Y:S02]  /*47d0*/  IMAD.U32 R36, RZ, RZ, UR4 ;  /* 0x00000004ff247e24 */ /* 0x000fe4000f8e00ff */
[----:B------:R-:W-:-:S05]  /*47e0*/  IMAD.U32 R37, RZ, RZ, UR5 ;  /* 0x00000005ff257e24 */ /* 0x000fca000f8e00ff */
[----:B------:R0:W-:Y:S04]  /*47f0*/  ST.E.128.STRONG.GPU desc[UR10][R36.64+0x200], R4 ;  /* 0x0002000424007985 */ /* 0x0001e8000c10fd0a */
[----:B------:R0:W-:Y:S04]  /*4800*/  STS.64 [UR7+0xb8], R6 ;  /* 0x0000b806ff007988 */ /* 0x0001e80008000a07 */
[----:B------:R0:W-:Y:S04]  /*4810*/  STS [UR7+0xc0], R4 ;  /* 0x0000c004ff007988 */ /* 0x0001e80008000807 */
[----:B------:R0:W-:Y:S04]  /*4820*/  STS.64 [UR7+0xa8], R34 ;  /* 0x0000a822ff007988 */ /* 0x0001e80008000a07 */
[----:B------:R0:W-:Y:S02]  /*4830*/  STS [UR7+0xb0], R38 ;  /* 0x0000b026ff007988 */ /* 0x0001e40008000807 */
.L_x_248:
[----:B------:R-:W-:Y:S05]  /*4840*/  BSYNC.RECONVERGENT B0 ;  /* 0x0000000000007941 */ /* 0x000fea0003800200 */
.L_x_247:
[----:B------:R3:W-:Y:S01]  /*4850*/  @!P2 STS.64 [R43+0x88], R34 ;  /* 0x000088222b00a388 */ /* 0x0007e20000000a00 */
[----:B--2---:R-:W-:Y:S02]  /*4860*/  @!P2 IMAD.MOV.U32 R25, RZ, RZ, R34 ;  /* 0x000000ffff19a224 */ /* 0x004fe400078e0022 */
[----:B-1----:R-:W-:Y:S01]  /*4870*/  @!P2 IMAD.MOV.U32 R0, RZ, RZ, R35 ;  /* 0x000000ffff00a224 */ /* 0x002fe200078e0023 */
[----:B------:R3:W-:Y:S01]  /*4880*/  @!P2 STS [R43+0x90], R38 ;  /* 0x000090262b00a388 */ /* 0x0007e20000000800 */
[----:B------:R-:W-:-:S07]  /*4890*/  @!P2 IMAD.MOV.U32 R19, RZ, RZ, R38 ;  /* 0x000000ffff13a224 */ /* 0x000fce00078e0026 */
.L_x_216:
[----:B0--3--:R-:W0:Y:S01]  /*48a0*/  S2R R35, SR_TID.X ;  /* 0x0000000000237919 */ /* 0x009e220000002100 */
[----:B------:R-:W-:Y:S05]  /*48b0*/  WARPSYNC.ALL ;  /* 0x0000000000007948 */ /* 0x000fea0003800000 */
[----:B------:R-:W-:Y:S01]  /*48c0*/  BAR.SYNC.DEFER_BLOCKING 0x0 ;  /* 0x0000000000007b1d */ /* 0x000fe20000010000 */
[----:B------:R-:W-:-:S05]  /*48d0*/  ISETP.NE.AND P1, PT, R18, R20, PT ;  /* 0x000000141200720c */ /* 0x000fca0003f25270 */
[----:B------:R-:W-:Y:S01]  /*48e0*/  BSSY.RECONVERGENT B0, `(.L_x_249) ;  /* 0x000000e000007945 */ /* 0x000fe20003800200 */
[----:B0-----:R-:W-:-:S13]  /*48f0*/  ISETP.NE.AND P0, PT, R35, RZ, PT ;  /* 0x000000ff2300720c */ /* 0x001fda0003f05270 */
[----:B------:R-:W-:Y:S05]  /*4900*/  @!P0 BRA `(.L_x_250) ;  /* 0x00000000002c8947 */ /* 0x000fea0003800000 */
[----:B------:R-:W0:Y:S01]  /*4910*/  S2UR UR5, SR_CgaCtaId ;  /* 0x00000000000579c3 */ /* 0x000e220000008800 */
[----:B------:R-:W-:Y:S01]  /*4920*/  UMOV UR4, 0x400 ;  /* 0x0000040000047882 */ /* 0x000fe20000000000 */
[----:B------:R-:W-:-:S04]  /*4930*/  ISETP.NE.U32.AND P0, PT, R25, RZ, PT ;  /* 0x000000ff1900720c */ /* 0x000fc80003f05070 */
[----:B------:R-:W-:Y:S01]  /*4940*/  ISETP.NE.AND.EX P0, PT, R0, RZ, PT, P0 ;  /* 0x000000ff0000720c */ /* 0x000fe20003f05300 */
[----:B0-----:R-:W-:-:S09]  /*4950*/  ULEA UR4, UR5, UR4, 0x18 ;  /* 0x0000000405047291 */ /* 0x001fd2000f8ec0ff */
[----:B------:R-:W0:Y:S04]  /*4960*/  LDS.64 R4, [UR4+0x88] ;  /* 0x00008804ff047984 */ /* 0x000e280008000a00 */
[----:B------:R-:W1:Y:S01]  /*4970*/  LDS R6, [UR4+0x90] ;  /* 0x00009004ff067984 */ /* 0x000e620008000800 */
[----:B0-----:R-:W-:Y:S02]  /*4980*/  IADD3 R25, P2, PT, R4, R25, RZ ;  /* 0x0000001904197210 */ /* 0x001fe40007f5e0ff */
[----:B-1----:R-:W-:-:S03]  /*4990*/  SEL R6, R6, RZ, !P0 ;  /* 0x000000ff06067207 */ /* 0x002fc60004000000 */
[----:B------:R-:W-:Y:S02]  /*49a0*/  IMAD.X R0, R5, 0x1, R0, P2 ;  /* 0x0000000105007824 */ /* 0x000fe400010e0600 */
[----:B------:R-:W-:-:S07]  /*49b0*/  IMAD.IADD R19, R19, 0x1, R6 ;  /* 0x0000000113137824 */ /* 0x000fce00078e0206 */
.L_x_250:
[----:B------:R-:W-:Y:S05]  /*49c0*/  BSYNC.RECONVERGENT B0 ;  /* 0x0000000000007941 */ /* 0x000fea0003800200 */
.L_x_249:
[----:B------:R-:W-:Y:S01]  /*49d0*/  SEL R4, R19, RZ, !P1 ;  /* 0x000000ff13047207 */ /* 0x000fe20004800000 */
[----:B------:R-:W0:Y:S01]  /*49e0*/  S2UR UR5, SR_CgaCtaId ;  /* 0x00000000000579c3 */ /* 0x000e220000008800 */
[----:B------:R-:W-:Y:S01]  /*49f0*/  ISETP.NE.AND P6, PT, R20, R22, PT ;  /* 0x000000161400720c */ /* 0x000fe20003fc5270 */
[----:B------:R-:W-:Y:S01]  /*4a00*/  UMOV UR4, 0x400 ;  /* 0x0000040000047882 */ /* 0x000fe20000000000 */
[----:B------:R-:W-:Y:S01]  /*4a10*/  ISETP.NE.AND P2, PT, R22, R16, PT ;  /* 0x000000101600720c */ /* 0x000fe20003f45270 */
[----:B------:R-:W-:Y:S01]  /*4a20*/  IMAD.IADD R21, R21, 0x1, R4 ;  /* 0x0000000115157824 */ /* 0x000fe200078e0204 */
[----:B------:R-:W-:Y:S02]  /*4a30*/  ISETP.NE.AND P0, PT, R16, R14, PT ;  /* 0x0000000e1000720c */ /* 0x000fe40003f05270 */
[----:B------:R-:W-:Y:S02]  /*4a40*/  ISETP.NE.AND P3, PT, R20, R22, PT ;  /* 0x000000161400720c */ /* 0x000fe40003f65270 */
[----:B------:R-:W-:-:S02]  /*4a50*/  SEL R4, R21, RZ, !P6 ;  /* 0x000000ff15047207 */ /* 0x000fc40007000000 */
[----:B------:R-:W-:Y:S02]  /*4a60*/  ISETP.NE.AND P4, PT, R22, R16, PT ;  /* 0x000000101600720c */ /* 0x000fe40003f85270 */
[----:B------:R-:W-:Y:S01]  /*4a70*/  SEL R7, RZ, 0x1, !P3 ;  /* 0x00000001ff077807 */ /* 0x000fe20005800000 */
[----:B------:R-:W-:Y:S01]  /*4a80*/  IMAD.IADD R23, R23, 0x1, R4 ;  /* 0x0000000117177824 */ /* 0x000fe200078e0204 */
[----:B------:R-:W-:Y:S02]  /*4a90*/  SEL R26, RZ, 0x1, !P4 ;  /* 0x00000001ff1a7807 */ /* 0x000fe40006000000 */
[----:B------:R-:W-:Y:S02]  /*4aa0*/  ISETP.NE.AND P3, PT, R16, R14, PT ;  /* 0x0000000e1000720c */ /* 0x000fe40003f65270 */
[----:B------:R-:W-:Y:S02]  /*4ab0*/  SEL R4, R23, RZ, !P2 ;  /* 0x000000ff17047207 */ /* 0x000fe40005000000 */
[----:B------:R-:W-:-:S02]  /*4ac0*/  SEL R43, RZ, 0x1, !P6 ;  /* 0x00000001ff2b7807 */ /* 0x000fc40007000000 */
[----:B------:R-:W-:Y:S01]  /*4ad0*/  ISETP.NE.AND P6, PT, R10, R8, PT ;  /* 0x000000080a00720c */ /* 0x000fe20003fc5270 */
[----:B------:R-:W-:Y:S01]  /*4ae0*/  IMAD.IADD R17, R17, 0x1, R4 ;  /* 0x0000000111117824 */ /* 0x000fe200078e0204 */
[----:B0-----:R-:W-:Y:S02]  /*4af0*/  ULEA UR4, UR5, UR4, 0x18 ;  /* 0x0000000405047291 */ /* 0x001fe4000f8ec0ff */
[----:B------:R-:W-:Y:S02]  /*4b00*/  SEL R47, RZ, 0x1, !P6 ;  /* 0x00000001ff2f7807 */ /* 0x000fe40007000000 */
[----:B------:R-:W-:Y:S02]  /*4b10*/  SEL R4, R17, RZ, !P0 ;  /* 0x000000ff11047207 */ /* 0x000fe40004000000 */
[----:B------:R-:W-:-:S03]  /*4b20*/  ISETP.NE.AND P0, PT, R14, R12, PT ;  /* 0x0000000c0e00720c */ /* 0x000fc60003f05270 */
[----:B------:R-:W-:-:S05]  /*4b30*/  IMAD.IADD R15, R15, 0x1, R4 ;  /* 0x000000010f0f7824 */ /* 0x000fca00078e0204 */
[----:B------:R-:W-:Y:S02]  /*4b40*/  SEL R4, R15, RZ, !P0 ;  /* 0x000000ff0f047207 */ /* 0x000fe40004000000 */
[----:B------:R-:W-:-:S03]  /*4b50*/  ISETP.NE.AND P0, PT, R12, R10, PT ;  /* 0x0000000a0c00720c */ /* 0x000fc60003f05270 */
[----:B------:R-:W-:-:S05]  /*4b60*/  IMAD.IADD R13, R13, 0x1, R4 ;  /* 0x000000010d0d7824 */ /* 0x000fca00078e0204 */
[----:B------:R-:W-:Y:S02]  /*4b70*/  SEL R4, R13, RZ, !P0 ;  /* 0x000000ff0d047207 */ /* 0x000fe40004000000 */
[----:B------:R-:W-:-:S03]  /*4b80*/  ISETP.NE.AND P0, PT, R10, R8, PT ;  /* 0x000000080a00720c */ /* 0x000fc60003f05270 */
[----:B------:R-:W-:Y:S02]  /*4b90*/  IMAD.IADD R11, R11, 0x1, R4 ;  /* 0x000000010b0b7824 */ /* 0x000fe400078e0204 */
[----:B------:R-:W0:Y:S03]  /*4ba0*/  LDS.64 R4, [UR4+0xc8] ;  /* 0x0000c804ff047984 */ /* 0x000e260008000a00 */
[----:B------:R-:W-:Y:S02]  /*4bb0*/  SEL R6, R11, RZ, !P0 ;  /* 0x000000ff0b067207 */ /* 0x000fe40004000000 */
[----:B------:R-:W-:-:S03]  /*4bc0*/  ISETP.NE.AND P0, PT, R18, R20, PT ;  /* 0x000000141200720c */ /* 0x000fc60003f05270 */
[----:B------:R-:W-:Y:S01]  /*4bd0*/  IMAD.IADD R9, R9, 0x1, R6 ;  /* 0x0000000109097824 */ /* 0x000fe200078e0206 */
[----:B------:R-:W-:Y:S02]  /*4be0*/  SEL R6, RZ, 0x1, !P0 ;  /* 0x00000001ff067807 */ /* 0x000fe40004000000 */
[----:B------:R-:W-:Y:S02]  /*4bf0*/  ISETP.NE.AND P0, PT, R8, R2, PT ;  /* 0x000000020800720c */ /* 0x000fe40003f05270 */
[----:B------:R-:W-:Y:S02]  /*4c00*/  IADD3 R26, P4, P5, R26, R7, R6 ;  /* 0x000000071a1a7210 */ /* 0x000fe40007d9e006 */
[----:B------:R-:W-:Y:S02]  /*4c10*/  SEL R6, R9, RZ, !P0 ;  /* 0x000000ff09067207 */ /* 0x000fe40004000000 */
[----:B------:R-:W-:Y:S02]  /*4c20*/  SEL R7, RZ, 0x1, !P3 ;  /* 0x00000001ff077807 */ /* 0x000fe40005800000 */
[----:B------:R-:W-:Y:S01]  /*4c30*/  ISETP.NE.AND P3, PT, R14, R12, PT ;  /* 0x0000000c0e00720c */ /* 0x000fe20003f65270 */
[----:B------:R-:W-:Y:S01]  /*4c40*/  IMAD.IADD R3, R3, 0x1, R6 ;  /* 0x0000000103037824 */ /* 0x000fe200078e0206 */
[----:B------:R-:W-:-:S02]  /*4c50*/  IADD3 R28, P0, PT, R26, R7, RZ ;  /* 0x000000071a1c7210 */ /* 0x000fc40007f1e0ff */
[----:B------:R-:W-:Y:S02]  /*4c60*/  SEL R6, RZ, 0x1, !P1 ;  /* 0x00000001ff067807 */ /* 0x000fe40004800000 */
[----:B------:R-:W-:Y:S02]  /*4c70*/  IADD3.X R7, PT, PT, RZ, RZ, RZ, P4, P5 ;  /* 0x000000ffff077210 */ /* 0x000fe400027ea4ff */
[----:B------:R-:W-:Y:S02]  /*4c80*/  ISETP.NE.AND P1, PT, R12, R10, PT ;  /* 0x0000000a0c00720c */ /* 0x000fe40003f25270 */
[----:B------:R-:W-:Y:S01]  /*4c90*/  SEL R37, RZ, 0x1, !P3 ;  /* 0x00000001ff257807 */ /* 0x000fe20005800000 */
[----:B------:R-:W-:Y:S01]  /*4ca0*/  IMAD.X R7, RZ, RZ, R7, P0 ;  /* 0x000000ffff077224 */ /* 0x000fe200000e0607 */
[----:B------:R-:W-:Y:S02]  /*4cb0*/  SEL R26, RZ, 0x1, !P2 ;  /* 0x00000001ff1a7807 */ /* 0x000fe40005000000 */
[----:B------:R-:W-:-:S02]  /*4cc0*/  SEL R39, RZ, 0x1, !P1 ;  /* 0x00000001ff277807 */ /* 0x000fc40004800000 */
[----:B------:R-:W-:Y:S02]  /*4cd0*/  IADD3 R30, P2, PT, R28, R37, RZ ;  /* 0x000000251c1e7210 */ /* 0x000fe40007f5e0ff */
[C---:B------:R-:W-:Y:S02]  /*4ce0*/  IADD3 R37, P0, PT, R25.reuse, R28, RZ ;  /* 0x0000001c19257210 */ /* 0x040fe40007f1e0ff */
[C---:B------:R-:W-:Y:S01]  /*4cf0*/  IADD3 R43, P3, P1, R25.reuse, R43, R6 ;  /* 0x0000002b192b7210 */ /* 0x040fe2000797e006 */
[----:B------:R-:W-:Y:S01]  /*4d00*/  IMAD.IADD R28, R30, 0x1, R39 ;  /* 0x000000011e1c7824 */ /* 0x000fe200078e0227 */
[C---:B------:R-:W-:Y:S01]  /*4d10*/  IADD3 R45, P4, PT, R25.reuse, R6, RZ ;  /* 0x00000006192d7210 */ /* 0x040fe20007f9e0ff */
[--C-:B------:R-:W-:Y:S01]  /*4d20*/  IMAD.X R39, RZ, RZ, R7.reuse, P2 ;  /* 0x000000ffff277224 */ /* 0x100fe200010e0607 */
[----:B------:R-:W-:Y:S01]  /*4d30*/  IADD3 R6, P6, PT, R25, R30, RZ ;  /* 0x0000001e19067210 */ /* 0x000fe20007fde0ff */
[----:B------:R-:W-:Y:S01]  /*4d40*/  IMAD.X R30, R0, 0x1, R7, P0 ;  /* 0x00000001001e7824 */ /* 0x000fe200000e0607 */
[----:B0-----:R-:W-:Y:S01]  /*4d50*/  ISETP.GE.U32.AND P0, PT, R4, 0x101, PT ;  /* 0x000001010400780c */ /* 0x001fe20003f06070 */
[----:B------:R-:W-:Y:S01]  /*4d60*/  IMAD.X R34, RZ, RZ, R0, P4 ;  /* 0x000000ffff227224 */ /* 0x000fe200020e0600 */
[----:B------:R-:W-:Y:S01]  /*4d70*/  IADD3 R41, P2, PT, R43, R26, RZ ;  /* 0x0000001a2b297210 */ /* 0x000fe20007f5e0ff */
[----:B------:R-:W-:Y:S01]  /*4d80*/  IMAD.IADD R26, R28, 0x1, R47 ;  /* 0x000000011c1a7824 */ /* 0x000fe200078e022f */
[----:B------:R-:W-:Y:S01]  /*4d90*/  ISETP.GE.AND.EX P0, PT, R5, RZ, PT, P0 ;  /* 0x000000ff0500720c */ /* 0x000fe20003f06300 */
[C---:B------:R-:W-:Y:S01]  /*4da0*/  IMAD.X R39, R0.reuse, 0x1, R39, P6 ;  /* 0x0000000100277824 */ /* 0x040fe200030e0627 */
[----:B------:R-:W-:-:S02]  /*4db0*/  IADD3.X R36, PT, PT, R0, RZ, RZ, P3, P1 ;  /* 0x000000ff00247210 */ /* 0x000fc40001fe24ff */
[C---:B------:R-:W-:Y:S02]  /*4dc0*/  IADD3 R24, P5, PT, R25.reuse, R24, RZ ;  /* 0x0000001819187210 */ /* 0x040fe40007fbe0ff */
[C---:B------:R-:W-:Y:S01]  /*4dd0*/  IADD3 R7, P3, PT, R25.reuse, R28, RZ ;  /* 0x0000001c19077210 */ /* 0x040fe20007f7e0ff */
[----:B------:R-:W-:Y:S01]  /*4de0*/  IMAD.X R38, RZ, RZ, R36, P2 ;  /* 0x000000ffff267224 */ /* 0x000fe200010e0624 */
[----:B------:R-:W-:Y:S01]  /*4df0*/  IADD3 R26, P1, PT, R25, R26, RZ ;  /* 0x0000001a191a7210 */ /* 0x000fe20007f3e0ff */
[C---:B------:R-:W-:Y:S02]  /*4e00*/  IMAD.X R27, R0.reuse, 0x1, R27, P5 ;  /* 0x00000001001b7824 */ /* 0x040fe400028e061b */
[C---:B------:R-:W-:Y:S02]  /*4e10*/  IMAD.X R28, R0.reuse, 0x1, R31, P3 ;  /* 0x00000001001c7824 */ /* 0x040fe400018e061f */
[----:B------:R-:W-:Y:S01]  /*4e20*/  IMAD.X R29, R0, 0x1, R29, P1 ;  /* 0x00000001001d7824 */ /* 0x000fe200008e061d */
[----:B------:R-:W-:Y:S07]  /*4e30*/  @!P0 BRA `(.L_x_251) ;  /* 0x0000000400f88947 */ /* 0x000fee0003800000 */
[----:B------:R-:W0:Y:S01]  /*4e40*/  LDS.64 R28, [UR4+0xa8] ;  /* 0x0000a804ff1c7984 */ /* 0x000e220008000a00 */
[----:B------:R-:W-:Y:S01]  /*4e50*/  BAR.SYNC.DEFER_BLOCKING 0x0 ;  /* 0x0000000000007b1d */ /* 0x000fe20000010000 */
[----:B------:R-:W-:Y:S02]  /*4e60*/  ISETP.NE.AND P1, PT, R18, R20, PT ;  /* 0x000000141200720c */ /* 0x000fe40003f25270 */
[----:B------:R-:W-:Y:S02]  /*4e70*/  ISETP.NE.AND P2, PT, R20, R22, PT ;  /* 0x000000161400720c */ /* 0x000fe40003f45270 */
[----:B------:R-:W-:Y:S02]  /*4e80*/  ISETP.NE.AND P0, PT, R22, R16, PT ;  /* 0x000000101600720c */ /* 0x000fe40003f05270 */
[----:B------:R-:W-:Y:S02]  /*4e90*/  ISETP.NE.AND P6, PT, R16, R14, PT ;  /* 0x0000000e1000720c */ /* 0x000fe40003fc5270 */
[----:B------:R-:W-:-:S02]  /*4ea0*/  ISETP.NE.AND P3, PT, R10, R8, PT ;  /* 0x000000080a00720c */ /* 0x000fc40003f65270 */
[----:B------:R-:W-:Y:S02]  /*4eb0*/  ISETP.NE.AND P4, PT, R8, R2, PT ;  /* 0x000000020800720c */ /* 0x000fe40003f85270 */
[----:B------:R-:W-:Y:S01]  /*4ec0*/  ISETP.NE.AND P5, PT, R2, R33, PT ;  /* 0x000000210200720c */ /* 0x000fe20003fa5270 */
[--C-:B0-----:R-:W-:Y:S02]  /*4ed0*/  @P1 IMAD.IADD R25, R25, 0x1, -R28.reuse ;  /* 0x0000000119191824 */ /* 0x101fe400078e0a1c */
[--C-:B------:R-:W-:Y:S02]  /*4ee0*/  @P2 IMAD.IADD R45, R45, 0x1, -R28.reuse ;  /* 0x000000012d2d2824 */ /* 0x100fe400078e0a1c */
[--C-:B------:R-:W-:Y:S01]  /*4ef0*/  @P0 IMAD.IADD R43, R43, 0x1, -R28.reuse ;  /* 0x000000012b2b0824 */ /* 0x100fe200078e0a1c */
[----:B------:R-:W-:Y:S01]  /*4f00*/  @P1 LEA R25, R25, UR4, 0x3 ;  /* 0x0000000419191c11 */ /* 0x000fe2000f8e18ff */
[--C-:B------:R-:W-:Y:S01]  /*4f10*/  @P6 IMAD.IADD R41, R41, 0x1, -R28.reuse ;  /* 0x0000000129296824 */ /* 0x100fe200078e0a1c */
[----:B------:R-:W-:Y:S01]  /*4f20*/  @P2 LEA R45, R45, UR4, 0x3 ;  /* 0x000000042d2d2c11 */ /* 0x000fe2000f8e18ff */
[--C-:B------:R-:W-:Y:S01]  /*4f30*/  @P3 IMAD.IADD R7, R7, 0x1, -R28.reuse ;  /* 0x0000000107073824 */ /* 0x100fe200078e0a1c */
[----:B------:R-:W-:Y:S01]  /*4f40*/  @P0 LEA R43, R43, UR4, 0x3 ;  /* 0x000000042b2b0c11 */ /* 0x000fe2000f8e18ff */
[----:B------:R0:W-:Y:S01]  /*4f50*/  @P1 STS.64 [R25], R18 ;  /* 0x0000001219001388 */ /* 0x0001e20000000a00 */
[----:B------:R-:W-:Y:S01]  /*4f60*/  ISETP.NE.AND P1, PT, R14, R12, PT ;  /* 0x0000000c0e00720c */ /* 0x000fe20003f25270 */
[--C-:B------:R-:W-:Y:S01]  /*4f70*/  @P4 IMAD.IADD R26, R26, 0x1, -R28.reuse ;  /* 0x000000011a1a4824 */ /* 0x100fe200078e0a1c */
[----:B------:R-:W-:Y:S01]  /*4f80*/  @P6 LEA R41, R41, UR4, 0x3 ;  /* 0x0000000429296c11 */ /* 0x000fe2000f8e18ff */
[----:B------:R0:W-:Y:S01]  /*4f90*/  @P2 STS.64 [R45], R20 ;  /* 0x000000142d002388 */ /* 0x0001e20000000a00 */
[----:B------:R-:W-:Y:S01]  /*4fa0*/  ISETP.NE.AND P2, PT, R12, R10, PT ;  /* 0x0000000a0c00720c */ /* 0x000fe20003f45270 */
[----:B------:R-:W-:Y:S01]  /*4fb0*/  @P5 IMAD.IADD R24, R24, 0x1, -R28 ;  /* 0x0000000118185824 */ /* 0x000fe200078e0a1c */
[----:B------:R-:W-:Y:S01]  /*4fc0*/  @P3 LEA R7, R7, UR4, 0x3 ;  /* 0x0000000407073c11 */ /* 0x000fe2000f8e18ff */
[----:B------:R0:W-:Y:S01]  /*4fd0*/  @P0 STS.64 [R43], R22 ;  /* 0x000000162b000388 */ /* 0x0001e20000000a00 */
[----:B------:R-:W-:-:S02]  /*4fe0*/  @P4 LEA R26, R26, UR4, 0x3 ;  /* 0x000000041a1a4c11 */ /* 0x000fc4000f8e18ff */
[----:B------:R-:W-:Y:S01]  /*4ff0*/  @P5 LEA R24, R24, UR4, 0x3 ;  /* 0x0000000418185c11 */ /* 0x000fe2000f8e18ff */
[----:B------:R0:W-:Y:S01]  /*5000*/  @P6 STS.64 [R41], R16 ;  /* 0x0000001029006388 */ /* 0x0001e20000000a00 */
[----:B------:R-:W-:Y:S01]  /*5010*/  ISETP.GT.U32.AND P0, PT, R4, R35, PT ;  /* 0x000000230400720c */ /* 0x000fe20003f04070 */
[----:B------:R-:W-:-:S03]  /*5020*/  @P1 IMAD.IADD R37, R37, 0x1, -R28 ;  /* 0x0000000125251824 */ /* 0x000fc600078e0a1c */
[----:B------:R-:W-:Y:S01]  /*5030*/  ISETP.GT.U32.AND.EX P0, PT, R5, RZ, PT, P0 ;  /* 0x000000ff0500720c */ /* 0x000fe20003f04100 */
[----:B------:R-:W-:Y:S01]  /*5040*/  @P2 IMAD.IADD R6, R6, 0x1, -R28 ;  /* 0x0000000106062824 */ /* 0x000fe200078e0a1c */
[----:B------:R-:W-:-:S04]  /*5050*/  @P1 LEA R37, R37, UR4, 0x3 ;  /* 0x0000000425251c11 */ /* 0x000fc8000f8e18ff */
[----:B------:R-:W-:Y:S01]  /*5060*/  @P2 LEA R6, R6, UR4, 0x3 ;  /* 0x0000000406062c11 */ /* 0x000fe2000f8e18ff */
[----:B------:R0:W-:Y:S04]  /*5070*/  @P1 STS.64 [R37], R14 ;  /* 0x0000000e25001388 */ /* 0x0001e80000000a00 */
        /* <DEDUP_REMOVED lines=11> */
[----:B------:R-:W1:Y:S03]  /*5130*/  LDCU.64 UR14, c[0x0][0x3a0] ;  /* 0x00007400ff0e77ac */ /* 0x000e660008000a00 */
[----:B------:R-:W-:Y:S02]  /*5140*/  IADD3 R14, P0, PT, R4, R3, RZ ;  /* 0x00000003040e7210 */ /* 0x000fe40007f1e0ff */
[----:B------:R-:W-:-:S02]  /*5150*/  LOP3.LUT R3, RZ, R23, RZ, 0x33, !PT ;  /* 0x00000017ff037212 */ /* 0x000fc400078e33ff */
[----:B------:R-:W-:-:S03]  /*5160*/  LOP3.LUT R0, R14, 0x300, RZ, 0xc0, !PT ;  /* 0x000003000e007812 */ /* 0x000fc600078ec0ff */
[----:B------:R-:W-:Y:S01]  /*5170*/  IMAD.X R3, R5, 0x1, R3, P0 ;  /* 0x0000000105037824 */ /* 0x000fe200000e0603 */
[----:B------:R-:W-:Y:S02]  /*5180*/  ISETP.NE.U32.AND P1, PT, R0, 0x300, PT ;  /* 0x000003000000780c */ /* 0x000fe40003f25070 */
[----:B------:R-:W-:Y:S02]  /*5190*/  ISETP.GE.U32.AND P0, PT, R14, 0x300, PT ;  /* 0x000003000e00780c */ /* 0x000fe40003f06070 */
[----:B------:R-:W-:Y:S02]  /*51a0*/  ISETP.NE.AND.EX P1, PT, RZ, RZ, PT, P1 ;  /* 0x000000ffff00720c */ /* 0x000fe40003f25310 */
[----:B------:R-:W-:-:S11]  /*51b0*/  ISETP.GE.U32.AND.EX P0, PT, R3, RZ, PT, P0 ;  /* 0x000000ff0300720c */ /* 0x000fd60003f06100 */
[----:B01----:R-:W-:Y:S05]  /*51c0*/  @!P1 BRA `(.L_x_253) ;  /* 0x0000000000889947 */ /* 0x003fea0003800000 */
[----:B------:R-:W0:Y:S01]  /*51d0*/  LDCU.64 UR6, c[0x0][0x3a0] ;  /* 0x00007400ff0677ac */ /* 0x000e220008000a00 */
[----:B------:R-:W-:Y:S01]  /*51e0*/  SHF.R.U64 R14, R14, 0x8, R3 ;  /* 0x000000080e0e7819 */ /* 0x000fe20000001203 */
[----:B------:R-:W-:Y:S01]  /*51f0*/  IMAD.MOV.U32 R15, RZ, RZ, RZ ;  /* 0x000000ffff0f7224 */ /* 0x000fe200078e00ff */
[----:B------:R-:W-:Y:S01]  /*5200*/  IADD3 R11, P1, PT, R28, R21, RZ ;  /* 0x000000151c0b7210 */ /* 0x000fe20007f3e0ff */
[----:B------:R-:W1:Y:S02]  /*5210*/  LDCU.64 UR8, c[0x0][0x398] ;  /* 0x00007300ff0877ac */ /* 0x000e640008000a00 */
[----:B------:R-:W-:Y:S02]  /*5220*/  VIADD R14, R14, 0x1 ;  /* 0x000000010e0e7836 */ /* 0x000fe40000000000 */
[----:B------:R-:W-:Y:S02]  /*5230*/  IMAD.X R0, R29, 0x1, R23, P1 ;  /* 0x000000011d007824 */ /* 0x000fe400008e0617 */
[----:B------:R-:W-:Y:S01]  /*5240*/  IMAD.SHL.U32 R10, R11, 0x4, RZ ;  /* 0x000000040b0a7824 */ /* 0x000fe200078e00ff */
[----:B------:R-:W-:-:S02]  /*5250*/  LOP3.LUT R14, R14, 0x3, RZ, 0xc0, !PT ;  /* 0x000000030e0e7812 */ /* 0x000fc400078ec0ff */
[----:B------:R-:W-:Y:S02]  /*5260*/  SHF.L.U64.HI R11, R11, 0x2, R0 ;  /* 0x000000020b0b7819 */ /* 0x000fe40000010200 */
[----:B------:R-:W-:Y:S02]  /*5270*/  LEA R21, P3, R14, R21, 0x8 ;  /* 0x000000150e157211 */ /* 0x000fe400078640ff */
[----:B------:R-:W-:Y:S02]  /*5280*/  LEA R0, R35, UR4, 0x3 ;  /* 0x0000000423007c11 */ /* 0x000fe4000f8e18ff */
[----:B0-----:R-:W-:Y:S02]  /*5290*/  IADD3 R12, P1, PT, R10, UR6, RZ ;  /* 0x000000060a0c7c10 */ /* 0x001fe4000ff3e0ff */
[----:B------:R-:W-:Y:S02]  /*52a0*/  LEA.HI.X R23, R14, R23, R15, 0x8, P3 ;  /* 0x000000170e177211 */ /* 0x000fe400018f440f */
[----:B-1----:R-:W-:-:S02]  /*52b0*/  IADD3 R10, P2, PT, R10, UR8, RZ ;  /* 0x000000080a0a7c10 */ /* 0x002fc4000ff5e0ff */
[C---:B------:R-:W-:Y:S02]  /*52c0*/  IADD3.X R13, PT, PT, R11.reuse, UR7, RZ, P1, !PT ;  /* 0x000000070b0d7c10 */ /* 0x040fe40008ffe4ff */
[----:B------:R-:W-:-:S09]  /*52d0*/  IADD3.X R11, PT, PT, R11, UR9, RZ, P2, !PT ;  /* 0x000000090b0b7c10 */ /* 0x000fd200097fe4ff */
.L_x_254:
        /* <DEDUP_REMOVED lines=17> */
.L_x_253:
[----:B------:R-:W-:Y:S05]  /*53f0*/  BSYNC.RECONVERGENT B0 ;  /* 0x0000000000007941 */ /* 0x000fea0003800200 */
.L_x_252:
[----:B------:R-:W-:Y:S05]  /*5400*/  @!P0 EXIT ;  /* 0x000000000000894d */ /* 0x000fea0003800000 */
.L_x_255:
[C---:B------:R-:W-:Y:S02]  /*5410*/  LEA R0, R21.reuse, UR4, 0x3 ;  /* 0x0000000415007c11 */ /* 0x040fe4000f8e18ff */
[----:B0---4-:R-:W-:Y:S01]  /*5420*/  IADD3 R3, P0, PT, R28, R21, RZ ;  /* 0x000000151c037210 */ /* 0x011fe20007f1e0ff */
[----:B------:R-:W-:Y:S02]  /*5430*/  VIADD R21, R21, 0x400 ;  /* 0x0000040015157836 */ /* 0x000fe40000000000 */
[----:B------:R-:W0:Y:S02]  /*5440*/  LDS.64 R12, [R0] ;  /* 0x00000000000c7984 */ /* 0x000e240000000a00 */
[----:B------:R-:W-:Y:S02]  /*5450*/  IMAD.X R2, R29, 0x1, R23, P0 ;  /* 0x000000011d027824 */ /* 0x000fe400000e0617 */
[----:B------:R-:W1:Y:S01]  /*5460*/  LDS.64 R14, [R0+0x800] ;  /* 0x00080000000e7984 */ /* 0x000e620000000a00 */
[----:B------:R-:W-:-:S02]  /*5470*/  IMAD.SHL.U32 R10, R3, 0x4, RZ ;  /* 0x00000004030a7824 */ /* 0x000fc400078e00ff */
[----:B------:R-:W-:Y:S01]  /*5480*/  IMAD.X R6, RZ, RZ, R29, P0 ;  /* 0x000000ffff067224 */ /* 0x000fe200000e061d */
[----:B------:R-:W2:Y:S01]  /*5490*/  LDS.64 R16, [R0+0x1000] ;  /* 0x0010000000107984 */ /* 0x000ea20000000a00 */
[C---:B------:R-:W-:Y:S01]  /*54a0*/  SHF.L.U64.HI R2, R3.reuse, 0x2, R2 ;  /* 0x0000000203027819 */ /* 0x040fe20000010202 */
[----:B------:R-:W-:Y:S01]  /*54b0*/  IMAD.MOV.U32 R23, RZ, RZ, RZ ;  /* 0x000000ffff177224 */ /* 0x000fe200078e00ff */
[C---:B------:R-:W-:Y:S01]  /*54c0*/  IADD3 R8, P0, PT, R10.reuse, UR12, RZ ;  /* 0x0000000c0a087c10 */ /* 0x040fe2000ff1e0ff */
[----:B------:R-:W3:Y:S01]  /*54d0*/  LDS.64 R18, [R0+0x1800] ;  /* 0x0018000000127984 */ /* 0x000ee20000000a00 */
[----:B------:R-:W-:Y:S02]  /*54e0*/  IADD3 R10, P1, PT, R10, UR14, RZ ;  /* 0x0000000e0a0a7c10 */ /* 0x000fe4000ff3e0ff */
[----:B------:R-:W-:Y:S02]  /*54f0*/  SHF.L.U64.HI R6, R3, 0x2, R6 ;  /* 0x0000000203067819 */ /* 0x000fe40000010206 */
[----:B------:R-:W-:-:S02]  /*5500*/  IADD3.X R9, PT, PT, R2, UR13, RZ, P0, !PT ;  /* 0x0000000d02097c10 */ /* 0x000fc400087fe4ff */
[----:B------:R-:W-:Y:S01]  /*5510*/  IADD3.X R11, PT, PT, R2, UR15, RZ, P1, !PT ;  /* 0x0000000f020b7c10 */ /* 0x000fe20008ffe4ff */
[----:B------:R-:W-:Y:S01]  /*5520*/  IMAD.MOV.U32 R2, RZ, RZ, R8 ;  /* 0x000000ffff027224 */ /* 0x000fe200078e0008 */
[C---:B------:R-:W-:Y:S02]  /*5530*/  IADD3.X R3, PT, PT, R6.reuse, UR13, RZ, P0, !PT ;  /* 0x0000000d06037c10 */ /* 0x040fe400087fe4ff */
[----:B------:R-:W-:Y:S01]  /*5540*/  IADD3.X R7, PT, PT, R6, UR15, RZ, P1, !PT ;  /* 0x0000000f06077c10 */ /* 0x000fe20008ffe4ff */
[----:B------:R-:W-:Y:S01]  /*5550*/  IMAD.MOV.U32 R6, RZ, RZ, R10 ;  /* 0x000000ffff067224 */ /* 0x000fe200078e000a */
        /* <DEDUP_REMOVED lines=12> */
.L_x_251:
[----:B------:R-:W-:Y:S01]  /*5620*/  ISETP.NE.AND P2, PT, R18, R20, PT ;  /* 0x000000141200720c */ /* 0x000fe20003f45270 */
[----:B------:R-:W-:Y:S01]  /*5630*/  BSSY.RECONVERGENT B0, `(.L_x_256) ;  /* 0x000000f000007945 */ /* 0x000fe20003800200 */
[----:B------:R-:W-:Y:S02]  /*5640*/  ISETP.NE.AND P0, PT, R2, R33, PT ;  /* 0x000000210200720c */ /* 0x000fe40003f05270 */
[----:B------:R-:W-:Y:S02]  /*5650*/  ISETP.NE.AND P4, PT, R20, R22, PT ;  /* 0x000000161400720c */ /* 0x000fe40003f85270 */
[----:B------:R-:W-:-:S07]  /*5660*/  ISETP.NE.AND P1, PT, R22, R16, PT ;  /* 0x000000101600720c */ /* 0x000fce0003f25270 */
[----:B------:R-:W-:Y:S06]  /*5670*/  @!P2 BRA `(.L_x_257) ;  /* 0x000000000028a947 */ /* 0x000fec0003800000 */
        /* <DEDUP_REMOVED lines=10> */
.L_x_257:
[----:B------:R-:W-:Y:S05]  /*5720*/  BSYNC.RECONVERGENT B0 ;  /* 0x0000000000007941 */ /* 0x000fea0003800200 */
.L_x_256:
        /* <DEDUP_REMOVED lines=12> */
.L_x_259:
[----:B------:R-:W-:Y:S05]  /*57f0*/  BSYNC.RECONVERGENT B0 ;  /* 0x0000000000007941 */ /* 0x000fea0003800200 */
.L_x_258:
[----:B------:R-:W-:Y:S01]  /*5800*/  BSSY.RECONVERGENT B0, `(.L_x_260) ;  /* 0x0000011000007945 */ /* 0x000fe20003800200 */
[----:B------:R-:W-:Y:S02]  /*5810*/  ISETP.NE.AND P2, PT, R16, R14, PT ;  /* 0x0000000e1000720c */ /* 0x000fe40003f45270 */
[----:B------:R-:W-:Y:S02]  /*5820*/  ISETP.NE.AND P3, PT, R14, R12, PT ;  /* 0x0000000c0e00720c */ /* 0x000fe40003f65270 */
[----:B------:R-:W-:Y:S02]  /*5830*/  ISETP.NE.AND P4, PT, R12, R10, PT ;  /* 0x0000000a0c00720c */ /* 0x000fe40003f85270 */
[----:B------:R-:W-:Y:S02]  /*5840*/  ISETP.NE.AND P5, PT, R10, R8, PT ;  /* 0x000000080a00720c */ /* 0x000fe40003fa5270 */
[----:B------:R-:W-:Y:S01]  /*5850*/  ISETP.NE.AND P6, PT, R8, R2, PT ;  /* 0x000000020800720c */ /* 0x000fe20003fc5270 */
[----:B------:R-:W-:-:S12]  /*5860*/  @!P1 BRA `(.L_x_261) ;  /* 0x0000000000289947 */ /* 0x000fd80003800000 */
[----:B------:R-:W2:Y:S01]  /*5870*/  LDCU.64 UR4, c[0x0][0x398] ;  /* 0x00007300ff0477ac */ /* 0x000ea20008000a00 */
[C---:B01----:R-:W-:Y:S01]  /*5880*/  IMAD.SHL.U32 R18, R43.reuse, 0x4, RZ ;  /* 0x000000042b127824 */ /* 0x043fe200078e00ff */
[----:B------:R-:W-:Y:S01]  /*5890*/  SHF.L.U64.HI R43, R43, 0x2, R36 ;  /* 0x000000022b2b7819 */ /* 0x000fe20000010224 */
[----:B------:R-:W0:Y:S03]  /*58a0*/  LDCU.64 UR6, c[0x0][0x3a0] ;  /* 0x00007400ff0677ac */ /* 0x000e260008000a00 */
[----:B--2---:R-:W-:-:S04]  /*58b0*/  IADD3 R4, P1, PT, R18, UR4, RZ ;  /* 0x0000000412047c10 */ /* 0x004fc8000ff3e0ff */
[----:B------:R-:W-:Y:S02]  /*58c0*/  IADD3.X R5, PT, PT, R43, UR5, RZ, P1, !PT ;  /* 0x000000052b057c10 */ /* 0x000fe40008ffe4ff */
[----:B0-----:R-:W-:-:S03]  /*58d0*/  IADD3 R18, P1, PT, R18, UR6, RZ ;  /* 0x0000000612127c10 */ /* 0x001fc6000ff3e0ff */
[----:B------:R2:W-:Y:S01]  /*58e0*/  STG.E desc[UR10][R4.64], R22 ;  /* 0x0000001604007986 */ /* 0x0005e2000c10190a */
[----:B------:R-:W-:-:S05]  /*58f0*/  IADD3.X R19, PT, PT, R43, UR7, RZ, P1, !PT ;  /* 0x000000072b137c10 */ /* 0x000fca0008ffe4ff */
[----:B------:R2:W-:Y:S04]  /*5900*/  STG.E desc[UR10][R18.64], R23 ;  /* 0x0000001712007986 */ /* 0x0005e8000c10190a */
.L_x_261:
[----:B------:R-:W-:Y:S05]  /*5910*/  BSYNC.RECONVERGENT B0 ;  /* 0x0000000000007941 */ /* 0x000fea0003800200 */
.L_x_260:
[----:B------:R-:W-:Y:S04]  /*5920*/  BSSY.RECONVERGENT B0, `(.L_x_262) ;  /* 0x000000c000007945 */ /* 0x000fe80003800200 */
[----:B------:R-:W-:Y:S05]  /*5930*/  @!P2 BRA `(.L_x_263) ;  /* 0x000000000028a947 */ /* 0x000fea0003800000 */
[----:B------:R-:W3:Y:S01]  /*5940*/  LDCU.64 UR4, c[0x0][0x398] ;  /* 0x00007300ff0477ac */ /* 0x000ee20008000a00 */
[C---:B012---:R-:W-:Y:S01]  /*5950*/  IMAD.SHL.U32 R18, R41.reuse, 0x4, RZ ;  /* 0x0000000429127824 */ /* 0x047fe200078e00ff */
[----:B------:R-:W-:Y:S01]  /*5960*/  SHF.L.U64.HI R41, R41, 0x2, R38 ;  /* 0x0000000229297819 */ /* 0x000fe20000010226 */
[----:B------:R-:W0:Y:S03]  /*5970*/  LDCU.64 UR6, c[0x0][0x3a0] ;  /* 0x00007400ff0677ac */ /* 0x000e260008000a00 */
[C---:B---3--:R-:W-:Y:S02]  /*5980*/  IADD3 R4, P1, PT, R18.reuse, UR4, RZ ;  /* 0x0000000412047c10 */ /* 0x048fe4000ff3e0ff */
[----:B0-----:R-:W-:Y:S02]  /*5990*/  IADD3 R18, P2, PT, R18, UR6, RZ ;  /* 0x0000000612127c10 */ /* 0x001fe4000ff5e0ff */
[----:B------:R-:W-:-:S02]  /*59a0*/  IADD3.X R5, PT, PT, R41, UR5, RZ, P1, !PT ;  /* 0x0000000529057c10 */ /* 0x000fc40008ffe4ff */
[----:B------:R-:W-:-:S03]  /*59b0*/  IADD3.X R19, PT, PT, R41, UR7, RZ, P2, !PT ;  /* 0x0000000729137c10 */ /* 0x000fc600097fe4ff */
[----:B------:R3:W-:Y:S04]  /*59c0*/  STG.E desc[UR10][R4.64], R16 ;  /* 0x0000001004007986 */ /* 0x0007e8000c10190a */
[----:B------:R3:W-:Y:S02]  /*59d0*/  STG.E desc[UR10][R18.64], R17 ;  /* 0x0000001112007986 */ /* 0x0007e4000c10190a */
.L_x_263:
[----:B------:R-:W-:Y:S05]  /*59e0*/  BSYNC.RECONVERGENT B0 ;  /* 0x0000000000007941 */ /* 0x000fea0003800200 */
.L_x_262:
[----:B------:R-:W-:Y:S04]  /*59f0*/  BSSY.RECONVERGENT B0, `(.L_x_264) ;  /* 0x000000c000007945 */ /* 0x000fe80003800200 */
[----:B------:R-:W-:Y:S05]  /*5a00*/  @!P3 BRA `(.L_x_265) ;  /* 0x000000000028b947 */ /* 0x000fea0003800000 */
[----:B------:R-:W0:Y:S01]  /*5a10*/  LDCU.64 UR4, c[0x0][0x398] ;  /* 0x00007300ff0477ac */ /* 0x000e220008000a00 */
[C---:B---3--:R-:W-:Y:S01]  /*5a20*/  IMAD.SHL.U32 R16, R37.reuse, 0x4, RZ ;  /* 0x0000000425107824 */ /* 0x048fe200078e00ff */
[----:B------:R-:W-:Y:S01]  /*5a30*/  SHF.L.U64.HI R30, R37, 0x2, R30 ;  /* 0x00000002251e7819 */ /* 0x000fe2000001021e */
[----:B------:R-:W3:Y:S03]  /*5a40*/  LDCU.64 UR6, c[0x0][0x3a0] ;  /* 0x00007400ff0677ac */ /* 0x000ee60008000a00 */
[C---:B012---:R-:W-:Y:S02]  /*5a50*/  IADD3 R4, P1, PT, R16.reuse, UR4, RZ ;  /* 0x0000000410047c10 */ /* 0x047fe4000ff3e0ff */
[----:B---3--:R-:W-:Y:S02]  /*5a60*/  IADD3 R16, P2, PT, R16, UR6, RZ ;  /* 0x0000000610107c10 */ /* 0x008fe4000ff5e0ff */
[----:B------:R-:W-:-:S02]  /*5a70*/  IADD3.X R5, PT, PT, R30, UR5, RZ, P1, !PT ;  /* 0x000000051e057c10 */ /* 0x000fc40008ffe4ff */
[----:B------:R-:W-:-:S03]  /*5a80*/  IADD3.X R17, PT, PT, R30, UR7, RZ, P2, !PT ;  /* 0x000000071e117c10 */ /* 0x000fc600097fe4ff */
[----:B------:R4:W-:Y:S04]  /*5a90*/  STG.E desc[UR10][R4.64], R14 ;  /* 0x0000000e04007986 */ /* 0x0009e8000c10190a */
[----:B------:R4:W-:Y:S02]  /*5aa0*/  STG.E desc[UR10][R16.64], R15 ;  /* 0x0000000f10007986 */ /* 0x0009e4000c10190a */
.L_x_265:
[----:B------:R-:W-:Y:S05]  /*5ab0*/  BSYNC.RECONVERGENT B0 ;  /* 0x0000000000007941 */ /* 0x000fea0003800200 */
.L_x_264:
[----:B------:R-:W-:Y:S04]  /*5ac0*/  BSSY.RECONVERGENT B0, `(.L_x_266) ;  /* 0x000000c000007945 */ /* 0x000fe80003800200 */
[----:B------:R-:W-:Y:S05]  /*5ad0*/  @!P4 BRA `(.L_x_267) ;  /* 0x000000000028c947 */ /* 0x000fea0003800000 */
[----:B------:R-:W0:Y:S01]  /*5ae0*/  LDCU.64 UR4, c[0x0][0x398] ;  /* 0x00007300ff0477ac */ /* 0x000e220008000a00 */
[C---:B----4-:R-:W-:Y:S01]  /*5af0*/  IMAD.SHL.U32 R14, R6.reuse, 0x4, RZ ;  /* 0x00000004060e7824 */ /* 0x050fe200078e00ff */
[----:B------:R-:W-:Y:S01]  /*5b00*/  SHF.L.U64.HI R39, R6, 0x2, R39 ;  /* 0x0000000206277819 */ /* 0x000fe20000010227 */
[----:B------:R-:W4:Y:S03]  /*5b10*/  LDCU.64 UR6, c[0x0][0x3a0] ;  /* 0x00007400ff0677ac */ /* 0x000f260008000a00 */
[C---:B0123--:R-:W-:Y:S02]  /*5b20*/  IADD3 R4, P1, PT, R14.reuse, UR4, RZ ;  /* 0x000000040e047c10 */ /* 0x04ffe4000ff3e0ff */
[----:B----4-:R-:W-:Y:S02]  /*5b30*/  IADD3 R14, P2, PT, R14, UR6, RZ ;  /* 0x000000060e0e7c10 */ /* 0x010fe4000ff5e0ff */
[----:B------:R-:W-:-:S02]  /*5b40*/  IADD3.X R5, PT, PT, R39, UR5, RZ, P1, !PT ;  /* 0x0000000527057c10 */ /* 0x000fc40008ffe4ff */
[----:B------:R-:W-:-:S03]  /*5b50*/  IADD3.X R15, PT, PT, R39, UR7, RZ, P2, !PT ;  /* 0x00000007270f7c10 */ /* 0x000fc600097fe4ff */
[----:B------:R0:W-:Y:S04]  /*5b60*/  STG.E desc[UR10][R4.64], R12 ;  /* 0x0000000c04007986 */ /* 0x0001e8000c10190a */
[----:B------:R0:W-:Y:S02]  /*5b70*/  STG.E desc[UR10][R14.64], R13 ;  /* 0x0000000d0e007986 */ /* 0x0001e4000c10190a */
.L_x_267:
[----:B------:R-:W-:Y:S05]  /*5b80*/  BSYNC.RECONVERGENT B0 ;  /* 0x0000000000007941 */ /* 0x000fea0003800200 */
.L_x_266:
[----:B------:R-:W-:Y:S04]  /*5b90*/  BSSY.RECONVERGENT B0, `(.L_x_268) ;  /* 0x000000c000007945 */ /* 0x000fe80003800200 */
[----:B------:R-:W-:Y:S05]  /*5ba0*/  @!P5 BRA `(.L_x_269) ;  /* 0x000000000028d947 */ /* 0x000fea0003800000 */
[----:B------:R-:W0:Y:S01]  /*5bb0*/  LDCU.64 UR4, c[0x0][0x398] ;  /* 0x00007300ff0477ac */ /* 0x000e220008000a00 */
[C---:B------:R-:W-:Y:S01]  /*5bc0*/  IMAD.SHL.U32 R6, R7.reuse, 0x4, RZ ;  /* 0x0000000407067824 */ /* 0x040fe200078e00ff */
[----:B------:R-:W-:Y:S01]  /*5bd0*/  SHF.L.U64.HI R28, R7, 0x2, R28 ;  /* 0x00000002071c7819 */ /* 0x000fe2000001021c */
[----:B------:R-:W5:Y:S03]  /*5be0*/  LDCU.64 UR6, c[0x0][0x3a0] ;  /* 0x00007400ff0677ac */ /* 0x000f660008000a00 */
[C---:B01234-:R-:W-:Y:S02]  /*5bf0*/  IADD3 R4, P1, PT, R6.reuse, UR4, RZ ;  /* 0x0000000406047c10 */ /* 0x05ffe4000ff3e0ff */
[----:B-----5:R-:W-:Y:S02]  /*5c00*/  IADD3 R6, P2, PT, R6, UR6, RZ ;  /* 0x0000000606067c10 */ /* 0x020fe4000ff5e0ff */
[----:B------:R-:W-:-:S02]  /*5c10*/  IADD3.X R5, PT, PT, R28, UR5, RZ, P1, !PT ;  /* 0x000000051c057c10 */ /* 0x000fc40008ffe4ff */
[----:B------:R-:W-:-:S03]  /*5c20*/  IADD3.X R7, PT, PT, R28, UR7, RZ, P2, !PT ;  /* 0x000000071c077c10 */ /* 0x000fc600097fe4ff */
[----:B------:R0:W-:Y:S04]  /*5c30*/  STG.E desc[UR10][R4.64], R10 ;  /* 0x0000000a04007986 */ /* 0x0001e8000c10190a */
[----:B------:R0:W-:Y:S02]  /*5c40*/  STG.E desc[UR10][R6.64], R11 ;  /* 0x0000000b06007986 */ /* 0x0001e4000c10190a */
.L_x_269:
[----:B------:R-:W-:Y:S05]  /*5c50*/  BSYNC.RECONVERGENT B0 ;  /* 0x0000000000007941 */ /* 0x000fea0003800200 */
.L_x_268:
[----:B------:R-:W-:Y:S04]  /*5c60*/  BSSY.RECONVERGENT B0, `(.L_x_270) ;  /* 0x000000c000007945 */ /* 0x000fe80003800200 */
[----:B------:R-:W-:Y:S05]  /*5c70*/  @!P6 BRA `(.L_x_271) ;  /* 0x000000000028e947 */ /* 0x000fea0003800000 */
[----:B------:R-:W1:Y:S01]  /*5c80*/  LDCU.64 UR4, c[0x0][0x398] ;  /* 0x00007300ff0477ac */ /* 0x000e620008000a00 */
[C---:B0-----:R-:W-:Y:S01]  /*5c90*/  IMAD.SHL.U32 R6, R26.reuse, 0x4, RZ ;  /* 0x000000041a067824 */ /* 0x041fe200078e00ff */
[----:B------:R-:W-:Y:S01]  /*5ca0*/  SHF.L.U64.HI R29, R26, 0x2, R29 ;  /* 0x000000021a1d7819 */ /* 0x000fe2000001021d */
[----:B------:R-:W0:Y:S03]  /*5cb0*/  LDCU.64 UR6, c[0x0][0x3a0] ;  /* 0x00007400ff0677ac */ /* 0x000e260008000a00 */
[C---:B-1234-:R-:W-:Y:S02]  /*5cc0*/  IADD3 R4, P1, PT, R6.reuse, UR4, RZ ;  /* 0x0000000406047c10 */ /* 0x05efe4000ff3e0ff */
[----:B0-----:R-:W-:Y:S02]  /*5cd0*/  IADD3 R6, P2, PT, R6, UR6, RZ ;  /* 0x0000000606067c10 */ /* 0x001fe4000ff5e0ff */
[----:B------:R-:W-:-:S02]  /*5ce0*/  IADD3.X R5, PT, PT, R29, UR5, RZ, P1, !PT ;  /* 0x000000051d057c10 */ /* 0x000fc40008ffe4ff */
[----:B------:R-:W-:-:S03]  /*5cf0*/  IADD3.X R7, PT, PT, R29, UR7, RZ, P2, !PT ;  /* 0x000000071d077c10 */ /* 0x000fc600097fe4ff */
[----:B------:R0:W-:Y:S04]  /*5d00*/  STG.E desc[UR10][R4.64], R8 ;  /* 0x0000000804007986 */ /* 0x0001e8000c10190a */
[----:B------:R0:W-:Y:S02]  /*5d10*/  STG.E desc[UR10][R6.64], R9 ;  /* 0x0000000906007986 */ /* 0x0001e4000c10190a */
.L_x_271:
[----:B------:R-:W-:Y:S05]  /*5d20*/  BSYNC.RECONVERGENT B0 ;  /* 0x0000000000007941 */ /* 0x000fea0003800200 */
.L_x_270:
[----:B------:R-:W-:Y:S05]  /*5d30*/  @!P0 EXIT ;  /* 0x000000000000894d */ /* 0x000fea0003800000 */
        /* <DEDUP_REMOVED lines=8> */
[----:B------:R-:W-:Y:S04]  /*5dc0*/  STG.E desc[UR10][R4.64], R2 ;  /* 0x0000000204007986 */ /* 0x000fe8000c10190a */
[----:B------:R-:W-:Y:S01]  /*5dd0*/  STG.E desc[UR10][R6.64], R3 ;  /* 0x0000000306007986 */ /* 0x000fe2000c10190a */
[----:B------:R-:W-:Y:S05]  /*5de0*/  EXIT ;  /* 0x000000000000794d */ /* 0x000fea0003800000 */
.L_x_190:
[----:B------:R-:W-:-:S04]  /*5df0*/  UISETP.GE.U32.AND UP0, UPT, UR12, 0x1, UPT ;  /* 0x000000010c00788c */ /* 0x000fc8000bf06070 */
[----:B------:R-:W-:-:S06]  /*5e00*/  UISETP.GE.AND.EX UP0, UPT, UR4, URZ, UPT, UP0 ;  /* 0x000000ff0400728c */ /* 0x000fcc000bf06300 */
[----:B------:R-:W-:-:S13]  /*5e10*/  PLOP3.LUT P0, PT, PT, PT, UP0, 0x80, 0x8 ;  /* 0x000000000008781c */ /* 0x000fda0003f0f008 */
[----:B------:R-:W-:Y:S05]  /*5e20*/  @!P0 EXIT ;  /* 0x000000000000894d */ /* 0x000fea0003800000 */
[----:B------:R-:W-:-:S09]  /*5e30*/  UISETP.NE.AND UP0, UPT, UR13, URZ, UPT ;  /* 0x000000ff0d00728c */ /* 0x000fd2000bf05270 */
[----:B------:R-:W-:Y:S05]  /*5e40*/  BRA.U UP0, `(.L_x_272) ;  /* 0x0000002900907547 */ /* 0x000fea000b800000 */
[----:B------:R-:W0:Y:S01]  /*5e50*/  LDC.64 R2, c[0x0][0x380] ;  /* 0x0000e000ff027b82 */ /* 0x000e220000000a00 */
[----:B------:R-:W1:Y:S01]  /*5e60*/  S2R R0, SR_TID.X ;  /* 0x0000000000007919 */ /* 0x000e620000002100 */
[----:B------:R-:W2:Y:S06]  /*5e70*/  S2R R11, SR_LANEID ;  /* 0x00000000000b7919 */ /* 0x000eac0000000000 */
[----:B------:R-:W3:Y:S01]  /*5e80*/  S2UR UR6, SR_CgaCtaId ;  /* 0x00000000000679c3 */ /* 0x000ee20000008800 */
[----:B------:R-:W-:-:S07]  /*5e90*/  UMOV UR5, 0x400 ;  /* 0x0000040000057882 */ /* 0x000fce0000000000 */
[----:B------:R-:W4:Y:S01]  /*5ea0*/  LDC R23, c[0x0][0x390] ;  /* 0x0000e400ff177b82 */ /* 0x000f220000000800 */
[----:B0-----:R-:W-:-:S05]  /*5eb0*/  IMAD.WIDE.U32 R2, RZ, 0x2400, R2 ;  /* 0x00002400ff027825 */ /* 0x001fca00078e0002 */
[----:B------:R0:W5:Y:S01]  /*5ec0*/  LDG.E.CONSTANT R4, desc[UR10][R2.64] ;  /* 0x0000000a02047981 */ /* 0x000162000c1e9900 */
[C---:B-1----:R-:W-:Y:S02]  /*5ed0*/  LOP3.LUT R5, R0.reuse, 0x1f, RZ, 0xc0, !PT ;  /* 0x0000001f00057812 */ /* 0x042fe400078ec0ff */
[----:B------:R-:W-:-:S05]  /*5ee0*/  LOP3.LUT R6, R0, 0x3e0, RZ, 0xc0, !PT ;  /* 0x000003e000067812 */ /* 0x000fca00078ec0ff */
[----:B------:R-:W-:-:S04]  /*5ef0*/  IMAD R9, R6, 0x9, R5 ;  /* 0x0000000906097824 */ /* 0x000fc800078e0205 */
[C---:B------:R-:W-:Y:S01]  /*5f00*/  VIADD R5, R9.reuse, 0x20 ;  /* 0x0000002009057836 */ /* 0x040fe20000000000 */
[C---:B------:R-:W-:Y:S01]  /*5f10*/  ISETP.GE.AND P6, PT, R9.reuse, UR8, PT ;  /* 0x0000000809007c0c */ /* 0x040fe2000bfc6270 */
[C---:B------:R-:W-:Y:S01]  /*5f20*/  VIADD R6, R9.reuse, 0x40 ;  /* 0x0000004009067836 */ /* 0x040fe20000000000 */
[C---:B0-----:R-:W-:Y:S01]  /*5f30*/  LEA R2, P5, R9.reuse, R2, 0x2 ;  /* 0x0000000209027211 */ /* 0x041fe200078a10ff */
[----:B------:R-:W-:Y:S01]  /*5f40*/  VIADD R7, R9, 0x60 ;  /* 0x0000006009077836 */ /* 0x000fe20000000000 */
[----:B------:R-:W-:Y:S01]  /*5f50*/  ISETP.GE.AND P1, PT, R5, UR8, PT ;  /* 0x0000000805007c0c */ /* 0x000fe2000bf26270 */
[C---:B------:R-:W-:Y:S01]  /*5f60*/  VIADD R5, R9.reuse, 0x80 ;  /* 0x0000008009057836 */ /* 0x040fe20000000000 */
[----:B------:R-:W-:Y:S01]  /*5f70*/  ISETP.GE.AND P0, PT, R6, UR8, PT ;  /* 0x0000000806007c0c */ /* 0x000fe2000bf06270 */
[----:B------:R-:W-:Y:S01]  /*5f80*/  VIADD R6, R9, 0xa0 ;  /* 0x000000a009067836 */ /* 0x000fe20000000000 */
[----:B------:R-:W-:Y:S01]  /*5f90*/  ISETP.GE.AND P2, PT, R7, UR8, PT ;  /* 0x0000000807007c0c */ /* 0x000fe2000bf46270 */
[----:B------:R-:W-:Y:S01]  /*5fa0*/  VIADD R7, R9, 0xc0 ;  /* 0x000000c009077836 */ /* 0x000fe20000000000 */
[----:B------:R-:W-:Y:S01]  /*5fb0*/  ISETP.GE.AND P3, PT, R5, UR8, PT ;  /* 0x0000000805007c0c */ /* 0x000fe2000bf66270 */
[----:B------:R-:W-:Y:S01]  /*5fc0*/  IMAD.X R3, RZ, RZ, R3, P5 ;  /* 0x000000ffff037224 */ /* 0x000fe200028e0603 */
[----:B------:R-:W-:Y:S01]  /*5fd0*/  ISETP.GE.AND P4, PT, R6, UR8, PT ;  /* 0x0000000806007c0c */ /* 0x000fe2000bf86270 */
[----:B------:R-:W-:Y:S01]  /*5fe0*/  VIADD R10, R9, 0xe0 ;  /* 0x000000e0090a7836 */ /* 0x000fe20000000000 */
[----:B------:R-:W-:Y:S01]  /*5ff0*/  ISETP.GE.AND P5, PT, R7, UR8, PT ;  /* 0x0000000807007c0c */ /* 0x000fe2000bfa6270 */
[----:B------:R-:W-:-:S02]  /*6000*/  VIADD R7, R9, 0x100 ;  /* 0x0000010009077836 */ /* 0x000fc40000000000 */
[----:B-----5:R-:W-:Y:S02]  /*6010*/  IMAD.MOV.U32 R5, RZ, RZ, R4 ;  /* 0x000000ffff057224 */ /* 0x020fe400078e0004 */
[----:B------:R-:W5:Y:S02]  /*6020*/  @!P6 LDG.E.CONSTANT R4, desc[UR10][R2.64] ;  /* 0x0000000a0204e981 */ /* 0x000f64000c1e9900 */
[----:B------:R-:W-:Y:S01]  /*6030*/  IMAD.MOV.U32 R6, RZ, RZ, R5 ;  /* 0x000000ffff067224 */ /* 0x000fe200078e0005 */
[----:B------:R-:W-:-:S05]  /*6040*/  ISETP.GE.AND P6, PT, R10, UR8, PT ;  /* 0x000000080a007c0c */ /* 0x000fca000bfc6270 */
[----:B------:R-:W4:Y:S01]  /*6050*/  @!P1 LDG.E.CONSTANT R6, desc[UR10][R2.64+0x80] ;  /* 0x0000800a02069981 */ /* 0x000f22000c1e9900 */
[----:B------:R-:W-:Y:S01]  /*6060*/  ISETP.GE.AND P1, PT, R7, UR8, PT ;  /* 0x0000000807007c0c */ /* 0x000fe2000bf26270 */
[--C-:B------:R-:W-:Y:S02]  /*6070*/  IMAD.MOV.U32 R7, RZ, RZ, R5.reuse ;  /* 0x000000ffff077224 */ /* 0x100fe400078e0005 */
[--C-:B------:R-:W-:Y:S02]  /*6080*/  IMAD.MOV.U32 R9, RZ, RZ, R5.reuse ;  /* 0x000000ffff097224 */ /* 0x100fe400078e0005 */
[--C-:B------:R-:W-:Y:S02]  /*6090*/  IMAD.MOV.U32 R12, RZ, RZ, R5.reuse ;  /* 0x000000ffff0c7224 */ /* 0x100fe400078e0005 */
[--C-:B------:R-:W-:Y:S01]  /*60a0*/  IMAD.MOV.U32 R13, RZ, RZ, R5.reuse ;  /* 0x000000ffff0d7224 */ /* 0x100fe200078e0005 */
[----:B------:R-:W4:Y:S01]  /*60b0*/  @!P0 LDG.E.CONSTANT R7, desc[UR10][R2.64+0x100] ;  /* 0x0001000a02078981 */ /* 0x000f22000c1e9900 */
[----:B------:R-:W-:-:S02]  /*60c0*/  IMAD.MOV.U32 R15, RZ, RZ, R5 ;  /* 0x000000ffff0f7224 */ /* 0x000fc400078e0005 */
[----:B------:R-:W-:Y:S01]  /*60d0*/  IMAD.MOV.U32 R17, RZ, RZ, R5 ;  /* 0x000000ffff117224 */ /* 0x000fe200078e0005 */
[----:B------:R-:W4:Y:S04]  /*60e0*/  @!P2 LDG.E.CONSTANT R9, desc[UR10][R2.64+0x180] ;  /* 0x0001800a0209a981 */ /* 0x000f28000c1e9900 */
[----:B------:R-:W4:Y:S04]  /*60f0*/  @!P3 LDG.E.CONSTANT R12, desc[UR10][R2.64+0x200] ;  /* 0x0002000a020cb981 */ /* 0x000f28000c1e9900 */
[----:B------:R-:W4:Y:S04]  /*6100*/  @!P4 LDG.E.CONSTANT R13, desc[UR10][R2.64+0x280] ;  /* 0x0002800a020dc981 */ /* 0x000f28000c1e9900 */
[----:B------:R-:W4:Y:S04]  /*6110*/  @!P5 LDG.E.CONSTANT R15, desc[UR10][R2.64+0x300] ;  /* 0x0003000a020fd981 */ /* 0x000f28000c1e9900 */
[----:B------:R-:W4:Y:S04]  /*6120*/  @!P6 LDG.E.CONSTANT R17, desc[UR10][R2.64+0x380] ;  /* 0x0003800a0211e981 */ /* 0x000f28000c1e9900 */
[----:B------:R0:W4:Y:S01]  /*6130*/  @!P1 LDG.E.CONSTANT R5, desc[UR10][R2.64+0x400] ;  /* 0x0004000a02059981 */ /* 0x000122000c1e9900 */
[----:B------:R-:W-:Y:S01]  /*6140*/  SHF.R.U32.HI R40, RZ, 0x5, R0 ;  /* 0x00000005ff287819 */ /* 0x000fe20000011600 */
[----:B---3--:R-:W-:-:S04]  /*6150*/  ULEA UR5, UR6, UR5, 0x18 ;  /* 0x0000000506057291 */ /* 0x008fc8000f8ec0ff */
[----:B--2---:R-:W-:-:S05]  /*6160*/  IMAD R10, R40, 0x120, R11 ;  /* 0x00000120280a7824 */ /* 0x004fca00078e020b */
[----:B------:R-:W-:-:S05]  /*6170*/  LEA R20, R10, UR5, 0x2 ;  /* 0x000000050a147c11 */ /* 0x000fca000f8e10ff */
[----:B------:R-:W-:Y:S01]  /*6180*/  IMAD R21, R11, 0x20, R20 ;  /* 0x000000200b157824 */ /* 0x000fe200078e0214 */
[----:B------:R-:W-:-:S04]  /*6190*/  ISETP.NE.AND P6, PT, R0, RZ, PT ;  /* 0x000000ff0000720c */ /* 0x000fc80003fc5270 */
[----:B0-----:R-:W-:Y:S02]  /*61a0*/  P2R R3, PR, RZ, 0x40 ;  /* 0x00000040ff037803 */ /* 0x001fe40000000000 */
[----:B------:R-:W-:Y:S01]  /*61b0*/  LEA R22, R0, UR5, 0x2 ;  /* 0x0000000500167c11 */ /* 0x000fe2000f8e10ff */
[----:B------:R-:W-:Y:S01]  /*61c0*/  IMAD.MOV.U32 R28, RZ, RZ, RZ ;  /* 0x000000ffff1c7224 */ /* 0x000fe200078e00ff */
[----:B-----5:R-:W-:Y:S04]  /*61d0*/  STS [R20], R4 ;  /* 0x0000000414007388 */ /* 0x020fe80000000800 */
[----:B----4-:R-:W-:Y:S04]  /*61e0*/  STS [R20+0x80], R6 ;  /* 0x0000800614007388 */ /* 0x010fe80000000800 */
        /* <DEDUP_REMOVED lines=8> */
[----:B------:R-:W0:Y:S04]  /*6270*/  LDS R29, [R21+0x20] ;  /* 0x00002000151d7984 */ /* 0x000e280000000800 */
[----:B------:R-:W-:Y:S04]  /*6280*/  LDS R6, [R21] ;  /* 0x0000000015067984 */ /* 0x000fe80000000800 */
[----:B------:R-:W1:Y:S04]  /*6290*/  LDS R10, [R21+0x4] ;  /* 0x00000400150a7984 */ /* 0x000e680000000800 */
[----:B------:R-:W-:Y:S04]  /*62a0*/  LDS R12, [R21+0x8] ;  /* 0x00000800150c7984 */ /* 0x000fe80000000800 */
[----:B------:R-:W2:Y:S04]  /*62b0*/  LDS R14, [R21+0xc] ;  /* 0x00000c00150e7984 */ /* 0x000ea80000000800 */
[----:B------:R-:W-:Y:S04]  /*62c0*/  LDS R16, [R21+0x10] ;  /* 0x0000100015107984 */ /* 0x000fe80000000800 */
[----:B------:R-:W-:Y:S04]  /*62d0*/  LDS R18, [R21+0x14] ;  /* 0x0000140015127984 */ /* 0x000fe80000000800 */
[----:B------:R-:W-:Y:S04]  /*62e0*/  LDS R4, [R21+0x18] ;  /* 0x0000180015047984 */ /* 0x000fe80000000800 */
[----:B------:R-:W-:Y:S01]  /*62f0*/  LDS R2, [R21+0x1c] ;  /* 0x00001c0015027984 */ /* 0x000fe20000000800 */
[----:B------:R-:W-:Y:S06]  /*6300*/  BAR.SYNC.DEFER_BLOCKING 0x0 ;  /* 0x0000000000007b1d */ /* 0x000fec0000010000 */
[----:B------:R-:W-:Y:S04]  /*6310*/  STS [R20], R23 ;  /* 0x0000001714007388 */ /* 0x000fe80000000800 */
[----:B------:R-:W-:Y:S04]  /*6320*/  STS [R20+0x80], R23 ;  /* 0x0000801714007388 */ /* 0x000fe80000000800 */
[----:B------:R-:W-:Y:S04]  /*6330*/  STS [R20+0x100], R23 ;  /* 0x0001001714007388 */ /* 0x000fe80000000800 */
[----:B------:R-:W-:Y:S04]  /*6340*/  STS [R20+0x180], R23 ;  /* 0x0001801714007388 */ /* 0x000fe80000000800 */
[----:B------:R-:W-:Y:S04]  /*6350*/  STS [R20+0x200], R23 ;  /* 0x0002001714007388 */ /* 0x000fe80000000800 */
[----:B------:R-:W-:Y:S04]  /*6360*/  STS [R20+0x280], R23 ;  /* 0x0002801714007388 */ /* 0x000fe80000000800 */
[----:B------:R-:W-:Y:S04]  /*6370*/  STS [R20+0x300], R23 ;  /* 0x0003001714007388 */ /* 0x000fe80000000800 */
[----:B------:R-:W-:Y:S04]  /*6380*/  STS [R20+0x380], R23 ;  /* 0x0003801714007388 */ /* 0x000fe80000000800 */
[----:B------:R3:W-:Y:S01]  /*6390*/  STS [R20+0x400], R23 ;  /* 0x0004001714007388 */ /* 0x0007e20000000800 */
        /* <DEDUP_REMOVED lines=9> */
[----:B------:R4:W-:Y:S01]  /*6430*/  LDS R7, [R21] ;  /* 0x0000000015077984 */ /* 0x0009e20000000800 */
[----:B------:R-:W-:Y:S06]  /*6440*/  BAR.SYNC.DEFER_BLOCKING 0x0 ;  /* 0x0000000000007b1d */ /* 0x000fec0000010000 */
[----:B0-----:R-:W-:Y:S02]  /*6450*/  STS [R22+0x4d8], R29 ;  /* 0x0004d81d16007388 */ /* 0x001fe40000000800 */
[----:B------:R-:W-:Y:S06]  /*6460*/  BAR.SYNC.DEFER_BLOCKING 0x0 ;  /* 0x0000000000007b1d */ /* 0x000fec0000010000 */
[----:B------:R-:W0:Y:S01]  /*6470*/  @P6 LDS R8, [R22+0x4d4] ;  /* 0x0004d40016086984 */ /* 0x000e220000000800 */
[----:B---3--:R-:W-:-:S04]  /*6480*/  IMAD R20, R0, 0x9, RZ ;  /* 0x0000000900147824 */ /* 0x008fc800078e02ff */
[C---:B------:R-:W-:Y:S01]  /*6490*/  VIADD R5, R20.reuse, 0x1 ;  /* 0x0000000114057836 */ /* 0x040fe20000000000 */
[----:B------:R-:W-:Y:S01]  /*64a0*/  ISETP.NE.U32.AND P4, PT, R20, UR12, PT ;  /* 0x0000000c14007c0c */ /* 0x000fe2000bf85070 */
[----:B------:R-:W-:-:S03]  /*64b0*/  IMAD.MOV.U32 R23, RZ, RZ, 0x1 ;  /* 0x00000001ff177424 */ /* 0x000fc600078e00ff */
[----:B------:R-:W-:Y:S02]  /*64c0*/  ISETP.NE.AND.EX P4, PT, RZ, UR4, PT, P4 ;  /* 0x00000004ff007c0c */ /* 0x000fe4000bf85340 */
[----:B------:R-:W-:Y:S01]  /*64d0*/  ISETP.EQ.U32.AND P0, PT, R5, UR12, PT ;  /* 0x0000000c05007c0c */ /* 0x000fe2000bf02070 */
[C---:B------:R-:W-:Y:S01]  /*64e0*/  VIADD R5, R20.reuse, 0x2 ;  /* 0x0000000214057836 */ /* 0x040fe20000000000 */
[----:B------:R-:W-:Y:S01]  /*64f0*/  SEL R30, RZ, 0x1, P4 ;  /* 0x00000001ff1e7807 */ /* 0x000fe20002000000 */
[----:B----4-:R-:W-:Y:S01]  /*6500*/  VIADD R21, R20, 0x3 ;  /* 0x0000000314157836 */ /* 0x010fe20000000000 */
[----:B------:R-:W-:Y:S02]  /*6510*/  SEL R28, R28, RZ, P4 ;  /* 0x000000ff1c1c7207 */ /* 0x000fe40002000000 */
[----:B-1----:R-:W-:Y:S02]  /*6520*/  ISETP.NE.AND P3, PT, R6, R10, PT ;  /* 0x0000000a0600720c */ /* 0x002fe40003f65270 */
[----:B------:R-:W-:-:S02]  /*6530*/  ISETP.EQ.U32.AND P2, PT, R21, UR12, PT ;  /* 0x0000000c15007c0c */ /* 0x000fc4000bf42070 */
[----:B------:R-:W-:Y:S02]  /*6540*/  ISETP.EQ.OR.EX P0, PT, RZ, UR4, P3, P0 ;  /* 0x00000004ff007c0c */ /* 0x000fe40009f02700 */
[----:B--2---:R-:W-:Y:S02]  /*6550*/  ISETP.NE.AND P5, PT, R12, R14, PT ;  /* 0x0000000e0c00720c */ /* 0x004fe40003fa5270 */
[----:B0-----:R-:W-:-:S04]  /*6560*/  @P6 ISETP.NE.AND P1, PT, R8, R6, PT ;  /* 0x000000060800620c */ /* 0x001fc80003f25270 */
[----:B------:R-:W-:Y:S02]  /*6570*/  @P6 SEL R23, RZ, 0x1, !P1 ;  /* 0x00000001ff176807 */ /* 0x000fe40004800000 */
[----:B------:R-:W-:Y:S01]  /*6580*/  ISETP.EQ.U32.AND P1, PT, R5, UR12, PT ;  /* 0x0000000c05007c0c */ /* 0x000fe2000bf22070 */
[----:B------:R-:W-:Y:S01]  /*6590*/  VIADD R5, R20, 0x4 ;  /* 0x0000000414057836 */ /* 0x000fe20000000000 */
[----:B------:R-:W-:Y:S02]  /*65a0*/  @P6 SEL R30, R30, R23, !P4 ;  /* 0x000000171e1e6207 */ /* 0x000fe40006000000 */
[----:B------:R-:W-:Y:S02]  /*65b0*/  ISETP.NE.AND P4, PT, R10, R12, PT ;  /* 0x0000000c0a00720c */ /* 0x000fe40003f85270 */
[----:B------:R-:W-:Y:S02]  /*65c0*/  ISETP.EQ.U32.AND P3, PT, R5, UR12, PT ;  /* 0x0000000c05007c0c */ /* 0x000fe4000bf62070 */
[----:B------:R-:W-:-:S02]  /*65d0*/  ISETP.EQ.OR.EX P1, PT, RZ, UR4, P4, P1 ;  /* 0x00000004ff007c0c */ /* 0x000fc4000a722710 */
[----:B------:R-:W-:Y:S02]  /*65e0*/  ISETP.NE.AND P4, PT, R14, R16, PT ;  /* 0x000000100e00720c */ /* 0x000fe40003f85270 */
[----:B------:R-:W-:Y:S02]  /*65f0*/  SEL R37, RZ, 0x1, !P0 ;  /* 0x00000001ff257807 */ /* 0x000fe40004000000 */
[----:B------:R-:W-:Y:S02]  /*6600*/  SEL R35, RZ, 0x1, !P1 ;  /* 0x00000001ff237807 */ /* 0x000fe40004800000 */
[----:B------:R-:W-:Y:S02]  /*6610*/  ISETP.EQ.OR.EX P2, PT, RZ, UR4, P5, P2 ;  /* 0x00000004ff007c0c */ /* 0x000fe4000af42720 */
[----:B------:R-:W-:Y:S02]  /*6620*/  ISETP.EQ.OR.EX P3, PT, RZ, UR4, P4, P3 ;  /* 0x00000004ff007c0c */ /* 0x000fe4000a762730 */
[----:B------:R-:W-:-:S02]  /*6630*/  SEL R28, R28, RZ, P6 ;  /* 0x000000ff1c1c7207 */ /* 0x000fc40003000000 */
[----:B------:R-:W-:Y:S02]  /*6640*/  IADD3 R22, P4, P5, R35, R30, R37 ;  /* 0x0000001e23167210 */ /* 0x000fe40007d9e025 */
[----:B------:R-:W-:Y:S02]  /*6650*/  SEL R36, RZ, 0x1, !P2 ;  /* 0x00000001ff247807 */ /* 0x000fe40005000000 */
[----:B------:R-:W-:Y:S01]  /*6660*/  SEL R33, RZ, 0x1, !P3 ;  /* 0x00000001ff217807 */ /* 0x000fe20005800000 */
[C---:B------:R-:W-:Y:S01]  /*6670*/  VIADD R41, R20.reuse, 0x5 ;  /* 0x0000000514297836 */ /* 0x040fe20000000000 */
[----:B------:R-:W-:Y:S01]  /*6680*/  IADD3.X R21, PT, PT, RZ, R28, RZ, P4, P5 ;  /* 0x0000001cff157210 */ /* 0x000fe200027ea4ff */
[----:B------:R-:W-:Y:S01]  /*6690*/  VIADD R39, R20, 0x6 ;  /* 0x0000000614277836 */ /* 0x000fe20000000000 */
[----:B------:R-:W-:Y:S02]  /*66a0*/  IADD3 R22, P4, P5, R33, R22, R36 ;  /* 0x0000001621167210 */ /* 0x000fe40007d9e024 */
[----:B------:R-:W-:-:S02]  /*66b0*/  P2R R24, PR, RZ, 0x1 ;  /* 0x00000001ff187803 */ /* 0x000fc40000000000 */
[----:B------:R-:W-:Y:S02]  /*66c0*/  IADD3.X R21, PT, PT, RZ, R21, RZ, P4, P5 ;  /* 0x00000015ff157210 */ /* 0x000fe400027ea4ff */
[----:B------:R-:W-:Y:S02]  /*66d0*/  ISETP.NE.AND P0, PT, R16, R18, PT ;  /* 0x000000121000720c */ /* 0x000fe40003f05270 */
[----:B------:R-:W-:Y:S02]  /*66e0*/  P2R R23, PR, RZ, 0x2 ;  /* 0x00000002ff177803 */ /* 0x000fe40000000000 */
[----:B------:R-:W-:Y:S02]  /*66f0*/  ISETP.EQ.U32.AND P4, PT, R41, UR12, PT ;  /* 0x0000000c29007c0c */ /* 0x000fe4000bf82070 */
[----:B------:R-:W-:Y:S02]  /*6700*/  ISETP.EQ.U32.AND P6, PT, R39, UR12, PT ;  /* 0x0000000c27007c0c */ /* 0x000fe4000bfc2070 */
[----:B------:R-:W-:-:S02]  /*6710*/  ISETP.NE.AND P1, PT, R18, R4, PT ;  /* 0x000000041200720c */ /* 0x000fc40003f25270 */
[----:B------:R-:W-:Y:S02]  /*6720*/  P2R R44, PR, RZ, 0x1 ;  /* 0x00000001ff2c7803 */ /* 0x000fe40000000000 */
[----:B------:R-:W-:Y:S02]  /*6730*/  ISETP.EQ.OR.EX P0, PT, RZ, UR4, P0, P4 ;  /* 0x00000004ff007c0c */ /* 0x000fe40008702740 */
[----:B------:R-:W-:Y:S02]  /*6740*/  ISETP.EQ.OR.EX P6, PT, RZ, UR4, P1, P6 ;  /* 0x00000004ff007c0c */ /* 0x000fe40008fc2760 */
[----:B------:R-:W-:Y:S02]  /*6750*/  P2R R26, PR, RZ, 0x1 ;  /* 0x00000001ff1a7803 */ /* 0x000fe40000000000 */
[----:B------:R-:W-:Y:S02]  /*6760*/  SEL R32, RZ, 0x1, !P0 ;  /* 0x00000001ff207807 */ /* 0x000fe40004000000 */
[----:B------:R-:W-:-:S02]  /*6770*/  SEL R5, RZ, 0x1, !P6 ;  /* 0x00000001ff057807 */ /* 0x000fc40007000000 */
[----:B------:R-:W-:Y:S02]  /*6780*/  P2R R25, PR, RZ, 0x40 ;  /* 0x00000040ff197803 */ /* 0x000fe40000000000 */
[----:B------:R-:W-:Y:S01]  /*6790*/  ISETP.NE.AND P6, PT, R26, RZ, PT ;  /* 0x000000ff1a00720c */ /* 0x000fe20003fc5270 */
[C---:B------:R-:W-:Y:S01]  /*67a0*/  VIADD R26, R20.reuse, 0x7 ;  /* 0x00000007141a7836 */ /* 0x040fe20000000000 */
[----:B------:R-:W-:Y:S01]  /*67b0*/  IADD3 R22, P4, P5, R5, R22, R32 ;  /* 0x0000001605167210 */ /* 0x000fe20007d9e020 */
[----:B------:R-:W-:-:S03]  /*67c0*/  VIADD R20, R20, 0x8 ;  /* 0x0000000814147836 */ /* 0x000fc60000000000 */
[----:B------:R-:W-:Y:S02]  /*67d0*/  IADD3.X R21, PT, PT, RZ, R21, RZ, P4, P5 ;  /* 0x00000015ff157210 */ /* 0x000fe400027ea4ff */
[----:B------:R-:W-:Y:S02]  /*67e0*/  ISETP.EQ.U32.AND P4, PT, R26, UR12, PT ;  /* 0x0000000c1a007c0c */ /* 0x000fe4000bf82070 */
[----:B------:R-:W-:Y:S02]  /*67f0*/  ISETP.NE.AND P5, PT, R4, R2, PT ;  /* 0x000000020400720c */ /* 0x000fe40003fa5270 */
[----:B------:R-:W-:Y:S02]  /*6800*/  ISETP.NE.AND P0, PT, R2, R29, PT ;  /* 0x0000001d0200720c */ /* 0x000fe40003f05270 */
[----:B------:R-:W-:Y:S02]  /*6810*/  ISETP.EQ.OR.EX P4, PT, RZ, UR4, P5, P4 ;  /* 0x00000004ff007c0c */ /* 0x000fe4000af82740 */
[----:B------:R-:W-:-:S04]  /*6820*/  ISETP.EQ.U32.AND P5, PT, R20, UR12, PT ;  /* 0x0000000c14007c0c */ /* 0x000fc8000bfa2070 */
[----:B------:R-:W-:Y:S02]  /*6830*/  ISETP.EQ.OR.EX P5, PT, RZ, UR4, P0, P5 ;  /* 0x00000004ff007c0c */ /* 0x000fe400087a2750 */
[----:B------:R-:W-:Y:S02]  /*6840*/  SEL R31, RZ, 0x1, !P4 ;  /* 0x00000001ff1f7807 */ /* 0x000fe40006000000 */
[----:B------:R-:W-:Y:S02]  /*6850*/  SEL R20, RZ, 0x1, !P5 ;  /* 0x00000001ff147807 */ /* 0x000fe40006800000 */
[----:B------:R-:W-:Y:S02]  /*6860*/  P2R R42, PR, RZ, 0x2 ;  /* 0x00000002ff2a7803 */ /* 0x000fe40000000000 */
[----:B------:R-:W-:-:S04]  /*6870*/  IADD3 R20, P0, P1, R20, R22, R31 ;  /* 0x0000001614147210 */ /* 0x000fc8000791e01f */
[----:B------:R-:W-:Y:S02]  /*6880*/  IADD3.X R21, PT, PT, RZ, R21, RZ, P0, P1 ;  /* 0x00000015ff157210 */ /* 0x000fe400007e24ff */
[----:B------:R-:W-:Y:S02]  /*6890*/  ISETP.NE.AND P0, PT, R24, RZ, PT ;  /* 0x000000ff1800720c */ /* 0x000fe40003f05270 */
[----:B------:R-:W-:Y:S02]  /*68a0*/  ISETP.NE.AND P1, PT, R23, RZ, PT ;  /* 0x000000ff1700720c */ /* 0x000fe40003f25270 */
        /* <DEDUP_REMOVED lines=17> */
[----:B------:R-:W0:Y:S01]  /*69c0*/  SHFL.UP PT, R22, R9, 0x1, RZ ;  /* 0x0420000009167989 */ /* 0x000e2200000e00ff */
[----:B------:R-:W-:-:S04]  /*69d0*/  ISETP.NE.U32.AND P5, PT, R20, RZ, PT ;  /* 0x000000ff1400720c */ /* 0x000fc80003fa5070 */
[----:B------:R-:W-:Y:S01]  /*69e0*/  ISETP.NE.AND.EX P5, PT, R21, RZ, PT, P5 ;  /* 0x000000ff1500720c */ /* 0x000fe20003fa5350 */
[----:B------:R-:W1:Y:S03]  /*69f0*/  SHFL.UP PT, R23, R21, 0x1, RZ ;  /* 0x0420000015177989 */ /* 0x000e6600000e00ff */
[----:B0-----:R-:W-:Y:S02]  /*6a00*/  SEL R24, R22, RZ, !P5 ;  /* 0x000000ff16187207 */ /* 0x001fe40006800000 */
[----:B------:R-:W0:Y:S01]  /*6a10*/  SHFL.UP PT, R22, R20, 0x1, RZ ;  /* 0x0420000014167989 */ /* 0x000e2200000e00ff */
[----:B------:R-:W-:-:S04]  /*6a20*/  ISETP.GE.AND P5, PT, R11, 0x1, PT ;  /* 0x000000010b00780c */ /* 0x000fc80003fa6270 */
[----:B------:R-:W-:-:S05]  /*6a30*/  SEL R24, R24, RZ, P5 ;  /* 0x000000ff18187207 */ /* 0x000fca0002800000 */
[----:B------:R-:W-:-:S05]  /*6a40*/  IMAD.IADD R24, R9, 0x1, R24 ;  /* 0x0000000109187824 */ /* 0x000fca00078e0218 */
[----:B------:R-:W2:Y:S01]  /*6a50*/  SHFL.UP PT, R9, R24, 0x2, RZ ;  /* 0x0440000018097989 */ /* 0x000ea200000e00ff */
[----:B-1----:R-:W-:Y:S02]  /*6a60*/  SEL R26, R23, RZ, P5 ;  /* 0x000000ff171a7207 */ /* 0x002fe40002800000 */
[----:B0-----:R-:W-:-:S04]  /*6a70*/  SEL R25, R22, RZ, P5 ;  /* 0x000000ff16197207 */ /* 0x001fc80002800000 */
[----:B------:R-:W-:-:S05]  /*6a80*/  IADD3 R22, P5, PT, R25, R20, RZ ;  /* 0x0000001419167210 */ /* 0x000fca0007fbe0ff */
[----:B------:R-:W-:Y:S01]  /*6a90*/  IMAD.X R25, R26, 0x1, R21, P5 ;  /* 0x000000011a197824 */ /* 0x000fe200028e0615 */
[----:B------:R-:W-:-:S04]  /*6aa0*/  ISETP.NE.U32.AND P5, PT, R22, RZ, PT ;  /* 0x000000ff1600720c */ /* 0x000fc80003fa5070 */
[----:B------:R-:W-:-:S04]  /*6ab0*/  ISETP.NE.AND.EX P5, PT, R25, RZ, PT, P5 ;  /* 0x000000ff1900720c */ /* 0x000fc80003fa5350 */
[----:B--2---:R-:W-:Y:S02]  /*6ac0*/  SEL R21, R9, RZ, !P5 ;  /* 0x000000ff09157207 */ /* 0x004fe40006800000 */
[----:B------:R-:W0:Y:S04]  /*6ad0*/  SHFL.UP PT, R9, R22, 0x2, RZ ;  /* 0x0440000016097989 */ /* 0x000e2800000e00ff */
[----:B------:R-:W1:Y:S01]  /*6ae0*/  SHFL.UP PT, R20, R25, 0x2, RZ ;  /* 0x0440000019147989 */ /* 0x000e6200000e00ff */
[----:B------:R-:W-:-:S04]  /*6af0*/  ISETP.GE.AND P5, PT, R11, 0x2, PT ;  /* 0x000000020b00780c */ /* 0x000fc80003fa6270 */
[----:B------:R-:W-:-:S05]  /*6b00*/  SEL R21, R21, RZ, P5 ;  /* 0x000000ff15157207 */ /* 0x000fca0002800000 */
[----:B------:R-:W-:Y:S01]  /*6b10*/  IMAD.IADD R21, R24, 0x1, R21 ;  /* 0x0000000118157824 */ /* 0x000fe200078e0215 */
[----:B0-----:R-:W-:Y:S02]  /*6b20*/  SEL R9, R9, RZ, P5 ;  /* 0x000000ff09097207 */ /* 0x001fe40002800000 */
[----:B-1----:R-:W-:Y:S02]  /*6b30*/  SEL R20, R20, RZ, P5 ;  /* 0x000000ff14147207 */ /* 0x002fe40002800000 */
        /* <DEDUP_REMOVED lines=23> */
[----:B-1----:R-:W-:Y:S02]  /*6cb0*/  SEL R20, R20, RZ, P5 ;  /* 0x000000ff14147207 */ /* 0x002fe40002800000 */
[----:B0-----:R-:W-:-:S04]  /*6cc0*/  SEL R9, R9, RZ, P5 ;  /* 0x000000ff09097207 */ /* 0x001fc80002800000 */
[----:B------:R-:W-:Y:S01]  /*6cd0*/  IADD3 R23, P5, PT, R9, R26, RZ ;  /* 0x0000001a09177210 */ /* 0x000fe20007fbe0ff */
[----:B------:R-:W-:-:S04]  /*6ce0*/  IMAD.IADD R9, R22, 0x1, R21 ;  /* 0x0000000116097824 */ /* 0x000fc800078e0215 */
[----:B------:R-:W-:Y:S02]  /*6cf0*/  IMAD.X R24, R20, 0x1, R25, P5 ;  /* 0x0000000114187824 */ /* 0x000fe400028e0619 */
[----:B------:R-:W0:Y:S01]  /*6d00*/  SHFL.UP PT, R20, R9, 0x10, RZ ;  /* 0x0600000009147989 */ /* 0x000e2200000e00ff */
[----:B------:R-:W-:-:S04]  /*6d10*/  ISETP.NE.U32.AND P5, PT, R23, RZ, PT ;  /* 0x000000ff1700720c */ /* 0x000fc80003fa5070 */
[----:B------:R-:W-:Y:S01]  /*6d20*/  ISETP.NE.AND.EX P5, PT, R24, RZ, PT, P5 ;  /* 0x000000ff1800720c */ /* 0x000fe20003fa5350 */
[----:B------:R-:W1:Y:S03]  /*6d30*/  SHFL.UP PT, R21, R24, 0x10, RZ ;  /* 0x0600000018157989 */ /* 0x000e6600000e00ff */
[----:B0-----:R-:W-:Y:S02]  /*6d40*/  SEL R22, R20, RZ, !P5 ;  /* 0x000000ff14167207 */ /* 0x001fe40006800000 */
[----:B------:R-:W0:Y:S01]  /*6d50*/  SHFL.UP PT, R20, R23, 0x10, RZ ;  /* 0x0600000017147989 */ /* 0x000e2200000e00ff */
[----:B------:R-:W-:-:S04]  /*6d60*/  ISETP.GE.AND P5, PT, R11, 0x10, PT ;  /* 0x000000100b00780c */ /* 0x000fc80003fa6270 */
[----:B-1----:R-:W-:Y:S02]  /*6d70*/  SEL R21, R21, RZ, P5 ;  /* 0x000000ff15157207 */ /* 0x002fe40002800000 */
[----:B------:R-:W-:Y:S02]  /*6d80*/  SEL R22, R22, RZ, P5 ;  /* 0x000000ff16167207 */ /* 0x000fe40002800000 */
[----:B0-----:R-:W-:Y:S02]  /*6d90*/  SEL R20, R20, RZ, P5 ;  /* 0x000000ff14147207 */ /* 0x001fe40002800000 */
[----:B------:R-:W-:Y:S02]  /*6da0*/  ISETP.NE.AND P5, PT, R11, 0x1f, PT ;  /* 0x0000001f0b00780c */ /* 0x000fe40003fa5270 */
[----:B------:R-:W-:Y:S01]  /*6db0*/  IADD3 R20, P6, PT, R20, R23, RZ ;  /* 0x0000001714147210 */ /* 0x000fe20007fde0ff */
[----:B------:R-:W-:-:S04]  /*6dc0*/  IMAD.IADD R9, R9, 0x1, R22 ;  /* 0x0000000109097824 */ /* 0x000fc800078e0216 */
[----:B------:R-:W-:-:S06]  /*6dd0*/  IMAD.X R21, R21, 0x1, R24, P6 ;  /* 0x0000000115157824 */ /* 0x000fcc00030e0618 */
[----:B------:R-:W-:-:S05]  /*6de0*/  @!P5 LEA R27, R40, UR5, 0x4 ;  /* 0x00000005281bdc11 */ /* 0x000fca000f8e20ff */
[----:B------:R-:W-:Y:S04]  /*6df0*/  @!P5 STS.64 [R27], R20 ;  /* 0x000000141b00d388 */ /* 0x000fe80000000a00 */
[----:B------:R-:W-:Y:S01]  /*6e00*/  @!P5 STS [R27+0x8], R9 ;  /* 0x000008091b00d388 */ /* 0x000fe20000000800 */
[----:B------:R-:W-:Y:S06]  /*6e10*/  BAR.SYNC.DEFER_BLOCKING 0x0 ;  /* 0x0000000000007b1d */ /* 0x000fec0000010000 */
[----:B------:R-:W-:Y:S04]  /*6e20*/  LDS.64 R24, [UR5+0x10] ;  /* 0x00001005ff187984 */ /* 0x000fe80008000a00 */
[----:B------:R-:W0:Y:S04]  /*6e30*/  LDS.64 R22, [UR5] ;  /* 0x00000005ff167984 */ /* 0x000e280008000a00 */
[----:B------:R-:W1:Y:S04]  /*6e40*/  LDS R26, [UR5+0x8] ;  /* 0x00000805ff1a7984 */ /* 0x000e680008000800 */
[----:B------:R-:W-:Y:S01]  /*6e50*/  LDS R27, [UR5+0x18] ;  /* 0x00001805ff1b7984 */ /* 0x000fe20008000800 */
[----:B0-----:R-:W-:-:S05]  /*6e60*/  IADD3 R47, P5, PT, R22, R24, RZ ;  /* 0x00000018162f7210 */ /* 0x001fca0007fbe0ff */
[----:B------:R-:W-:Y:S01]  /*6e70*/  IMAD.X R49, R23, 0x1, R25, P5 ;  /* 0x0000000117317824 */ /* 0x000fe200028e0619 */
[----:B------:R-:W-:-:S04]  /*6e80*/  ISETP.NE.U32.AND P5, PT, R24, RZ, PT ;  /* 0x000000ff1800720c */ /* 0x000fc80003fa5070 */
[----:B------:R-:W-:Y:S02]  /*6e90*/  ISETP.NE.AND.EX P5, PT, R25, RZ, PT, P5 ;  /* 0x000000ff1900720c */ /* 0x000fe40003fa5350 */
[----:B------:R-:W0:Y:S02]  /*6ea0*/  LDS.64 R24, [UR5+0x20] ;  /* 0x00002005ff187984 */ /* 0x000e240008000a00 */
[----:B-1----:R-:W-:Y:S02]  /*6eb0*/  SEL R46, R26, RZ, !P5 ;  /* 0x000000ff1a2e7207 */ /* 0x002fe40006800000 */
[----:B0-----:R-:W-:-:S05]  /*6ec0*/  IADD3 R45, P5, PT, R24, R47, RZ ;  /* 0x0000002f182d7210 */ /* 0x001fca0007fbe0ff */
[----:B------:R-:W-:Y:S01]  /*6ed0*/  IMAD.X R51, R25, 0x1, R49, P5 ;  /* 0x0000000119337824 */ /* 0x000fe200028e0631 */
[----:B------:R-:W-:-:S04]  /*6ee0*/  ISETP.NE.AND P5, PT, R40, 0x2, PT ;  /* 0x000000022800780c */ /* 0x000fc80003fa5270 */
[----:B------:R-:W-:Y:S02]  /*6ef0*/  SEL R48, R47, R22, !P5 ;  /* 0x000000162f307207 */ /* 0x000fe40006800000 */
[----:B------:R-:W-:Y:S02]  /*6f00*/  SEL R50, R49, R23, !P5 ;  /* 0x0000001731327207 */ /* 0x000fe40006800000 */
[----:B------:R-:W0:Y:S01]  /*6f10*/  LDS.64 R22, [UR5+0x30] ;  /* 0x00003005ff167984 */ /* 0x000e220008000a00 */
[----:B------:R-:W-:-:S05]  /*6f20*/  IMAD.IADD R43, R27, 0x1, R46 ;  /* 0x000000011b2b7824 */ /* 0x000fca00078e022e */
[----:B------:R-:W-:Y:S02]  /*6f30*/  SEL R26, R43, R26, !P5 ;  /* 0x0000001a2b1a7207 */ /* 0x000fe40006800000 */
[----:B0-----:R-:W-:-:S05]  /*6f40*/  IADD3 R47, P5, PT, R22, R45, RZ ;  /* 0x0000002d162f7210 */ /* 0x001fca0007fbe0ff */
[----:B------:R-:W-:Y:S01]  /*6f50*/  IMAD.X R27, R23, 0x1, R51, P5 ;  /* 0x00000001171b7824 */ /* 0x000fe200028e0633 */
[----:B------:R-:W-:Y:S02]  /*6f60*/  ISETP.NE.U32.AND P5, PT, R24, RZ, PT ;  /* 0x000000ff1800720c */ /* 0x000fe40003fa5070 */
[----:B------:R-:W0:Y:S02]  /*6f70*/  LDS R24, [UR5+0x28] ;  /* 0x00002805ff187984 */ /* 0x000e240008000800 */
[----:B------:R-:W-:-:S04]  /*6f80*/  ISETP.NE.AND.EX P5, PT, R25, RZ, PT, P5 ;  /* 0x000000ff1900720c */ /* 0x000fc80003fa5350 */
[----:B------:R-:W-:-:S05]  /*6f90*/  SEL R43, R43, RZ, !P5 ;  /* 0x000000ff2b2b7207 */ /* 0x000fca0006800000 */
[----:B0-----:R-:W-:Y:S02]  /*6fa0*/  IMAD.IADD R49, R24, 0x1, R43 ;  /* 0x0000000118317824 */ /* 0x001fe400078e022b */
[----:B------:R-:W0:Y:S01]  /*6fb0*/  LDS.64 R24, [UR5+0x40] ;  /* 0x00004005ff187984 */ /* 0x000e220008000a00 */
[----:B------:R-:W-:-:S04]  /*6fc0*/  ISETP.NE.AND P5, PT, R40, 0x3, PT ;  /* 0x000000032800780c */ /* 0x000fc80003fa5270 */
[----:B------:R-:W-:Y:S02]  /*6fd0*/  SEL R48, R45, R48, !P5 ;  /* 0x000000302d307207 */ /* 0x000fe40006800000 */
        /* <DEDUP_REMOVED lines=9> */
[----:B------:R-:W-:Y:S01]  /*7070*/  SEL R50, R27, R50, !P5 ;  /* 0x000000321b327207 */ /* 0x000fe20006800000 */
[----:B0-----:R-:W-:-:S05]  /*7080*/  IMAD.IADD R23, R22, 0x1, R49 ;  /* 0x0000000116177824 */ /* 0x001fca00078e0231 */
[----:B------:R-:W-:Y:S02]  /*7090*/  SEL R22, R23, R26, !P5 ;  /* 0x0000001a17167207 */ /* 0x000fe40006800000 */
[----:B------:R-:W0:Y:S01]  /*70a0*/  LDS.64 R26, [UR5+0x50] ;  /* 0x00005005ff1a7984 */ /* 0x000e220008000a00 */
[----:B------:R-:W-:Y:S02]  /*70b0*/  SEL R48, R47, R48, !P5 ;  /* 0x000000302f307207 */ /* 0x000fe40006800000 */
[----:B0-----:R-:W-:-:S05]  /*70c0*/  IADD3 R49, P5, PT, R26, R45, RZ ;  /* 0x0000002d1a317210 */ /* 0x001fca0007fbe0ff */
[----:B------:R-:W-:Y:S01]  /*70d0*/  IMAD.X R47, R27, 0x1, R43, P5 ;  /* 0x000000011b2f7824 */ /* 0x000fe200028e062b */
[----:B------:R-:W-:-:S04]  /*70e0*/  ISETP.NE.U32.AND P5, PT, R24, RZ, PT ;  /* 0x000000ff1800720c */ /* 0x000fc80003fa5070 */
[----:B------:R-:W-:-:S04]  /*70f0*/  ISETP.NE.AND.EX P5, PT, R25, RZ, PT, P5 ;  /* 0x000000ff1900720c */ /* 0x000fc80003fa5350 */
[----:B------:R-:W-:Y:S02]  /*7100*/  SEL R24, R23, RZ, !P5 ;  /* 0x000000ff17187207 */ /* 0x000fe40006800000 */
[----:B------:R-:W0:Y:S01]  /*7110*/  LDS R23, [UR5+0x48] ;  /* 0x00004805ff177984 */ /* 0x000e220008000800 */
[----:B------:R-:W-:Y:S02]  /*7120*/  ISETP.NE.AND P5, PT, R40, 0x5, PT ;  /* 0x000000052800780c */ /* 0x000fe40003fa5270 */
[----:B0-----:R-:W-:-:S05]  /*7130*/  IMAD.IADD R25, R23, 0x1, R24 ;  /* 0x0000000117197824 */ /* 0x001fca00078e0218 */
[----:B------:R-:W-:Y:S02]  /*7140*/  SEL R24, R25, R22, !P5 ;  /* 0x0000001619187207 */ /* 0x000fe40006800000 */
[----:B------:R-:W0:Y:S01]  /*7150*/  LDS.64 R22, [UR5+0x60] ;  /* 0x00006005ff167984 */ /* 0x000e220008000a00 */
[----:B------:R-:W-:Y:S02]  /*7160*/  SEL R48, R45, R48, !P5 ;  /* 0x000000302d307207 */ /* 0x000fe40006800000 */
        /* <DEDUP_REMOVED lines=22> */
[----:B0-----:R-:W-:-:S05]  /*72d0*/  IMAD.IADD R51, R22, 0x1, R51 ;  /* 0x0000000116337824 */ /* 0x001fca00078e0233 */
[----:B------:R-:W-:Y:S02]  /*72e0*/  SEL R46, R51, R46, !P5 ;  /* 0x0000002e332e7207 */ /* 0x000fe40006800000 */
[----:B------:R-:W-:-:S04]  /*72f0*/  ISETP.NE.U32.AND P5, PT, R24, RZ, PT ;  /* 0x000000ff1800720c */ /* 0x000fc80003fa5070 */
[----:B------:R-:W-:-:S04]  /*7300*/  ISETP.NE.AND.EX P5, PT, R25, RZ, PT, P5 ;  /* 0x000000ff1900720c */ /* 0x000fc80003fa5350 */
[----:B------:R-:W-:Y:S02]  /*7310*/  SEL R22, R51, RZ, !P5 ;  /* 0x000000ff33167207 */ /* 0x000fe40006800000 */
[----:B------:R-:W-:Y:S01]  /*7320*/  ISETP.GE.U32.AND P5, PT, R0, 0x20, PT ;  /* 0x000000200000780c */ /* 0x000fe20003fa6070 */
[----:B------:R0:W1:Y:S01]  /*7330*/  SHFL.UP PT, R23, R20, 0x1, RZ ;  /* 0x0420000014177989 */ /* 0x00006200000e00ff */
[----:B------:R-:W-:Y:S03]  /*7340*/  BSSY.RECONVERGENT B0, `(.L_x_273) ;  /* 0x000000e000007945 */ /* 0x000fe60003800200 */
[----:B------:R-:W2:Y:S04]  /*7350*/  SHFL.UP PT, R21, R21, 0x1, RZ ;  /* 0x0420000015157989 */ /* 0x000ea800000e00ff */
[----:B------:R-:W3:Y:S04]  /*7360*/  SHFL.UP PT, R9, R9, 0x1, RZ ;  /* 0x0420000009097989 */ /* 0x000ee800000e00ff */
[----:B0-----:R-:W-:Y:S05]  /*7370*/  @!P5 BRA `(.L_x_274) ;  /* 0x000000000028d947 */ /* 0x001fea0003800000 */
[----:B-1----:R-:W-:-:S04]  /*7380*/  ISETP.NE.U32.AND P5, PT, R23, RZ, PT ;  /* 0x000000ff1700720c */ /* 0x002fc80003fa5070 */
[----:B--2---:R-:W-:-:S04]  /*7390*/  ISETP.NE.AND.EX P5, PT, R21, RZ, PT, P5 ;  /* 0x000000ff1500720c */ /* 0x004fc80003fa5350 */
[----:B------:R-:W-:Y:S02]  /*73a0*/  SEL R20, R46, RZ, !P5 ;  /* 0x000000ff2e147207 */ /* 0x000fe40006800000 */
[----:B------:R-:W-:-:S04]  /*73b0*/  ISETP.NE.AND P5, PT, R11, RZ, PT ;  /* 0x000000ff0b00720c */ /* 0x000fc80003fa5270 */
[----:B------:R-:W-:Y:S02]  /*73c0*/  SEL R23, R23, RZ, P5 ;  /* 0x000000ff17177207 */ /* 0x000fe40002800000 */
[----:B------:R-:W-:-:S07]  /*73d0*/  SEL R21, R21, RZ, P5 ;  /* 0x000000ff15157207 */ /* 0x000fce0002800000 */
[----:B---3--:R-:W-:Y:S01]  /*73e0*/  @P5 IMAD.IADD R46, R9, 0x1, R20 ;  /* 0x00000001092e5824 */ /* 0x008fe200078e0214 */
[----:B------:R-:W-:-:S03]  /*73f0*/  IADD3 R23, P5, PT, R23, R40, RZ ;  /* 0x0000002817177210 */ /* 0x000fc60007fbe0ff */
[----:B------:R-:W-:Y:S02]  /*7400*/  IMAD.MOV.U32 R9, RZ, RZ, R46 ;  /* 0x000000ffff097224 */ /* 0x000fe400078e002e */
[----:B------:R-:W-:-:S08]  /*7410*/  IMAD.X R21, R21, 0x1, R48, P5 ;  /* 0x0000000115157824 */ /* 0x000fd000028e0630 */
.L_x_274:
[----:B------:R-:W-:Y:S05]  /*7420*/  BSYNC.RECONVERGENT B0 ;  /* 0x0000000000007941 */ /* 0x000fea0003800200 */
.L_x_273:
[----:B------:R-:W-:Y:S01]  /*7430*/  ISETP.NE.AND P6, PT, R0, RZ, PT ;  /* 0x000000ff0000720c */ /* 0x000fe20003fc5270 */
[----:B------:R-:W0:Y:S01]  /*7440*/  LDS R25, [UR5+0x78] ;  /* 0x00007805ff197984 */ /* 0x000e220008000800 */
[----:B------:R-:W-:Y:S01]  /*7450*/  IMAD.MOV.U32 R43, RZ, RZ, R28 ;  /* 0x000000ffff2b7224 */ /* 0x000fe200078e001c */
[----:B------:R-:W-:Y:S01]  /*7460*/  BSSY.RECONVERGENT B0, `(.L_x_275) ;  /* 0x000012e000007945 */ /* 0x000fe20003800200 */
[----:B------:R-:W-:-:S09]  /*7470*/  IMAD.MOV.U32 R47, RZ, RZ, RZ ;  /* 0x000000ffff2f7224 */ /* 0x000fd200078e00ff */
[----:B------:R-:W-:Y:S01]  /*7480*/  @P6 ISETP.NE.U32.AND P5, PT, R30, RZ, PT ;  /* 0x000000ff1e00620c */ /* 0x000fe20003fa5070 */
[----:B--2---:R-:W-:-:S03]  /*7490*/  @P6 IMAD.MOV.U32 R47, RZ, RZ, R21 ;  /* 0x000000ffff2f6224 */ /* 0x004fc600078e0015 */
[----:B------:R-:W-:-:S04]  /*74a0*/  @P6 ISETP.NE.AND.EX P5, PT, R28, RZ, PT, P5 ;  /* 0x000000ff1c00620c */ /* 0x000fc80003fa5350 */
[----:B---3--:R-:W-:Y:S02]  /*74b0*/  @P6 SEL R20, R9, RZ, !P5 ;  /* 0x000000ff09146207 */ /* 0x008fe40006800000 */
[----:B------:R-:W-:Y:S01]  /*74c0*/  ISETP.NE.AND P5, PT, R44, RZ, PT ;  /* 0x000000ff2c00720c */ /* 0x000fe20003fa5270 */
[----:B------:R-:W-:Y:S02]  /*74d0*/  IMAD.MOV.U32 R44, RZ, RZ, R30 ;  /* 0x000000ffff2c7224 */ /* 0x000fe400078e001e */
[----:B------:R-:W-:-:S05]  /*74e0*/  @P6 IMAD.IADD R7, R7, 0x1, R20 ;  /* 0x0000000107076824 */ /* 0x000fca00078e0214 */
[----:B------:R-:W-:-:S05]  /*74f0*/  SEL R11, R7, RZ, !P0 ;  /* 0x000000ff070b7207 */ /* 0x000fca0004000000 */
[----:B------:R-:W-:-:S05]  /*7500*/  IMAD.IADD R11, R38, 0x1, R11 ;  /* 0x00000001260b7824 */ /* 0x000fca00078e020b */
[----:B------:R-:W-:Y:S01]  /*7510*/  SEL R20, R11, RZ, !P1 ;  /* 0x000000ff0b147207 */ /* 0x000fe20004800000 */
[----:B0-----:R-:W-:-:S04]  /*7520*/  IMAD.IADD R25, R25, 0x1, R22 ;  /* 0x0000000119197824 */ /* 0x001fc800078e0216 */
[----:B------:R-:W-:-:S05]  /*7530*/  IMAD.IADD R13, R13, 0x1, R20 ;  /* 0x000000010d0d7824 */ /* 0x000fca00078e0214 */
[----:B------:R-:W-:-:S05]  /*7540*/  SEL R20, R13, RZ, !P2 ;  /* 0x000000ff0d147207 */ /* 0x000fca0005000000 */
[----:B------:R-:W-:-:S05]  /*7550*/  IMAD.IADD R15, R15, 0x1, R20 ;  /* 0x000000010f0f7824 */ /* 0x000fca00078e0214 */
[----:B------:R-:W-:-:S05]  /*7560*/  SEL R20, R15, RZ, !P3 ;  /* 0x000000ff0f147207 */ /* 0x000fca0005800000 */
[----:B------:R-:W-:-:S05]  /*7570*/  IMAD.IADD R17, R17, 0x1, R20 ;  /* 0x0000000111117824 */ /* 0x000fca00078e0214 */
[----:B------:R-:W-:Y:S02]  /*7580*/  SEL R20, R17, RZ, !P5 ;  /* 0x000000ff11147207 */ /* 0x000fe40006800000 */
[----:B------:R-:W-:-:S04]  /*7590*/  ISETP.NE.U32.AND P5, PT, R41, UR12, PT ;  /* 0x0000000c29007c0c */ /* 0x000fc8000bfa5070 */
[----:B------:R-:W-:-:S04]  /*75a0*/  ISETP.NE.AND.EX P5, PT, RZ, UR4, PT, P5 ;  /* 0x00000004ff007c0c */ /* 0x000fc8000bfa5350 */
[----:B------:R-:W-:Y:S02]  /*75b0*/  SEL R20, R20, RZ, P5 ;  /* 0x000000ff14147207 */ /* 0x000fe40002800000 */
[----:B------:R-:W-:-:S03]  /*75c0*/  ISETP.NE.AND P5, PT, R42, RZ, PT ;  /* 0x000000ff2a00720c */ /* 0x000fc60003fa5270 */
[----:B------:R-:W-:-:S05]  /*75d0*/  IMAD.IADD R19, R19, 0x1, R20 ;  /* 0x0000000113137824 */ /* 0x000fca00078e0214 */
[----:B------:R-:W-:Y:S02]  /*75e0*/  SEL R20, R19, RZ, !P5 ;  /* 0x000000ff13147207 */ /* 0x000fe40006800000 */
[----:B------:R-:W-:-:S04]  /*75f0*/  ISETP.NE.U32.AND P5, PT, R39, UR12, PT ;  /* 0x0000000c27007c0c */ /* 0x000fc8000bfa5070 */
[----:B------:R-:W-:-:S04]  /*7600*/  ISETP.NE.AND.EX P5, PT, RZ, UR4, PT, P5 ;  /* 0x00000004ff007c0c */ /* 0x000fc8000bfa5350 */
[----:B------:R-:W-:Y:S01]  /*7610*/  SEL R41, R20, RZ, P5 ;  /* 0x000000ff14297207 */ /* 0x000fe20002800000 */
[----:B------:R-:W-:Y:S01]  /*7620*/  IMAD.MOV.U32 R20, RZ, RZ, RZ ;  /* 0x000000ffff147224 */ /* 0x000fe200078e00ff */
[----:B-1----:R-:W-:Y:S01]  /*7630*/  @P6 IADD3 R44, P5, PT, R23, R30, RZ ;  /* 0x0000001e172c6210 */ /* 0x002fe20007fbe0ff */
[----:B------:R-:W-:-:S04]  /*7640*/  @P6 IMAD.MOV.U32 R20, RZ, RZ, R23 ;  /* 0x000000ffff146224 */ /* 0x000fc800078e0017 */
[----:B------:R-:W-:Y:S01]  /*7650*/  @P6 IMAD.X R43, R21, 0x1, R28, P5 ;  /* 0x00000001152b6824 */ /* 0x000fe200028e061c */
[----:B------:R-:W-:-:S04]  /*7660*/  IADD3 R24, P5, PT, R44, R37, RZ ;  /* 0x000000252c187210 */ /* 0x000fc80007fbe0ff */
[----:B------:R-:W-:Y:S01]  /*7670*/  IADD3 R35, P6, PT, R24, R35, RZ ;  /* 0x0000002318237210 */ /* 0x000fe20007fde0ff */
[----:B------:R-:W-:-:S03]  /*7680*/  IMAD.X R45, RZ, RZ, R43, P5 ;  /* 0x000000ffff2d7224 */ /* 0x000fc600028e062b */
[----:B------:R-:W-:Y:S01]  /*7690*/  IADD3 R36, P5, PT, R35, R36, RZ ;  /* 0x0000002423247210 */ /* 0x000fe20007fbe0ff */
[----:B------:R-:W-:-:S03]  /*76a0*/  IMAD.X R38, RZ, RZ, R45, P6 ;  /* 0x000000ffff267224 */ /* 0x000fc600030e062d */
[----:B------:R-:W-:Y:S01]  /*76b0*/  IADD3 R33, P6, PT, R36, R33, RZ ;  /* 0x0000002124217210 */ /* 0x000fe20007fde0ff */
[----:B------:R-:W-:-:S03]  /*76c0*/  IMAD.X R37, RZ, RZ, R38, P5 ;  /* 0x000000ffff257224 */ /* 0x000fc600028e0626 */
[----:B------:R-:W-:Y:S01]  /*76d0*/  IADD3 R32, P5, PT, R33, R32, RZ ;  /* 0x0000002021207210 */ /* 0x000fe20007fbe0ff */
[----:B------:R-:W-:Y:S01]  /*76e0*/  IMAD.X R40, RZ, RZ, R37, P6 ;  /* 0x000000ffff287224 */ /* 0x000fe200030e0625 */
[----:B------:R-:W-:-:S03]  /*76f0*/  ISETP.GE.U32.AND P6, PT, R26, 0x101, PT ;  /* 0x000001011a00780c */ /* 0x000fc60003fc6070 */
[----:B------:R-:W-:Y:S01]  /*7700*/  IMAD.X R39, RZ, RZ, R40, P5 ;  /* 0x000000ffff277224 */ /* 0x000fe200028e0628 */
[----:B------:R-:W-:Y:S02]  /*7710*/  ISETP.GE.AND.EX P6, PT, R27, RZ, PT, P6 ;  /* 0x000000ff1b00720c */ /* 0x000fe40003fc6360 */
[----:B------:R-:W-:Y:S01]  /*7720*/  IADD3 R42, P5, PT, R32, R5, RZ ;  /* 0x00000005202a7210 */ /* 0x000fe20007fbe0ff */
[----:B------:R-:W-:-:S04]  /*7730*/  IMAD.IADD R5, R34, 0x1, R41 ;  /* 0x0000000122057824 */ /* 0x000fc800078e0229 */
[----:B------:R-:W-:Y:S01]  /*7740*/  IMAD.X R41, RZ, RZ, R39, P5 ;  /* 0x000000ffff297224 */ /* 0x000fe200028e0627 */
[----:B------:R-:W-:Y:S02]  /*7750*/  SEL R34, R5, RZ, !P4 ;  /* 0x000000ff05227207 */ /* 0x000fe40006000000 */
[----:B------:R-:W-:-:S03]  /*7760*/  IADD3 R31, P5, PT, R42, R31, RZ ;  /* 0x0000001f2a1f7210 */ /* 0x000fc60007fbe0ff */
[----:B------:R-:W-:Y:S02]  /*7770*/  IMAD.IADD R3, R3, 0x1, R34 ;  /* 0x0000000103037824 */ /* 0x000fe400078e0222 */
[----:B------:R-:W-:Y:S01]  /*7780*/  IMAD.X R34, RZ, RZ, R41, P5 ;  /* 0x000000ffff227224 */ /* 0x000fe200028e0629 */
[----:B------:R-:W-:Y:S07]  /*7790*/  @!P6 BRA `(.L_x_276) ;  /* 0x0000000400e0e947 */ /* 0x000fee0003800000 */
[----:B------:R-:W-:Y:S01]  /*77a0*/  BAR.SYNC.DEFER_BLOCKING 0x0 ;  /* 0x0000000000007b1d */ /* 0x000fe20000010000 */
[----:B------:R-:W-:Y:S01]  /*77b0*/  ISETP.NE.U32.AND P5, PT, R30, RZ, PT ;  /* 0x000000ff1e00720c */ /* 0x000fe20003fa5070 */
[----:B------:R-:W-:Y:S01]  /*77c0*/  IMAD.MOV.U32 R21, RZ, RZ, 0x9 ;  /* 0x00000009ff157424 */ /* 0x000fe200078e00ff */
[----:B------:R-:W-:Y:S02]  /*77d0*/  @P0 LEA R44, R44, UR5, 0x3 ;  /* 0x000000052c2c0c11 */ /* 0x000fe4000f8e18ff */
[----:B------:R-:W-:Y:S01]  /*77e0*/  ISETP.NE.AND.EX P5, PT, R28, RZ, PT, P5 ;  /* 0x000000ff1c00720c */ /* 0x000fe20003fa5350 */
[-C--:B------:R-:W-:Y:S01]  /*77f0*/  IMAD R22, R0, R21.reuse, 0x5 ;  /* 0x0000000500167424 */ /* 0x080fe200078e0215 */
[----:B------:R-:W-:Y:S01]  /*7800*/  @P1 LEA R24, R24, UR5, 0x3 ;  /* 0x0000000518181c11 */ /* 0x000fe2000f8e18ff */
[CC--:B------:R-:W-:Y:S01]  /*7810*/  IMAD R23, R0.reuse, R21.reuse, 0x6 ;  /* 0x0000000600177424 */ /* 0x0c0fe200078e0215 */
[----:B------:R-:W-:Y:S01]  /*7820*/  @P2 LEA R35, R35, UR5, 0x3 ;  /* 0x0000000523232c11 */ /* 0x000fe2000f8e18ff */
[----:B------:R-:W-:Y:S01]  /*7830*/  IMAD R21, R0, R21, 0x8 ;  /* 0x0000000800157424 */ /* 0x000fe200078e0215 */
[----:B------:R-:W-:Y:S01]  /*7840*/  ISETP.NE.U32.AND P6, PT, R22, UR12, PT ;  /* 0x0000000c16007c0c */ /* 0x000fe2000bfc5070 */
[----:B------:R-:W0:Y:S01]  /*7850*/  LDCU.64 UR14, c[0x0][0x398] ;  /* 0x00007300ff0e77ac */ /* 0x000e220008000a00 */
[----:B------:R-:W-:Y:S01]  /*7860*/  @P3 LEA R36, R36, UR5, 0x3 ;  /* 0x0000000524243c11 */ /* 0x000fe2000f8e18ff */
[----:B------:R-:W-:Y:S01]  /*7870*/  BSSY.RECONVERGENT B1, `(.L_x_277) ;  /* 0x0000069000017945 */ /* 0x000fe20003800200 */
[----:B------:R-:W-:Y:S01]  /*7880*/  @P4 LEA R42, R42, UR5, 0x3 ;  /* 0x000000052a2a4c11 */ /* 0x000fe2000f8e18ff */
[----:B------:R-:W1:Y:S02]  /*7890*/  LDCU.64 UR16, c[0x0][0x3a0] ;  /* 0x00007400ff1077ac */ /* 0x000e640008000a00 */
[----:B------:R-:W-:-:S05]  /*78a0*/  @P5 LEA R20, R20, UR5, 0x3 ;  /* 0x0000000514145c11 */ /* 0x000fca000f8e18ff */
[----:B------:R2:W-:Y:S01]  /*78b0*/  @P5 STS.64 [R20], R8 ;  /* 0x0000000814005388 */ /* 0x0005e20000000a00 */
[----:B------:R-:W-:-:S03]  /*78c0*/  ISETP.NE.U32.AND P5, PT, R23, UR12, PT ;  /* 0x0000000c17007c0c */ /* 0x000fc6000bfa5070 */
[----:B------:R2:W-:Y:S01]  /*78d0*/  @P0 STS.64 [R44], R6 ;  /* 0x000000062c000388 */ /* 0x0005e20000000a00 */
[----:B------:R-:W-:-:S03]  /*78e0*/  ISETP.NE.AND P0, PT, R16, R18, PT ;  /* 0x000000121000720c */ /* 0x000fc60003f05270 */
[----:B------:R2:W-:Y:S01]  /*78f0*/  @P1 STS.64 [R24], R10 ;  /* 0x0000000a18001388 */ /* 0x0005e20000000a00 */
[----:B------:R-:W-:Y:S02]  /*7900*/  ISETP.NE.AND.EX P0, PT, RZ, UR4, !P0, P6 ;  /* 0x00000004ff007c0c */ /* 0x000fe4000c705360 */
[----:B------:R-:W-:Y:S01]  /*7910*/  ISETP.NE.AND P1, PT, R18, R4, PT ;  /* 0x000000041200720c */ /* 0x000fe20003f25270 */
[----:B------:R2:W-:Y:S01]  /*7920*/  @P2 STS.64 [R35], R12 ;  /* 0x0000000c23002388 */ /* 0x0005e20000000a00 */
[----:B------:R-:W-:Y:S02]  /*7930*/  ISETP.NE.U32.AND P6, PT, R21, UR12, PT ;  /* 0x0000000c15007c0c */ /* 0x000fe4000bfc5070 */
[----:B------:R-:W-:Y:S01]  /*7940*/  ISETP.NE.AND.EX P1, PT, RZ, UR4, !P1, P5 ;  /* 0x00000004ff007c0c */ /* 0x000fe2000cf25350 */
[----:B------:R2:W-:Y:S01]  /*7950*/  @P3 STS.64 [R36], R14 ;  /* 0x0000000e24003388 */ /* 0x0005e20000000a00 */
[----:B------:R-:W-:-:S04]  /*7960*/  ISETP.NE.AND P5, PT, R2, R29, PT ;  /* 0x0000001d0200720c */ /* 0x000fc80003fa5270 */
[----:B------:R-:W-:Y:S02]  /*7970*/  ISETP.NE.AND.EX P6, PT, RZ, UR4, !P5, P6 ;  /* 0x00000004ff007c0c */ /* 0x000fe4000efc5360 */
[----:B------:R-:W-:-:S05]  /*7980*/  @!P0 LEA R33, R33, UR5, 0x3 ;  /* 0x0000000521218c11 */ /* 0x000fca000f8e18ff */
[----:B------:R2:W-:Y:S01]  /*7990*/  @!P0 STS.64 [R33], R16 ;  /* 0x0000001021008388 */ /* 0x0005e20000000a00 */
[----:B------:R-:W-:Y:S02]  /*79a0*/  ISETP.GT.U32.AND P0, PT, R26, R0, PT ;  /* 0x000000001a00720c */ /* 0x000fe40003f04070 */
[----:B------:R-:W-:Y:S02]  /*79b0*/  @!P1 LEA R32, R32, UR5, 0x3 ;  /* 0x0000000520209c11 */ /* 0x000fe4000f8e18ff */
[----:B------:R-:W-:Y:S02]  /*79c0*/  ISETP.GT.U32.AND.EX P0, PT, R27, RZ, PT, P0 ;  /* 0x000000ff1b00720c */ /* 0x000fe40003f04100 */
[----:B------:R-:W-:Y:S01]  /*79d0*/  @!P6 LEA R31, R31, UR5, 0x3 ;  /* 0x000000051f1fec11 */ /* 0x000fe2000f8e18ff */
[----:B------:R2:W-:Y:S04]  /*79e0*/  @!P1 STS.64 [R32], R18 ;  /* 0x0000001220009388 */ /* 0x0005e80000000a00 */
[----:B------:R2:W-:Y:S04]  /*79f0*/  @P4 STS.64 [R42], R4 ;  /* 0x000000042a004388 */ /* 0x0005e80000000a00 */
[----:B------:R2:W-:Y:S01]  /*7a00*/  @!P6 STS.64 [R31], R2 ;  /* 0x000000021f00e388 */ /* 0x0005e20000000a00 */
[----:B------:R-:W-:Y:S06]  /*7a10*/  BAR.SYNC.DEFER_BLOCKING 0x0 ;  /* 0x0000000000007b1d */ /* 0x000fec0000010000 */
[----:B01----:R-:W-:Y:S05]  /*7a20*/  @!P0 BRA `(.L_x_278) ;  /* 0x0000000400348947 */ /* 0x003fea0003800000 */
[----:B--2---:R-:W-:Y:S01]  /*7a30*/  IMAD.MOV.U32 R20, RZ, RZ, R0 ;  /* 0x000000ffff147224 */ /* 0x004fe200078e0000 */
[----:B------:R-:W-:Y:S01]  /*7a40*/  BSSY.RECONVERGENT B2, `(.L_x_279) ;  /* 0x000002c000027945 */ /* 0x000fe20003800200 */
[----:B------:R-:W-:-:S03]  /*7a50*/  IMAD.MOV.U32 R21, RZ, RZ, RZ ;  /* 0x000000ffff157224 */ /* 0x000fc600078e00ff */
[----:B------:R-:W-:Y:S02]  /*7a60*/  LOP3.LUT R3, RZ, R20, RZ, 0x33, !PT ;  /* 0x00000014ff037212 */ /* 0x000fe400078e33ff */
        /* <DEDUP_REMOVED lines=8> */
[----:B------:R-:W-:Y:S05]  /*7af0*/  @!P1 BRA `(.L_x_280) ;  /* 0x0000000000809947 */ /* 0x000fea0003800000 */
        /* <DEDUP_REMOVED lines=15> */
.L_x_281:
        /* <DEDUP_REMOVED lines=17> */
.L_x_280:
[----:B------:R-:W-:Y:S05]  /*7d00*/  BSYNC.RECONVERGENT B2 ;  /* 0x0000000000027941 */ /* 0x000fea0003800200 */
.L_x_279:
[----:B------:R-:W-:Y:S05]  /*7d10*/  @!P0 BRA `(.L_x_278) ;  /* 0x0000000000788947 */ /* 0x000fea0003800000 */
.L_x_282:
[C---:B------:R-:W-:Y:S01]  /*7d20*/  LEA R10, R20.reuse, UR5, 0x3 ;  /* 0x00000005140a7c11 */ /* 0x040fe2000f8e18ff */
[C---:B0---4-:R-:W-:Y:S01]  /*7d30*/  IMAD.SHL.U32 R8, R20.reuse, 0x4, RZ ;  /* 0x0000000414087824 */ /* 0x051fe200078e00ff */
[C---:B------:R-:W-:Y:S01]  /*7d40*/  SHF.L.U64.HI R3, R20.reuse, 0x2, R21 ;  /* 0x0000000214037819 */ /* 0x040fe20000010215 */
        /* <DEDUP_REMOVED lines=27> */
.L_x_278:
[----:B------:R-:W-:Y:S05]  /*7f00*/  BSYNC.RECONVERGENT B1 ;  /* 0x0000000000017941 */ /* 0x000fea0003800200 */
.L_x_277:
[----:B------:R-:W-:Y:S05]  /*7f10*/  BRA `(.L_x_283) ;  /* 0x0000000800087947 */ /* 0x000fea0003800000 */
.L_x_276:
[----:B------:R-:W-:Y:S01]  /*7f20*/  ISETP.NE.U32.AND P5, PT, R30, RZ, PT ;  /* 0x000000ff1e00720c */ /* 0x000fe20003fa5070 */
[----:B------:R-:W-:Y:S01]  /*7f30*/  IMAD.MOV.U32 R49, RZ, RZ, 0x9 ;  /* 0x00000009ff317424 */ /* 0x000fe200078e00ff */
[----:B------:R-:W-:Y:S02]  /*7f40*/  BSSY.RECONVERGENT B1, `(.L_x_284) ;  /* 0x0000010000017945 */ /* 0x000fe40003800200 */
[----:B------:R-:W-:Y:S01]  /*7f50*/  ISETP.NE.AND.EX P5, PT, R28, RZ, PT, P5 ;  /* 0x000000ff1c00720c */ /* 0x000fe20003fa5350 */
[CC--:B------:R-:W-:Y:S02]  /*7f60*/  IMAD R21, R0.reuse, R49.reuse, 0x5 ;  /* 0x0000000500157424 */ /* 0x0c0fe400078e0231 */
[----:B------:R-:W-:-:S03]  /*7f70*/  IMAD R28, R0, R49, 0x6 ;  /* 0x00000006001c7424 */ /* 0x000fc600078e0231 */
[----:B------:R-:W-:-:S07]  /*7f80*/  ISETP.NE.U32.AND P6, PT, R21, UR12, PT ;  /* 0x0000000c15007c0c */ /* 0x000fce000bfc5070 */
[----:B------:R-:W-:Y:S06]  /*7f90*/  @!P5 BRA `(.L_x_285) ;  /* 0x000000000028d947 */ /* 0x000fec0003800000 */
[----:B------:R-:W0:Y:S01]  /*7fa0*/  LDCU.64 UR6, c[0x0][0x398] ;  /* 0x00007300ff0677ac */ /* 0x000e220008000a00 */
[C---:B------:R-:W-:Y:S01]  /*7fb0*/  IMAD.SHL.U32 R22, R20.reuse, 0x4, RZ ;  /* 0x0000000414167824 */ /* 0x040fe200078e00ff */
        /* <DEDUP_REMOVED lines=8> */
.L_x_285:
[----:B------:R-:W-:Y:S05]  /*8040*/  BSYNC.RECONVERGENT B1 ;  /* 0x0000000000017941 */ /* 0x000fea0003800200 */
.L_x_284:
[----:B------:R-:W-:Y:S01]  /*8050*/  BSSY.RECONVERGENT B1, `(.L_x_286) ;  /* 0x000000e000017945 */ /* 0x000fe20003800200 */
[----:B------:R-:W-:Y:S01]  /*8060*/  ISETP.NE.U32.AND P5, PT, R28, UR12, PT ;  /* 0x0000000c1c007c0c */ /* 0x000fe2000bfa5070 */
[----:B------:R-:W-:Y:S02]  /*8070*/  IMAD R49, R0, R49, 0x8 ;  /* 0x0000000800317424 */ /* 0x000fe400078e0231 */
[----:B------:R-:W-:Y:S10]  /*8080*/  @!P0 BRA `(.L_x_287) ;  /* 0x0000000000288947 */ /* 0x000ff40003800000 */
[----:B------:R-:W1:Y:S01]  /*8090*/  LDCU.64 UR6, c[0x0][0x398] ;  /* 0x00007300ff0677ac */ /* 0x000e620008000a00 */
[C---:B0-----:R-:W-:Y:S01]  /*80a0*/  IMAD.SHL.U32 R20, R44.reuse, 0x4, RZ ;  /* 0x000000042c147824 */ /* 0x041fe200078e00ff */
[----:B------:R-:W-:Y:S01]  /*80b0*/  SHF.L.U64.HI R43, R44, 0x2, R43 ;  /* 0x000000022c2b7819 */ /* 0x000fe2000001022b */
[----:B------:R-:W0:Y:S03]  /*80c0*/  LDCU.64 UR8, c[0x0][0x3a0] ;  /* 0x00007400ff0877ac */ /* 0x000e260008000a00 */
[----:B-1----:R-:W-:-:S04]  /*80d0*/  IADD3 R8, P0, PT, R20, UR6, RZ ;  /* 0x0000000614087c10 */ /* 0x002fc8000ff1e0ff */
[----:B------:R-:W-:Y:S02]  /*80e0*/  IADD3.X R9, PT, PT, R43, UR7, RZ, P0, !PT ;  /* 0x000000072b097c10 */ /* 0x000fe400087fe4ff */
[----:B0-----:R-:W-:-:S03]  /*80f0*/  IADD3 R20, P0, PT, R20, UR8, RZ ;  /* 0x0000000814147c10 */ /* 0x001fc6000ff1e0ff */
[----:B------:R1:W-:Y:S01]  /*8100*/  STG.E desc[UR10][R8.64], R6 ;  /* 0x0000000608007986 */ /* 0x0003e2000c10190a */
[----:B------:R-:W-:-:S05]  /*8110*/  IADD3.X R21, PT, PT, R43, UR9, RZ, P0, !PT ;  /* 0x000000092b157c10 */ /* 0x000fca00087fe4ff */
[----:B------:R1:W-:Y:S04]  /*8120*/  STG.E desc[UR10][R20.64], R7 ;  /* 0x0000000714007986 */ /* 0x0003e8000c10190a */
.L_x_287:
[----:B------:R-:W-:Y:S05]  /*8130*/  BSYNC.RECONVERGENT B1 ;  /* 0x0000000000017941 */ /* 0x000fea0003800200 */
.L_x_286:
[----:B------:R-:W-:Y:S01]  /*8140*/  BSSY.RECONVERGENT B1, `(.L_x_288) ;  /* 0x000000d000017945 */ /* 0x000fe20003800200 */
[----:B------:R-:W-:-:S03]  /*8150*/  ISETP.NE.U32.AND P0, PT, R49, UR12, PT ;  /* 0x0000000c31007c0c */ /* 0x000fc6000bf05070 */
[----:B------:R-:W-:Y:S10]  /*8160*/  @!P1 BRA `(.L_x_289) ;  /* 0x0000000000289947 */ /* 0x000ff40003800000 */
        /* <DEDUP_REMOVED lines=10> */
.L_x_289:
[----:B------:R-:W-:Y:S05]  /*8210*/  BSYNC.RECONVERGENT B1 ;  /* 0x0000000000017941 */ /* 0x000fea0003800200 */
.L_x_288:
        /* <DEDUP_REMOVED lines=12> */
.L_x_291:
[----:B------:R-:W-:Y:S05]  /*82e0*/  BSYNC.RECONVERGENT B1 ;  /* 0x0000000000017941 */ /* 0x000fea0003800200 */
.L_x_290:
[----:B------:R-:W-:Y:S04]  /*82f0*/  BSSY.RECONVERGENT B1, `(.L_x_292) ;  /* 0x000000c000017945 */ /* 0x000fe80003800200 */
[----:B------:R-:W-:Y:S05]  /*8300*/  @!P3 BRA `(.L_x_293) ;  /* 0x000000000028b947 */ /* 0x000fea0003800000 */
[----:B------:R-:W4:Y:S01]  /*8310*/  LDCU.64 UR6, c[0x0][0x398] ;  /* 0x00007300ff0677ac */ /* 0x000f220008000a00 */
[C---:B0123--:R-:W-:Y:S01]  /*8320*/  IMAD.SHL.U32 R8, R36.reuse, 0x4, RZ ;  /* 0x0000000424087824 */ /* 0x04ffe200078e00ff */
[----:B------:R-:W-:Y:S01]  /*8330*/  SHF.L.U64.HI R36, R36, 0x2, R37 ;  /* 0x0000000224247819 */ /* 0x000fe20000010225 */
[----:B------:R-:W0:Y:S03]  /*8340*/  LDCU.64 UR8, c[0x0][0x3a0] ;  /* 0x00007400ff0877ac */ /* 0x000e260008000a00 */
[C---:B----4-:R-:W-:Y:S02]  /*8350*/  IADD3 R6, P1, PT, R8.reuse, UR6, RZ ;  /* 0x0000000608067c10 */ /* 0x050fe4000ff3e0ff */
[----:B0-----:R-:W-:Y:S02]  /*8360*/  IADD3 R8, P2, PT, R8, UR8, RZ ;  /* 0x0000000808087c10 */ /* 0x001fe4000ff5e0ff */
[----:B------:R-:W-:-:S02]  /*8370*/  IADD3.X R7, PT, PT, R36, UR7, RZ, P1, !PT ;  /* 0x0000000724077c10 */ /* 0x000fc40008ffe4ff */
[----:B------:R-:W-:-:S03]  /*8380*/  IADD3.X R9, PT, PT, R36, UR9, RZ, P2, !PT ;  /* 0x0000000924097c10 */ /* 0x000fc600097fe4ff */
[----:B------:R4:W-:Y:S04]  /*8390*/  STG.E desc[UR10][R6.64], R14 ;  /* 0x0000000e06007986 */ /* 0x0009e8000c10190a */
[----:B------:R4:W-:Y:S02]  /*83a0*/  STG.E desc[UR10][R8.64], R15 ;  /* 0x0000000f08007986 */ /* 0x0009e4000c10190a */
.L_x_293:
[----:B------:R-:W-:Y:S05]  /*83b0*/  BSYNC.RECONVERGENT B1 ;  /* 0x0000000000017941 */ /* 0x000fea0003800200 */
.L_x_292:
[----:B------:R-:W-:Y:S01]  /*83c0*/  ISETP.NE.AND P3, PT, R16, R18, PT ;  /* 0x000000121000720c */ /* 0x000fe20003f65270 */
[----:B------:R-:W-:Y:S01]  /*83d0*/  BSSY.RECONVERGENT B1, `(.L_x_294) ;  /* 0x0000011000017945 */ /* 0x000fe20003800200 */
[----:B------:R-:W-:Y:S02]  /*83e0*/  ISETP.NE.AND.EX P6, PT, RZ, UR4, PT, P6 ;  /* 0x00000004ff007c0c */ /* 0x000fe4000bfc5360 */
[----:B------:R-:W-:Y:S02]  /*83f0*/  ISETP.NE.AND P1, PT, R18, R4, PT ;  /* 0x000000041200720c */ /* 0x000fe40003f25270 */
[----:B------:R-:W-:Y:S02]  /*8400*/  ISETP.NE.AND P2, PT, R2, R29, PT ;  /* 0x0000001d0200720c */ /* 0x000fe40003f45270 */
[----:B------:R-:W-:Y:S02]  /*8410*/  ISETP.NE.AND.EX P5, PT, RZ, UR4, PT, P5 ;  /* 0x00000004ff007c0c */ /* 0x000fe4000bfa5350 */
[----:B------:R-:W-:-:S05]  /*8420*/  ISETP.NE.AND.EX P0, PT, RZ, UR4, PT, P0 ;  /* 0x00000004ff007c0c */ /* 0x000fca000bf05300 */
[----:B------:R-:W-:Y:S08]  /*8430*/  @!P3 BRA P6, `(.L_x_295) ;  /* 0x000000000028b947 */ /* 0x000ff00003000000 */
        /* <DEDUP_REMOVED lines=10> */
.L_x_295:
[----:B------:R-:W-:Y:S05]  /*84e0*/  BSYNC.RECONVERGENT B1 ;  /* 0x0000000000017941 */ /* 0x000fea0003800200 */
.L_x_294:
[----:B------:R-:W-:Y:S04]  /*84f0*/  BSSY.RECONVERGENT B1, `(.L_x_296) ;  /* 0x000000c000017945 */ /* 0x000fe80003800200 */
[----:B------:R-:W-:Y:S05]  /*8500*/  @!P1 BRA P5, `(.L_x_297) ;  /* 0x0000000000289947 */ /* 0x000fea0002800000 */
        /* <DEDUP_REMOVED lines=10> */
.L_x_297:
[----:B------:R-:W-:Y:S05]  /*85b0*/  BSYNC.RECONVERGENT B1 ;  /* 0x0000000000017941 */ /* 0x000fea0003800200 */
.L_x_296:
        /* <DEDUP_REMOVED lines=12> */
.L_x_299:
[----:B------:R-:W-:Y:S05]  /*8680*/  BSYNC.RECONVERGENT B1 ;  /* 0x0000000000017941 */ /* 0x000fea0003800200 */
.L_x_298:
        /* <DEDUP_REMOVED lines=11> */
.L_x_283:
[----:B------:R-:W-:Y:S05]  /*8740*/  BSYNC.RECONVERGENT B0 ;  /* 0x0000000000007941 */ /* 0x000fea0003800200 */
.L_x_275:
[----:B------:R-:W-:-:S13]  /*8750*/  ISETP.NE.AND P0, PT, R0, 0xff, PT ;  /* 0x000000ff0000780c */ /* 0x000fda0003f05270 */
[----:B------:R-:W-:Y:S05]  /*8760*/  @P0 EXIT ;  /* 0x000000000000094d */ /* 0x000fea0003800000 */
[----:B0-2-4-:R-:W0:Y:S01]  /*8770*/  LDC.64 R2, c[0x0][0x3a8] ;  /* 0x0000ea00ff027b82 */ /* 0x015e220000000a00 */
[----:B------:R-:W-:-:S04]  /*8780*/  UISETP.NE.U32.AND UP0, UPT, UR12, 0x900, UPT ;  /* 0x000009000c00788c */ /* 0x000fc8000bf05070 */
[----:B------:R-:W-:-:S09]  /*8790*/  UISETP.NE.AND.EX UP0, UPT, UR4, URZ, UPT, UP0 ;  /* 0x000000ff0400728c */ /* 0x000fd2000bf05300 */
[----:B------:R-:W-:Y:S05]  /*87a0*/  BRA.U UP0, `(.L_x_300) ;  /* 0x0000000100307547 */ /* 0x000fea000b800000 */
[----:B------:R-:W2:Y:S01]  /*87b0*/  LDCU.64 UR4, c[0x0][0x398] ;  /* 0x00007300ff0477ac */ /* 0x000ea20008000a00 */
[C---:B-1-3--:R-:W-:Y:S01]  /*87c0*/  IMAD.SHL.U32 R6, R26.reuse, 0x4, RZ ;  /* 0x000000041a067824 */ /* 0x04afe200078e00ff */
[----:B------:R-:W-:Y:S01]  /*87d0*/  SHF.L.U64.HI R0, R26, 0x2, R27 ;  /* 0x000000021a007819 */ /* 0x000fe2000001021b */
[----:B------:R-:W1:Y:S03]  /*87e0*/  LDCU.64 UR6, c[0x0][0x3a0] ;  /* 0x00007400ff0677ac */ /* 0x000e660008000a00 */
[C---:B--2---:R-:W-:Y:S02]  /*87f0*/  IADD3 R4, P0, PT, R6.reuse, UR4, RZ ;  /* 0x0000000406047c10 */ /* 0x044fe4000ff1e0ff */
[----:B-1----:R-:W-:Y:S02]  /*8800*/  IADD3 R6, P1, PT, R6, UR6, RZ ;  /* 0x0000000606067c10 */ /* 0x002fe4000ff3e0ff */
[----:B------:R-:W-:-:S02]  /*8810*/  IADD3.X R5, PT, PT, R0, UR5, RZ, P0, !PT ;  /* 0x0000000500057c10 */ /* 0x000fc400087fe4ff */
[----:B------:R-:W-:Y:S02]  /*8820*/  IADD3.X R7, PT, PT, R0, UR7, RZ, P1, !PT ;  /* 0x0000000700077c10 */ /* 0x000fe40008ffe4ff */
[----:B------:R-:W-:Y:S01]  /*8830*/  IADD3 R26, P0, PT, R26, 0x1, RZ ;  /* 0x000000011a1a7810 */ /* 0x000fe20007f1e0ff */
[----:B------:R2:W-:Y:S04]  /*8840*/  STG.E desc[UR10][R4.64], R29 ;  /* 0x0000001d04007986 */ /* 0x0005e8000c10190a */
[----:B------:R2:W-:Y:S01]  /*8850*/  STG.E desc[UR10][R6.64], R25 ;  /* 0x0000001906007986 */ /* 0x0005e2000c10190a */
[----:B------:R-:W-:-:S07]  /*8860*/  IMAD.X R27, RZ, RZ, R27, P0 ;  /* 0x000000ffff1b7224 */ /* 0x000fce00000e061b */
.L_x_300:
[----:B0-----:R-:W-:Y:S01]  /*8870*/  STG.E.64 desc[UR10][R2.64], R26 ;  /* 0x0000001a02007986 */ /* 0x001fe2000c101b0a */
[----:B------:R-:W-:Y:S05]  /*8880*/  EXIT ;  /* 0x000000000000794d */ /* 0x000fea0003800000 */
.L_x_272:
[----:B------:R-:W0:Y:S02]  /*8890*/  LDCU.64 UR6, c[0x0][0x380] ;  /* 0x00007000ff0677ac */ /* 0x000e240008000a00 */
[----:B0-----:R-:W-:-:S06]  /*88a0*/  UIMAD.WIDE.U32 UR6, UR13, 0x2400, UR6 ;  /* 0x000024000d0678a5 */ /* 0x001fcc000f8e0006 */
[----:B------:R-:W-:Y:S02]  /*88b0*/  IMAD.U32 R4, RZ, RZ, UR6 ;  /* 0x00000006ff047e24 */ /* 0x000fe4000f8e00ff */
[----:B------:R-:W-:-:S05]  /*88c0*/  IMAD.U32 R5, RZ, RZ, UR7 ;  /* 0x00000007ff057e24 */ /* 0x000fca000f8e00ff */
[----:B------:R-:W2:Y:S01]  /*88d0*/  LDG.E.CONSTANT R6, desc[UR10][R4.64] ;  /* 0x0000000a04067981 */ /* 0x000ea2000c1e9900 */
[----:B------:R-:W0:Y:S02]  /*88e0*/  S2R R31, SR_TID.X ;  /* 0x00000000001f7919 */ /* 0x000e240000002100 */
[C---:B0-----:R-:W-:Y:S02]  /*88f0*/  LOP3.LUT R0, R31.reuse, 0x1f, RZ, 0xc0, !PT ;  /* 0x0000001f1f007812 */ /* 0x041fe400078ec0ff */
[----:B------:R-:W-:-:S05]  /*8900*/  LOP3.LUT R3, R31, 0x3e0, RZ, 0xc0, !PT ;  /* 0x000003e01f037812 */ /* 0x000fca00078ec0ff */
[----:B------:R-:W-:-:S04]  /*8910*/  IMAD R8, R3, 0x9, R0 ;  /* 0x0000000903087824 */ /* 0x000fc800078e0200 */
[C---:B------:R-:W-:Y:S01]  /*8920*/  VIADD R0, R8.reuse, 0x20 ;  /* 0x0000002008007836 */ /* 0x040fe20000000000 */
[C---:B------:R-:W-:Y:S01]  /*8930*/  ISETP.GE.U32.AND P6, PT, R8.reuse, UR12, PT ;  /* 0x0000000c08007c0c */ /* 0x040fe2000bfc6070 */
[C---:B------:R-:W-:Y:S02]  /*8940*/  VIADD R3, R8.reuse, 0x60 ;  /* 0x0000006008037836 */ /* 0x040fe40000000000 */
[----:B------:R-:W-:Y:S01]  /*8950*/  VIADD R2, R8, 0x40 ;  /* 0x0000004008027836 */ /* 0x000fe20000000000 */
[----:B------:R-:W-:Y:S01]  /*8960*/  ISETP.GE.U32.AND P1, PT, R0, UR12, PT ;  /* 0x0000000c00007c0c */ /* 0x000fe2000bf26070 */
[C---:B------:R-:W-:Y:S01]  /*8970*/  VIADD R0, R8.reuse, 0x80 ;  /* 0x0000008008007836 */ /* 0x040fe20000000000 */
[----:B------:R-:W-:Y:S01]  /*8980*/  ISETP.GE.U32.AND P2, PT, R3, UR12, PT ;  /* 0x0000000c03007c0c */ /* 0x000fe2000bf46070 */
[----:B------:R-:W-:Y:S01]  /*8990*/  VIADD R3, R8, 0xa0 ;  /* 0x000000a008037836 */ /* 0x000fe20000000000 */
[----:B------:R-:W-:Y:S01]  /*89a0*/  ISETP.GE.U32.AND P0, PT, R2, UR12, PT ;  /* 0x0000000c02007c0c */ /* 0x000fe2000bf06070 */
[C---:B------:R-:W-:Y:S01]  /*89b0*/  VIADD R7, R8.reuse, 0xc0 ;  /* 0x000000c008077836 */ /* 0x040fe20000000000 */
[C---:B------:R-:W-:Y:S01]  /*89c0*/  LEA R2, P5, R8.reuse, UR6, 0x2 ;  /* 0x0000000608027c11 */ /* 0x040fe2000f8a10ff */
[----:B------:R-:W-:Y:S01]  /*89d0*/  VIADD R9, R8, 0xe0 ;  /* 0x000000e008097836 */ /* 0x000fe20000000000 */
[----:B------:R-:W-:Y:S01]  /*89e0*/  ISETP.GE.U32.AND P3, PT, R0, UR12, PT ;  /* 0x0000000c00007c0c */ /* 0x000fe2000bf66070 */
[----:B------:R-:W-:Y:S01]  /*89f0*/  VIADD R8, R8, 0x100 ;  /* 0x0000010008087836 */ /* 0x000fe20000000000 */
[----:B------:R-:W-:Y:S01]  /*8a00*/  ISETP.GE.U32.AND P4, PT, R3, UR12, PT ;  /* 0x0000000c03007c0c */ /* 0x000fe2000bf86070 */
[----:B------:R-:W-:Y:S01]  /*8a10*/  IMAD.X R3, RZ, RZ, UR7, P5 ;  /* 0x00000007ff037e24 */ /* 0x000fe2000a8e06ff */
[----:B------:R-:W-:Y:S01]  /*8a20*/  ISETP.GE.U32.AND P5, PT, R7, UR12, PT ;  /* 0x0000000c07007c0c */ /* 0x000fe2000bfa6070 */
[----:B------:R-:W-:-:S02]  /*8a30*/  IMAD.MOV.U32 R12, RZ, RZ, RZ ;  /* 0x000000ffff0c7224 */ /* 0x000fc400078e00ff */
[----:B--2---:R-:W-:Y:S02]  /*8a40*/  IMAD.MOV.U32 R0, RZ, RZ, R6 ;  /* 0x000000ffff007224 */ /* 0x004fe400078e0006 */
[----:B------:R-:W2:Y:S02]  /*8a50*/  @!P6 LDG.E.CONSTANT R6, desc[UR10][R2.64] ;  /* 0x0000000a0206e981 */ /* 0x000ea4000c1e9900 */
[----:B------:R-:W-:Y:S01]  /*8a60*/  IMAD.MOV.U32 R7, RZ, RZ, R0 ;  /* 0x000000ffff077224 */ /* 0x000fe200078e0000 */
[----:B------:R-:W-:-:S05]  /*8a70*/  ISETP.GE.U32.AND P6, PT, R9, UR12, PT ;  /* 0x0000000c09007c0c */ /* 0x000fca000bfc6070 */
[----:B------:R-:W3:Y:S01]  /*8a80*/  @!P1 LDG.E.CONSTANT R7, desc[UR10][R2.64+0x80] ;  /* 0x0000800a02079981 */ /* 0x000ee2000c1e9900 */
[----:B------:R-:W-:Y:S01]  /*8a90*/  ISETP.GE.U32.AND P1, PT, R8, UR12, PT ;  /* 0x0000000c08007c0c */ /* 0x000fe2000bf26070 */
[--C-:B------:R-:W-:Y:S02]  /*8aa0*/  IMAD.MOV.U32 R8, RZ, RZ, R0.reuse ;  /* 0x000000ffff087224 */ /* 0x100fe400078e0000 */
[--C-:B------:R-:W-:Y:S02]  /*8ab0*/  IMAD.MOV.U32 R9, RZ, RZ, R0.reuse ;  /* 0x000000ffff097224 */ /* 0x100fe400078e0000 */
[--C-:B------:R-:W-:Y:S02]  /*8ac0*/  IMAD.MOV.U32 R10, RZ, RZ, R0.reuse ;  /* 0x000000ffff0a7224 */ /* 0x100fe400078e0000 */
[--C-:B------:R-:W-:Y:S01]  /*8ad0*/  IMAD.MOV.U32 R11, RZ, RZ, R0.reuse ;  /* 0x000000ffff0b7224 */ /* 0x100fe200078e0000 */
[----:B------:R-:W4:Y:S01]  /*8ae0*/  @!P0 LDG.E.CONSTANT R8, desc[UR10][R2.64+0x100] ;  /* 0x0001000a02088981 */ /* 0x000f22000c1e9900 */
[----:B------:R-:W-:-:S02]  /*8af0*/  IMAD.MOV.U32 R15, RZ, RZ, R0 ;  /* 0x000000ffff0f7224 */ /* 0x000fc400078e0000 */
[----:B------:R-:W-:Y:S01]  /*8b00*/  IMAD.MOV.U32 R17, RZ, RZ, R0 ;  /* 0x000000ffff117224 */ /* 0x000fe200078e0000 */
[----:B------:R-:W5:Y:S04]  /*8b10*/  @!P2 LDG.E.CONSTANT R9, desc[UR10][R2.64+0x180] ;  /* 0x0001800a0209a981 */ /* 0x000f68000c1e9900 */
[----:B------:R-:W5:Y:S04]  /*8b20*/  @!P3 LDG.E.CONSTANT R10, desc[UR10][R2.64+0x200] ;  /* 0x0002000a020ab981 */ /* 0x000f68000c1e9900 */
[----:B------:R-:W5:Y:S04]  /*8b30*/  @!P4 LDG.E.CONSTANT R11, desc[UR10][R2.64+0x280] ;  /* 0x0002800a020bc981 */ /* 0x000f68000c1e9900 */
[----:B------:R-:W5:Y:S04]  /*8b40*/  @!P5 LDG.E.CONSTANT R15, desc[UR10][R2.64+0x300] ;  /* 0x0003000a020fd981 */ /* 0x000f68000c1e9900 */
[----:B------:R-:W5:Y:S04]  /*8b50*/  @!P6 LDG.E.CONSTANT R17, desc[UR10][R2.64+0x380] ;  /* 0x0003800a0211e981 */ /* 0x000f68000c1e9900 */
[----:B------:R0:W5:Y:S01]  /*8b60*/  @!P1 LDG.E.CONSTANT R0, desc[UR10][R2.64+0x400] ;  /* 0x0004000a02009981 */ /* 0x000162000c1e9900 */
[----:B------:R-:W-:Y:S01]  /*8b70*/  ISETP.NE.AND P0, PT, R31, RZ, PT ;  /* 0x000000ff1f00720c */ /* 0x000fe20003f05270 */
[----:B------:R-:W1:Y:S01]  /*8b80*/  S2R R26, SR_LANEID ;  /* 0x00000000001a7919 */ /* 0x000e620000000000 */
[----:B------:R-:W1:Y:S01]  /*8b90*/  S2UR UR6, SR_CgaCtaId ;  /* 0x00000000000679c3 */ /* 0x000e620000008800 */
[----:B------:R-:W-:Y:S01]  /*8ba0*/  SHF.R.U32.HI R13, RZ, 0x5, R31 ;  /* 0x00000005ff0d7819 */ /* 0x000fe2000001161f */
[----:B------:R-:W-:-:S06]  /*8bb0*/  UMOV UR5, 0x400 ;  /* 0x0000040000057882 */ /* 0x000fcc0000000000 */
[----:B0-----:R-:W0:Y:S03]  /*8bc0*/  LDC R3, c[0x0][0x390] ;  /* 0x0000e400ff037b82 */ /* 0x001e260000000800 */
[----:B------:R1:W5:Y:S01]  /*8bd0*/  @!P0 LDG.E.CONSTANT R12, desc[UR10][R4.64+-0x4] ;  /* 0xfffffc0a040c8981 */ /* 0x000362000c1e9900 */
[----:B------:R-:W-:Y:S01]  /*8be0*/  P2R R2, PR, RZ, 0x1 ;  /* 0x00000001ff027803 */ /* 0x000fe20000000000 */
[----:B-1----:R-:W-:Y:S01]  /*8bf0*/  ULEA UR5, UR6, UR5, 0x18 ;  /* 0x0000000506057291 */ /* 0x002fe2000f8ec0ff */
[----:B------:R-:W-:-:S05]  /*8c00*/  IMAD R14, R13, 0x120, R26 ;  /* 0x000001200d0e7824 */ /* 0x000fca00078e021a */
[----:B------:R-:W-:-:S05]  /*8c10*/  LEA R24, R14, UR5, 0x2 ;  /* 0x000000050e187c11 */ /* 0x000fca000f8e10ff */
[----:B------:R-:W-:Y:S01]  /*8c20*/  IMAD R4, R26, 0x20, R24 ;  /* 0x000000201a047824 */ /* 0x000fe200078e0218 */
[----:B------:R-:W-:Y:S01]  /*8c30*/  ISETP.NE.AND P0, PT, R31, RZ, PT ;  /* 0x000000ff1f00720c */ /* 0x000fe20003f05270 */
[----:B--2---:R1:W-:Y:S04]  /*8c40*/  STS [R24], R6 ;  /* 0x0000000618007388 */ /* 0x0043e80000000800 */
[----:B---3--:R-:W-:Y:S04]  /*8c50*/  STS [R24+0x80], R7 ;  /* 0x0000800718007388 */ /* 0x008fe80000000800 */
[----:B----4-:R-:W-:Y:S04]  /*8c60*/  STS [R24+0x100], R8 ;  /* 0x0001000818007388 */ /* 0x010fe80000000800 */
[----:B-----5:R-:W-:Y:S04]  /*8c70*/  STS [R24+0x180], R9 ;  /* 0x0001800918007388 */ /* 0x020fe80000000800 */
[----:B------:R-:W-:Y:S04]  /*8c80*/  STS [R24+0x200], R10 ;  /* 0x0002000a18007388 */ /* 0x000fe80000000800 */
[----:B------:R-:W-:Y:S04]  /*8c90*/  STS [R24+0x280], R11 ;  /* 0x0002800b18007388 */ /* 0x000fe80000000800 */
[----:B------:R-:W-:Y:S04]  /*8ca0*/  STS [R24+0x300], R15 ;  /* 0x0003000f18007388 */ /* 0x000fe80000000800 */
[----:B------:R-:W-:Y:S04]  /*8cb0*/  STS [R24+0x380], R17 ;  /* 0x0003801118007388 */ /* 0x000fe80000000800 */
[----:B------:R-:W-:Y:S01]  /*8cc0*/  STS [R24+0x400], R0 ;  /* 0x0004000018007388 */ /* 0x000fe20000000800 */
[----:B------:R-:W-:-:S03]  /*8cd0*/  NOP ;  /* 0x0000000000007918 */ /* 0x000fc60000000000 */
[----:B------:R-:W2:Y:S04]  /*8ce0*/  LDS R27, [R4+0x20] ;  /* 0x00002000041b7984 */ /* 0x000ea80000000800 */
[----:B------:R-:W-:Y:S04]  /*8cf0*/  LDS R14, [R4] ;  /* 0x00000000040e7984 */ /* 0x000fe80000000800 */
[----:B------:R-:W3:Y:S04]  /*8d00*/  LDS R16, [R4+0x4] ;  /* 0x0000040004107984 */ /* 0x000ee80000000800 */
[----:B------:R-:W-:Y:S04]  /*8d10*/  LDS R18, [R4+0x8] ;  /* 0x0000080004127984 */ /* 0x000fe80000000800 */
[----:B------:R-:W-:Y:S04]  /*8d20*/  LDS R20, [R4+0xc] ;  /* 0x00000c0004147984 */ /* 0x000fe80000000800 */
[----:B------:R-:W-:Y:S04]  /*8d30*/  LDS R22, [R4+0x10] ;  /* 0x0000100004167984 */ /* 0x000fe80000000800 */
[----:B------:R-:W-:Y:S04]  /*8d40*/  LDS R10, [R4+0x14] ;  /* 0x00001400040a7984 */ /* 0x000fe80000000800 */
[----:B------:R-:W-:Y:S04]  /*8d50*/  LDS R8, [R4+0x18] ;  /* 0x0000180004087984 */ /* 0x000fe80000000800 */
[----:B------:R-:W-:Y:S01]  /*8d60*/  LDS R2, [R4+0x1c] ;  /* 0x00001c0004027984 */ /* 0x000fe20000000800 */
[----:B------:R-:W-:Y:S01]  /*8d70*/  BAR.SYNC.DEFER_BLOCKING 0x0 ;  /* 0x0000000000007b1d */ /* 0x000fe20000010000 */
[----:B-1----:R-:W-:-:S05]  /*8d80*/  LEA R6, R31, UR5, 0x2 ;  /* 0x000000051f067c11 */ /* 0x002fca000f8e10ff */
[----:B0-----:R-:W-:Y:S04]  /*8d90*/  STS [R24], R3 ;  /* 0x0000000318007388 */ /* 0x001fe80000000800 */
        /* <DEDUP_REMOVED lines=17> */
[----:B------:R1:W-:Y:S01]  /*8eb0*/  LDS R0, [R4+0x20] ;  /* 0x0000200004007984 */ /* 0x0003e20000000800 */
[----:B------:R-:W-:Y:S06]  /*8ec0*/  BAR.SYNC.DEFER_BLOCKING 0x0 ;  /* 0x0000000000007b1d */ /* 0x000fec0000010000 */
[----:B--2---:R-:W-:Y:S02]  /*8ed0*/  STS [R6+0x4d8], R27 ;  /* 0x0004d81b06007388 */ /* 0x004fe40000000800 */
[----:B------:R-:W-:Y:S06]  /*8ee0*/  BAR.SYNC.DEFER_BLOCKING 0x0 ;  /* 0x0000000000007b1d */ /* 0x000fec0000010000 */
[----:B------:R-:W2:Y:S01]  /*8ef0*/  @P0 LDS R12, [R6+0x4d4] ;  /* 0x0004d400060c0984 */ /* 0x000ea20000000800 */
[----:B------:R-:W-:-:S04]  /*8f00*/  IMAD R7, R31, 0x9, RZ ;  /* 0x000000091f077824 */ /* 0x000fc800078e02ff */
[C---:B------:R-:W-:Y:S01]  /*8f10*/  VIADD R5, R7.reuse, 0x1 ;  /* 0x0000000107057836 */ /* 0x040fe20000000000 */
[C---:B------:R-:W-:Y:S01]  /*8f20*/  ISETP.EQ.U32.AND P4, PT, R7.reuse, UR12, PT ;  /* 0x0000000c07007c0c */ /* 0x040fe2000bf82070 */
[C---:B0-----:R-:W-:Y:S01]  /*8f30*/  VIADD R24, R7.reuse, 0x2 ;  /* 0x0000000207187836 */ /* 0x041fe20000000000 */
[----:B---3--:R-:W-:Y:S01]  /*8f40*/  ISETP.NE.AND P5, PT, R14, R16, PT ;  /* 0x000000100e00720c */ /* 0x008fe20003fa5270 */
[----:B------:R-:W-:Y:S01]  /*8f50*/  VIADD R25, R7, 0x3 ;  /* 0x0000000307197836 */ /* 0x000fe20000000000 */
[----:B------:R-:W-:Y:S01]  /*8f60*/  ISETP.EQ.U32.AND P2, PT, R5, UR12, PT ;  /* 0x0000000c05007c0c */ /* 0x000fe2000bf42070 */
[----:B-1----:R-:W-:Y:S01]  /*8f70*/  VIADD R4, R7, 0x4 ;  /* 0x0000000407047836 */ /* 0x002fe20000000000 */
[----:B------:R-:W-:Y:S02]  /*8f80*/  ISETP.EQ.U32.AND P3, PT, R24, UR12, PT ;  /* 0x0000000c18007c0c */ /* 0x000fe4000bf62070 */
[----:B------:R-:W-:Y:S02]  /*8f90*/  ISETP.EQ.OR.EX P5, PT, RZ, UR4, P5, P2 ;  /* 0x00000004ff007c0c */ /* 0x000fe4000afa2720 */
[----:B------:R-:W-:-:S02]  /*8fa0*/  ISETP.EQ.U32.AND P1, PT, R25, UR12, PT ;  /* 0x0000000c19007c0c */ /* 0x000fc4000bf22070 */
[----:B------:R-:W-:Y:S02]  /*8fb0*/  ISETP.EQ.U32.AND P2, PT, R4, UR12, PT ;  /* 0x0000000c04007c0c */ /* 0x000fe4000bf42070 */
[----:B------:R-:W-:Y:S02]  /*8fc0*/  SEL R4, RZ, 0x1, !P5 ;  /* 0x00000001ff047807 */ /* 0x000fe40006800000 */
[----:B--2---:R-:W-:-:S04]  /*8fd0*/  ISETP.NE.AND P0, PT, R12, R14, PT ;  /* 0x0000000e0c00720c */ /* 0x004fc80003f05270 */
[----:B------:R-:W-:Y:S02]  /*8fe0*/  ISETP.EQ.OR.EX P4, PT, RZ, UR4, P0, P4 ;  /* 0x00000004ff007c0c */ /* 0x000fe40008782740 */
[----:B------:R-:W-:Y:S02]  /*8ff0*/  ISETP.NE.AND P0, PT, R16, R18, PT ;  /* 0x000000121000720c */ /* 0x000fe40003f05270 */
[----:B------:R-:W-:Y:S02]  /*9000*/  SEL R6, RZ, 0x1, !P4 ;  /* 0x00000001ff067807 */ /* 0x000fe40006000000 */
[----:B------:R-:W-:Y:S02]  /*9010*/  ISETP.EQ.OR.EX P3, PT, RZ, UR4, P0, P3 ;  /* 0x00000004ff007c0c */ /* 0x000fe40008762730 */
[----:B------:R-:W-:Y:S02]  /*9020*/  ISETP.NE.AND P4, PT, R18, R20, PT ;  /* 0x000000141200720c */ /* 0x000fe40003f85270 */
[----:B------:R-:W-:-:S02]  /*9030*/  ISETP.NE.AND P0, PT, R20, R22, PT ;  /* 0x000000161400720c */ /* 0x000fc40003f05270 */
[----:B------:R-:W-:Y:S02]  /*9040*/  SEL R29, RZ, 0x1, !P3 ;  /* 0x00000001ff1d7807 */ /* 0x000fe40005800000 */
[----:B------:R-:W-:Y:S02]  /*9050*/  ISETP.EQ.OR.EX P6, PT, RZ, UR4, P4, P1 ;  /* 0x00000004ff007c0c */ /* 0x000fe4000a7c2710 */
[----:B------:R-:W-:Y:S02]  /*9060*/  ISETP.EQ.OR.EX P2, PT, RZ, UR4, P0, P2 ;  /* 0x00000004ff007c0c */ /* 0x000fe40008742720 */
[----:B------:R-:W-:Y:S02]  /*9070*/  IADD3 R29, P0, P1, R29, R4, R6 ;  /* 0x000000041d1d7210 */ /* 0x000fe4000791e006 */
[----:B------:R-:W-:Y:S02]  /*9080*/  SEL R5, RZ, 0x1, !P6 ;  /* 0x00000001ff057807 */ /* 0x000fe40007000000 */
[----:B------:R-:W-:-:S02]  /*9090*/  SEL R4, RZ, 0x1, !P2 ;  /* 0x00000001ff047807 */ /* 0x000fc40005000000 */
[----:B------:R-:W-:Y:S02]  /*90a0*/  IADD3.X R24, PT, PT, RZ, RZ, RZ, P0, P1 ;  /* 0x000000ffff187210 */ /* 0x000fe400007e24ff */
[----:B------:R-:W-:Y:S01]  /*90b0*/  IADD3 R29, P0, P1, R4, R29, R5 ;  /* 0x0000001d041d7210 */ /* 0x000fe2000791e005 */
[----:B------:R-:W-:-:S03]  /*90c0*/  VIADD R4, R7, 0x5 ;  /* 0x0000000507047836 */ /* 0x000fc60000000000 */
[----:B------:R-:W-:Y:S02]  /*90d0*/  IADD3.X R24, PT, PT, RZ, R24, RZ, P0, P1 ;  /* 0x00000018ff187210 */ /* 0x000fe400007e24ff */
[----:B------:R-:W-:Y:S01]  /*90e0*/  ISETP.EQ.U32.AND P0, PT, R4, UR12, PT ;  /* 0x0000000c04007c0c */ /* 0x000fe2000bf02070 */
[----:B------:R-:W-:Y:S01]  /*90f0*/  VIADD R4, R7, 0x6 ;  /* 0x0000000607047836 */ /* 0x000fe20000000000 */
        /* <DEDUP_REMOVED lines=8> */
[----:B------:R-:W-:Y:S01]  /*9180*/  IADD3 R29, P4, P5, R4, R29, R5 ;  /* 0x0000001d041d7210 */ /* 0x000fe20007d9e005 */
[C---:B------:R-:W-:Y:S02]  /*9190*/  VIADD R4, R7.reuse, 0x7 ;  /* 0x0000000707047836 */ /* 0x040fe40000000000 */
[----:B------:R-:W-:Y:S01]  /*91a0*/  VIADD R7, R7, 0x8 ;  /* 0x0000000807077836 */ /* 0x000fe20000000000 */
[----:B------:R-:W-:-:S02]  /*91b0*/  IADD3.X R24, PT, PT, RZ, R24, RZ, P4, P5 ;  /* 0x00000018ff187210 */ /* 0x000fc400027ea4ff */
[----:B------:R-:W-:Y:S02]  /*91c0*/  ISETP.EQ.U32.AND P5, PT, R4, UR12, PT ;  /* 0x0000000c04007c0c */ /* 0x000fe4000bfa2070 */
[----:B------:R-:W-:Y:S02]  /*91d0*/  ISETP.NE.AND P4, PT, R8, R2, PT ;  /* 0x000000020800720c */ /* 0x000fe40003f85270 */
[----:B------:R-:W-:Y:S02]  /*91e0*/  P2R R32, PR, RZ, 0x40 ;  /* 0x00000040ff207803 */ /* 0x000fe40000000000 */
[----:B------:R-:W-:Y:S02]  /*91f0*/  ISETP.EQ.OR.EX P5, PT, RZ, UR4, P4, P5 ;  /* 0x00000004ff007c0c */ /* 0x000fe4000a7a2750 */
[----:B------:R-:W-:Y:S02]  /*9200*/  ISETP.EQ.U32.AND P4, PT, R7, UR12, PT ;  /* 0x0000000c07007c0c */ /* 0x000fe4000bf82070 */
[----:B------:R-:W-:-:S02]  /*9210*/  ISETP.NE.AND P6, PT, R2, R27, PT ;  /* 0x0000001b0200720c */ /* 0x000fc40003fc5270 */
[----:B------:R-:W-:Y:S02]  /*9220*/  P2R R28, PR, RZ, 0x8 ;  /* 0x00000008ff1c7803 */ /* 0x000fe40000000000 */
[----:B------:R-:W-:Y:S02]  /*9230*/  ISETP.EQ.OR.EX P4, PT, RZ, UR4, P6, P4 ;  /* 0x00000004ff007c0c */ /* 0x000fe4000b782740 */
[----:B------:R-:W-:Y:S02]  /*9240*/  ISETP.NE.AND P3, PT, R30, RZ, PT ;  /* 0x000000ff1e00720c */ /* 0x000fe40003f65270 */
[----:B------:R-:W-:Y:S02]  /*9250*/  SEL R5, RZ, 0x1, !P5 ;  /* 0x00000001ff057807 */ /* 0x000fe40006800000 */
[----:B------:R-:W-:Y:S02]  /*9260*/  SEL R4, RZ, 0x1, !P4 ;  /* 0x00000001ff047807 */ /* 0x000fe40006000000 */
[----:B------:R-:W-:-:S02]  /*9270*/  P2R R25, PR, RZ, 0x8 ;  /* 0x00000008ff197803 */ /* 0x000fc40000000000 */
[----:B------:R-:W-:-:S04]  /*9280*/  IADD3 R29, P3, P6, R4, R29, R5 ;  /* 0x0000001d041d7210 */ /* 0x000fc80007e7e005 */
[----:B------:R-:W-:Y:S02]  /*9290*/  IADD3.X R24, PT, PT, RZ, R24, RZ, P3, P6 ;  /* 0x00000018ff187210 */ /* 0x000fe40001fec4ff */
[----:B------:R-:W-:-:S04]  /*92a0*/  ISETP.NE.AND P3, PT, R25, RZ, PT ;  /* 0x000000ff1900720c */ /* 0x000fc80003f65270 */
[----:B------:R-:W-:Y:S02]  /*92b0*/  SEL R4, R15, RZ, !P3 ;  /* 0x000000ff0f047207 */ /* 0x000fe40005800000 */
[----:B------:R-:W-:-:S03]  /*92c0*/  ISETP.NE.AND P3, PT, R28, RZ, PT ;  /* 0x000000ff1c00720c */ /* 0x000fc60003f65270 */
        /* <DEDUP_REMOVED lines=17> */
[----:B------:R-:W-:-:S03]  /*93e0*/  ISETP.NE.U32.AND P4, PT, R29, RZ, PT ;  /* 0x000000ff1d00720c */ /* 0x000fc60003f85070 */
[----:B------:R-:W1:Y:S01]  /*93f0*/  SHFL.UP PT, R4, R29, 0x1, RZ ;  /* 0x042000001d047989 */ /* 0x000e6200000e00ff */
[----:B------:R-:W-:-:S03]  /*9400*/  ISETP.NE.AND.EX P4, PT, R24, RZ, PT, P4 ;  /* 0x000000ff1800720c */ /* 0x000fc60003f85340 */
[----:B------:R-:W2:Y:S01]  /*9410*/  SHFL.UP PT, R5, R24, 0x1, RZ ;  /* 0x0420000018057989 */ /* 0x000ea200000e00ff */
[----:B0-----:R-:W-:Y:S02]  /*9420*/  SEL R6, R6, RZ, !P4 ;  /* 0x000000ff06067207 */ /* 0x001fe40006000000 */
[----:B------:R-:W-:-:S04]  /*9430*/  ISETP.GE.AND P4, PT, R26, 0x1, PT ;  /* 0x000000011a00780c */ /* 0x000fc80003f86270 */
[----:B------:R-:W-:-:S05]  /*9440*/  SEL R7, R6, RZ, P4 ;  /* 0x000000ff06077207 */ /* 0x000fca0002000000 */
[----:B------:R-:W-:Y:S01]  /*9450*/  IMAD.IADD R7, R0, 0x1, R7 ;  /* 0x0000000100077824 */ /* 0x000fe200078e0207 */
[----:B-1----:R-:W-:-:S04]  /*9460*/  SEL R4, R4, RZ, P4 ;  /* 0x000000ff04047207 */ /* 0x002fc80002000000 */
[----:B------:R-:W0:Y:S01]  /*9470*/  SHFL.UP PT, R6, R7, 0x2, RZ ;  /* 0x0440000007067989 */ /* 0x000e2200000e00ff */
[----:B--2---:R-:W-:Y:S02]  /*9480*/  SEL R5, R5, RZ, P4 ;  /* 0x000000ff05057207 */ /* 0x004fe40002000000 */
[----:B------:R-:W-:-:S05]  /*9490*/  IADD3 R25, P4, PT, R4, R29, RZ ;  /* 0x0000001d04197210 */ /* 0x000fca0007f9e0ff */
[----:B------:R-:W-:Y:S01]  /*94a0*/  IMAD.X R29, R5, 0x1, R24, P4 ;  /* 0x00000001051d7824 */ /* 0x000fe200020e0618 */
[----:B------:R-:W1:Y:S01]  /*94b0*/  SHFL.UP PT, R0, R25, 0x2, RZ ;  /* 0x0440000019007989 */ /* 0x000e6200000e00ff */
[----:B------:R-:W-:-:S03]  /*94c0*/  ISETP.NE.U32.AND P4, PT, R25, RZ, PT ;  /* 0x000000ff1900720c */ /* 0x000fc60003f85070 */
[----:B------:R-:W2:Y:S01]  /*94d0*/  SHFL.UP PT, R4, R29, 0x2, RZ ;  /* 0x044000001d047989 */ /* 0x000ea200000e00ff */
[----:B------:R-:W-:-:S04]  /*94e0*/  ISETP.NE.AND.EX P4, PT, R29, RZ, PT, P4 ;  /* 0x000000ff1d00720c */ /* 0x000fc80003f85340 */
[----:B0-----:R-:W-:Y:S02]  /*94f0*/  SEL R6, R6, RZ, !P4 ;  /* 0x000000ff06067207 */ /* 0x001fe40006000000 */
[----:B------:R-:W-:-:S04]  /*9500*/  ISETP.GE.AND P4, PT, R26, 0x2, PT ;  /* 0x000000021a00780c */ /* 0x000fc80003f86270 */
[----:B------:R-:W-:-:S05]  /*9510*/  SEL R6, R6, RZ, P4 ;  /* 0x000000ff06067207 */ /* 0x000fca0002000000 */
[----:B------:R-:W-:Y:S01]  /*9520*/  IMAD.IADD R6, R7, 0x1, R6 ;  /* 0x0000000107067824 */ /* 0x000fe200078e0206 */
[----:B-1----:R-:W-:Y:S02]  /*9530*/  SEL R0, R0, RZ, P4 ;  /* 0x000000ff00007207 */ /* 0x002fe40002000000 */
[----:B--2---:R-:W-:Y:S02]  /*9540*/  SEL R4, R4, RZ, P4 ;  /* 0x000000ff04047207 */ /* 0x004fe40002000000 */
[----:B------:R-:W0:Y:S01]  /*9550*/  SHFL.UP PT, R5, R6, 0x4, RZ ;  /* 0x0480000006057989 */ /* 0x000e2200000e00ff */
        /* <DEDUP_REMOVED lines=8> */
[----:B------:R-:W-:Y:S02]  /*95e0*/  SEL R5, R5, RZ, P4 ;  /* 0x000000ff05057207 */ /* 0x000fe40002000000 */
[----:B-1----:R-:W-:-:S03]  /*95f0*/  SEL R0, R0, RZ, P4 ;  /* 0x000000ff00007207 */ /* 0x002fc60002000000 */
[----:B------:R-:W-:Y:S01]  /*9600*/  IMAD.IADD R5, R6, 0x1, R5 ;  /* 0x0000000106057824 */ /* 0x000fe200078e0205 */
[----:B--2---:R-:W-:Y:S02]  /*9610*/  SEL R4, R4, RZ, P4 ;  /* 0x000000ff04047207 */ /* 0x004fe40002000000 */
[----:B------:R-:W-:Y:S02]  /*9620*/  IADD3 R7, P4, PT, R0, R7, RZ ;  /* 0x0000000700077210 */ /* 0x000fe40007f9e0ff */
[----:B------:R-:W0:Y:S03]  /*9630*/  SHFL.UP PT, R6, R5, 0x8, RZ ;  /* 0x0500000005067989 */ /* 0x000e2600000e00ff */
[----:B------:R-:W-:Y:S01]  /*9640*/  IMAD.X R29, R4, 0x1, R25, P4 ;  /* 0x00000001041d7824 */ /* 0x000fe200020e0619 */
[----:B------:R-:W1:Y:S04]  /*9650*/  SHFL.UP PT, R0, R7, 0x8, RZ ;  /* 0x0500000007007989 */ /* 0x000e6800000e00ff */
[----:B------:R-:W2:Y:S01]  /*9660*/  SHFL.UP PT, R4, R29, 0x8, RZ ;  /* 0x050000001d047989 */ /* 0x000ea200000e00ff */
[----:B------:R-:W-:-:S04]  /*9670*/  ISETP.NE.U32.AND P4, PT, R7, RZ, PT ;  /* 0x000000ff0700720c */ /* 0x000fc80003f85070 */
[----:B------:R-:W-:-:S04]  /*9680*/  ISETP.NE.AND.EX P4, PT, R29, RZ, PT, P4 ;  /* 0x000000ff1d00720c */ /* 0x000fc80003f85340 */
[----:B0-----:R-:W-:Y:S02]  /*9690*/  SEL R6, R6, RZ, !P4 ;  /* 0x000000ff06067207 */ /* 0x001fe40006000000 */
[----:B------:R-:W-:-:S04]  /*96a0*/  ISETP.GE.AND P4, PT, R26, 0x8, PT ;  /* 0x000000081a00780c */ /* 0x000fc80003f86270 */
[----:B------:R-:W-:Y:S02]  /*96b0*/  SEL R6, R6, RZ, P4 ;  /* 0x000000ff06067207 */ /* 0x000fe40002000000 */
[----:B-1----:R-:W-:Y:S02]  /*96c0*/  SEL R0, R0, RZ, P4 ;  /* 0x000000ff00007207 */ /* 0x002fe40002000000 */
[----:B--2---:R-:W-:Y:S01]  /*96d0*/  SEL R4, R4, RZ, P4 ;  /* 0x000000ff04047207 */ /* 0x004fe20002000000 */
[----:B------:R-:W-:Y:S01]  /*96e0*/  IMAD.IADD R6, R5, 0x1, R6 ;  /* 0x0000000105067824 */ /* 0x000fe200078e0206 */
[----:B------:R-:W-:-:S04]  /*96f0*/  IADD3 R25, P4, PT, R0, R7, RZ ;  /* 0x0000000700197210 */ /* 0x000fc80007f9e0ff */
[----:B------:R-:W0:Y:S01]  /*9700*/  SHFL.UP PT, R5, R6, 0x10, RZ ;  /* 0x0600000006057989 */ /* 0x000e2200000e00ff */
[----:B------:R-:W-:-:S03]  /*9710*/  IMAD.X R24, R4, 0x1, R29, P4 ;  /* 0x0000000104187824 */ /* 0x000fc600020e061d */
[----:B------:R-:W1:Y:S04]  /*9720*/  SHFL.UP PT, R0, R25, 0x10, RZ ;  /* 0x0600000019007989 */ /* 0x000e6800000e00ff */
[----:B------:R-:W2:Y:S01]  /*9730*/  SHFL.UP PT, R4, R24, 0x10, RZ ;  /* 0x0600000018047989 */ /* 0x000ea200000e00ff */
[----:B------:R-:W-:-:S04]  /*9740*/  ISETP.NE.U32.AND P4, PT, R25, RZ, PT ;  /* 0x000000ff1900720c */ /* 0x000fc80003f85070 */
[----:B------:R-:W-:-:S04]  /*9750*/  ISETP.NE.AND.EX P4, PT, R24, RZ, PT, P4 ;  /* 0x000000ff1800720c */ /* 0x000fc80003f85340 */
[----:B0-----:R-:W-:Y:S02]  /*9760*/  SEL R7, R5, RZ, !P4 ;  /* 0x000000ff05077207 */ /* 0x001fe40006000000 */
[----:B------:R-:W-:-:S04]  /*9770*/  ISETP.GE.AND P4, PT, R26, 0x10, PT ;  /* 0x000000101a00780c */ /* 0x000fc80003f86270 */
[----:B-1----:R-:W-:Y:S02]  /*9780*/  SEL R0, R0, RZ, P4 ;  /* 0x000000ff00007207 */ /* 0x002fe40002000000 */
[----:B--2---:R-:W-:Y:S02]  /*9790*/  SEL R5, R4, RZ, P4 ;  /* 0x000000ff04057207 */ /* 0x004fe40002000000 */
[----:B------:R-:W-:Y:S02]  /*97a0*/  SEL R7, R7, RZ, P4 ;  /* 0x000000ff07077207 */ /* 0x000fe40002000000 */
        /* <DEDUP_REMOVED lines=11> */
[----:B------:R-:W2:Y:S04]  /*9860*/  LDS R34, [UR5+0x18] ;  /* 0x00001805ff227984 */ /* 0x000ea80008000800 */
[----:B------:R-:W3:Y:S04]  /*9870*/  LDS.64 R24, [UR5+0x20] ;  /* 0x00002005ff187984 */ /* 0x000ee80008000a00 */
[----:B------:R-:W4:Y:S04]  /*9880*/  LDS R36, [UR5+0x28] ;  /* 0x00002805ff247984 */ /* 0x000f280008000800 */
[----:B------:R-:W5:Y:S01]  /*9890*/  LDS.64 R6, [UR5+0x30] ;  /* 0x00003005ff067984 */ /* 0x000f620008000a00 */
[----:B0-----:R-:W-:-:S05]  /*98a0*/  IADD3 R39, P4, PT, R28, R32, RZ ;  /* 0x000000201c277210 */ /* 0x001fca0007f9e0ff */
[----:B------:R-:W-:Y:S01]  /*98b0*/  IMAD.X R41, R29, 0x1, R33, P4 ;  /* 0x000000011d297824 */ /* 0x000fe200020e0621 */
[----:B------:R-:W-:Y:S02]  /*98c0*/  ISETP.NE.U32.AND P4, PT, R32, RZ, PT ;  /* 0x000000ff2000720c */ /* 0x000fe40003f85070 */
[----:B------:R-:W0:Y:S02]  /*98d0*/  LDS R32, [UR5+0x38] ;  /* 0x00003805ff207984 */ /* 0x000e240008000800 */
[----:B------:R-:W-:-:S04]  /*98e0*/  ISETP.NE.AND.EX P4, PT, R33, RZ, PT, P4 ;  /* 0x000000ff2100720c */ /* 0x000fc80003f85340 */
[----:B-1----:R-:W-:Y:S02]  /*98f0*/  SEL R33, R0, RZ, !P4 ;  /* 0x000000ff00217207 */ /* 0x002fe40006000000 */
[----:B------:R-:W-:-:S03]  /*9900*/  ISETP.NE.AND P4, PT, R13, 0x2, PT ;  /* 0x000000020d00780c */ /* 0x000fc60003f85270 */
[----:B--2---:R-:W-:Y:S01]  /*9910*/  IMAD.IADD R33, R34, 0x1, R33 ;  /* 0x0000000122217824 */ /* 0x004fe200078e0221 */
[----:B------:R-:W-:Y:S01]  /*9920*/  SEL R38, R39, R28, !P4 ;  /* 0x0000001c27267207 */ /* 0x000fe20006000000 */
[----:B------:R-:W-:Y:S01]  /*9930*/  LDS R34, [UR5+0x48] ;  /* 0x00004805ff227984 */ /* 0x000fe20008000800 */
[----:B------:R-:W-:Y:S02]  /*9940*/  SEL R40, R41, R29, !P4 ;  /* 0x0000001d29287207 */ /* 0x000fe40006000000 */
[----:B------:R-:W-:Y:S01]  /*9950*/  SEL R0, R33, R0, !P4 ;  /* 0x0000000021007207 */ /* 0x000fe20006000000 */
[----:B------:R-:W1:Y:S01]  /*9960*/  LDS.64 R28, [UR5+0x40] ;  /* 0x00004005ff1c7984 */ /* 0x000e620008000a00 */
[----:B---3--:R-:W-:-:S05]  /*9970*/  IADD3 R39, P4, PT, R24, R39, RZ ;  /* 0x0000002718277210 */ /* 0x008fca0007f9e0ff */
[----:B------:R-:W-:Y:S01]  /*9980*/  IMAD.X R41, R25, 0x1, R41, P4 ;  /* 0x0000000119297824 */ /* 0x000fe200020e0629 */
[----:B------:R-:W-:-:S04]  /*9990*/  ISETP.NE.U32.AND P4, PT, R24, RZ, PT ;  /* 0x000000ff1800720c */ /* 0x000fc80003f85070 */
[----:B------:R-:W-:Y:S02]  /*99a0*/  ISETP.NE.AND.EX P4, PT, R25, RZ, PT, P4 ;  /* 0x000000ff1900720c */ /* 0x000fe40003f85340 */
[----:B------:R-:W2:Y:S02]  /*99b0*/  LDS.64 R24, [UR5+0x50] ;  /* 0x00005005ff187984 */ /* 0x000ea40008000a00 */
[----:B------:R-:W-:Y:S02]  /*99c0*/  SEL R33, R33, RZ, !P4 ;  /* 0x000000ff21217207 */ /* 0x000fe40006000000 */
[----:B------:R-:W-:-:S03]  /*99d0*/  ISETP.NE.AND P4, PT, R13, 0x3, PT ;  /* 0x000000030d00780c */ /* 0x000fc60003f85270 */
[----:B----4-:R-:W-:Y:S01]  /*99e0*/  IMAD.IADD R33, R36, 0x1, R33 ;  /* 0x0000000124217824 */ /* 0x010fe200078e0221 */
[----:B------:R-:W-:Y:S01]  /*99f0*/  SEL R38, R39, R38, !P4 ;  /* 0x0000002627267207 */ /* 0x000fe20006000000 */
[----:B------:R-:W3:Y:S01]  /*9a00*/  LDS R36, [UR5+0x58] ;  /* 0x00005805ff247984 */ /* 0x000ee20008000800 */
[----:B------:R-:W-:Y:S02]  /*9a10*/  SEL R40, R41, R40, !P4 ;  /* 0x0000002829287207 */ /* 0x000fe40006000000 */
[----:B------:R-:W-:Y:S02]  /*9a20*/  SEL R0, R33, R0, !P4 ;  /* 0x0000000021007207 */ /* 0x000fe40006000000 */
[----:B-----5:R-:W-:-:S05]  /*9a30*/  IADD3 R39, P4, PT, R6, R39, RZ ;  /* 0x0000002706277210 */ /* 0x020fca0007f9e0ff */
[----:B------:R-:W-:Y:S01]  /*9a40*/  IMAD.X R41, R7, 0x1, R41, P4 ;  /* 0x0000000107297824 */ /* 0x000fe200020e0629 */
[----:B------:R-:W-:-:S04]  /*9a50*/  ISETP.NE.U32.AND P4, PT, R6, RZ, PT ;  /* 0x000000ff0600720c */ /* 0x000fc80003f85070 */
[----:B------:R-:W-:-:S04]  /*9a60*/  ISETP.NE.AND.EX P4, PT, R7, RZ, PT, P4 ;  /* 0x000000ff0700720c */ /* 0x000fc80003f85340 */
[----:B------:R-:W-:Y:S02]  /*9a70*/  SEL R33, R33, RZ, !P4 ;  /* 0x000000ff21217207 */ /* 0x000fe40006000000 */
[----:B------:R-:W-:-:S03]  /*9a80*/  ISETP.NE.AND P4, PT, R13, 0x4, PT ;  /* 0x000000040d00780c */ /* 0x000fc60003f85270 */
[----:B0-----:R-:W-:Y:S01]  /*9a90*/  IMAD.IADD R7, R32, 0x1, R33 ;  /* 0x0000000120077824 */ /* 0x001fe200078e0221 */
[----:B------:R-:W-:Y:S01]  /*9aa0*/  SEL R6, R39, R38, !P4 ;  /* 0x0000002627067207 */ /* 0x000fe20006000000 */
[----:B------:R-:W0:Y:S01]  /*9ab0*/  LDS.64 R32, [UR5+0x60] ;  /* 0x00006005ff207984 */ /* 0x000e220008000a00 */
[----:B------:R-:W-:Y:S02]  /*9ac0*/  SEL R38, R41, R40, !P4 ;  /* 0x0000002829267207 */ /* 0x000fe40006000000 */
[----:B------:R-:W-:Y:S02]  /*9ad0*/  SEL R0, R7, R0, !P4 ;  /* 0x0000000007007207 */ /* 0x000fe40006000000 */
[----:B-1----:R-:W-:-:S05]  /*9ae0*/  IADD3 R39, P4, PT, R28, R39, RZ ;  /* 0x000000271c277210 */ /* 0x002fca0007f9e0ff */
[C---:B------:R-:W-:Y:S01]  /*9af0*/  IMAD.X R41, R29.reuse, 0x1, R41, P4 ;  /* 0x000000011d297824 */ /* 0x040fe200020e0629 */
[----:B------:R-:W-:Y:S02]  /*9b00*/  ISETP.NE.U32.AND P4, PT, R28, RZ, PT ;  /* 0x000000ff1c00720c */ /* 0x000fe40003f85070 */
[----:B------:R-:W1:Y:S02]  /*9b10*/  LDS R28, [UR5+0x68] ;  /* 0x00006805ff1c7984 */ /* 0x000e640008000800 */
[----:B------:R-:W-:-:S04]  /*9b20*/  ISETP.NE.AND.EX P4, PT, R29, RZ, PT, P4 ;  /* 0x000000ff1d00720c */ /* 0x000fc80003f85340 */
[----:B------:R-:W-:Y:S02]  /*9b30*/  SEL R7, R7, RZ, !P4 ;  /* 0x000000ff07077207 */ /* 0x000fe40006000000 */
[----:B------:R-:W-:-:S03]  /*9b40*/  ISETP.NE.AND P4, PT, R13, 0x5, PT ;  /* 0x000000050d00780c */ /* 0x000fc60003f85270 */
[----:B------:R-:W-:Y:S01]  /*9b50*/  IMAD.IADD R29, R34, 0x1, R7 ;  /* 0x00000001221d7824 */ /* 0x000fe200078e0207 */
[----:B------:R-:W-:Y:S02]  /*9b60*/  SEL R34, R39, R6, !P4 ;  /* 0x0000000627227207 */ /* 0x000fe40006000000 */
[----:B------:R-:W-:Y:S01]  /*9b70*/  SEL R38, R41, R38, !P4 ;  /* 0x0000002629267207 */ /* 0x000fe20006000000 */
[----:B------:R-:W4:Y:S01]  /*9b80*/  LDS.64 R6, [UR5+0x70] ;  /* 0x00007005ff067984 */ /* 0x000f220008000a00 */
[----:B------:R-:W-:Y:S02]  /*9b90*/  SEL R0, R29, R0, !P4 ;  /* 0x000000001d007207 */ /* 0x000fe40006000000 */
[----:B--2---:R-:W-:-:S05]  /*9ba0*/  IADD3 R39, P4, PT, R24, R39, RZ ;  /* 0x0000002718277210 */ /* 0x004fca0007f9e0ff */
[----:B------:R-:W-:Y:S01]  /*9bb0*/  IMAD.X R41, R25, 0x1, R41, P4 ;  /* 0x0000000119297824 */ /* 0x000fe200020e0629 */
[----:B------:R-:W-:-:S04]  /*9bc0*/  ISETP.NE.U32.AND P4, PT, R24, RZ, PT ;  /* 0x000000ff1800720c */ /* 0x000fc80003f85070 */
[----:B------:R-:W-:-:S04]  /*9bd0*/  ISETP.NE.AND.EX P4, PT, R25, RZ, PT, P4 ;  /* 0x000000ff1900720c */ /* 0x000fc80003f85340 */
[----:B------:R-:W-:Y:S02]  /*9be0*/  SEL R29, R29, RZ, !P4 ;  /* 0x000000ff1d1d7207 */ /* 0x000fe40006000000 */
[----:B------:R-:W-:-:S03]  /*9bf0*/  ISETP.NE.AND P4, PT, R13, 0x6, PT ;  /* 0x000000060d00780c */ /* 0x000fc60003f85270 */
[----:B---3--:R-:W-:Y:S01]  /*9c00*/  IMAD.IADD R29, R36, 0x1, R29 ;  /* 0x00000001241d7824 */ /* 0x008fe200078e021d */
[----:B------:R-:W-:Y:S02]  /*9c10*/  SEL R24, R39, R34, !P4 ;  /* 0x0000002227187207 */ /* 0x000fe40006000000 */
[----:B------:R-:W-:Y:S01]  /*9c20*/  SEL R36, R41, R38, !P4 ;  /* 0x0000002629247207 */ /* 0x000fe20006000000 */
[----:B------:R-:W2:Y:S01]  /*9c30*/  LDS R34, [UR5+0x78] ;  /* 0x00007805ff227984 */ /* 0x000ea20008000800 */
[----:B------:R-:W-:Y:S02]  /*9c40*/  SEL R0, R29, R0, !P4 ;  /* 0x000000001d007207 */ /* 0x000fe40006000000 */
[----:B0-----:R-:W-:-:S05]  /*9c50*/  IADD3 R39, P4, PT, R32, R39, RZ ;  /* 0x0000002720277210 */ /* 0x001fca0007f9e0ff */
[----:B------:R-:W-:Y:S01]  /*9c60*/  IMAD.X R41, R33, 0x1, R41, P4 ;  /* 0x0000000121297824 */ /* 0x000fe200020e0629 */
[----:B------:R-:W-:-:S04]  /*9c70*/  ISETP.NE.U32.AND P4, PT, R32, RZ, PT ;  /* 0x000000ff2000720c */ /* 0x000fc80003f85070 */
[----:B------:R-:W-:-:S04]  /*9c80*/  ISETP.NE.AND.EX P4, PT, R33, RZ, PT, P4 ;  /* 0x000000ff2100720c */ /* 0x000fc80003f85340 */
[----:B------:R-:W-:Y:S02]  /*9c90*/  SEL R29, R29, RZ, !P4 ;  /* 0x000000ff1d1d7207 */ /* 0x000fe40006000000 */
[----:B------:R-:W-:-:S03]  /*9ca0*/  ISETP.NE.AND P4, PT, R13, 0x7, PT ;  /* 0x000000070d00780c */ /* 0x000fc60003f85270 */
[----:B-1----:R-:W-:Y:S01]  /*9cb0*/  IMAD.IADD R25, R28, 0x1, R29 ;  /* 0x000000011c197824 */ /* 0x002fe200078e021d */
[----:B------:R-:W-:Y:S02]  /*9cc0*/  SEL R37, R39, R24, !P4 ;  /* 0x0000001827257207 */ /* 0x000fe40006000000 */
[----:B------:R-:W-:Y:S02]  /*9cd0*/  SEL R28, R41, R36, !P4 ;  /* 0x00000024291c7207 */ /* 0x000fe40006000000 */
[----:B------:R-:W-:Y:S02]  /*9ce0*/  SEL R24, R25, R0, !P4 ;  /* 0x0000000019187207 */ /* 0x000fe40006000000 */
[----:B----4-:R-:W-:-:S05]  /*9cf0*/  IADD3 R32, P4, PT, R6, R39, RZ ;  /* 0x0000002706207210 */ /* 0x010fca0007f9e0ff */
[----:B------:R-:W-:Y:S01]  /*9d00*/  IMAD.X R33, R7, 0x1, R41, P4 ;  /* 0x0000000107217824 */ /* 0x000fe200020e0629 */
[----:B------:R-:W-:-:S04]  /*9d10*/  ISETP.NE.U32.AND P4, PT, R6, RZ, PT ;  /* 0x000000ff0600720c */ /* 0x000fc80003f85070 */
[----:B------:R-:W-:-:S04]  /*9d20*/  ISETP.NE.AND.EX P4, PT, R7, RZ, PT, P4 ;  /* 0x000000ff0700720c */ /* 0x000fc80003f85340 */
[----:B------:R-:W-:Y:S02]  /*9d30*/  SEL R25, R25, RZ, !P4 ;  /* 0x000000ff19197207 */ /* 0x000fe40006000000 */
[----:B------:R-:W-:Y:S01]  /*9d40*/  ISETP.GE.U32.AND P4, PT, R31, 0x20, PT ;  /* 0x000000201f00780c */ /* 0x000fe20003f86070 */
[----:B------:R0:W1:Y:S04]  /*9d50*/  SHFL.UP PT, R0, R4, 0x1, RZ ;  /* 0x0420000004007989 */ /* 0x00006800000e00ff */
[----:B------:R0:W3:Y:S01]  /*9d60*/  SHFL.UP PT, R29, R5, 0x1, RZ ;  /* 0x04200000051d7989 */ /* 0x0000e200000e00ff */
[----:B--2---:R-:W-:-:S03]  /*9d70*/  IMAD.IADD R34, R34, 0x1, R25 ;  /* 0x0000000122227824 */ /* 0x004fc600078e0219 */
[----:B------:R0:W2:Y:S04]  /*9d80*/  SHFL.UP PT, R13, R35, 0x1, RZ ;  /* 0x04200000230d7989 */ /* 0x0000a800000e00ff */
[----:B------:R-:W-:Y:S05]  /*9d90*/  @!P4 BRA `(.L_x_301) ;  /* 0x00000000002cc947 */ /* 0x000fea0003800000 */
[----:B------:R-:W-:Y:S02]  /*9da0*/  ISETP.NE.AND P5, PT, R26, RZ, PT ;  /* 0x000000ff1a00720c */ /* 0x000fe40003fa5270 */
[C---:B-1----:R-:W-:Y:S02]  /*9db0*/  ISETP.NE.U32.AND P4, PT, R0.reuse, RZ, PT ;  /* 0x000000ff0000720c */ /* 0x042fe40003f85070 */
[----:B------:R-:W-:Y:S02]  /*9dc0*/  SEL R0, R0, RZ, P5 ;  /* 0x000000ff00007207 */ /* 0x000fe40002800000 */
[C---:B---3--:R-:W-:Y:S02]  /*9dd0*/  ISETP.NE.AND.EX P4, PT, R29.reuse, RZ, PT, P4 ;  /* 0x000000ff1d00720c */ /* 0x048fe40003f85340 */
[----:B------:R-:W-:Y:S02]  /*9de0*/  SEL R29, R29, RZ, P5 ;  /* 0x000000ff1d1d7207 */ /* 0x000fe40002800000 */
[----:B0-----:R-:W-:-:S02]  /*9df0*/  SEL R4, R24, RZ, !P4 ;  /* 0x000000ff18047207 */ /* 0x001fc40006000000 */
[----:B------:R-:W-:-:S03]  /*9e00*/  IADD3 R0, P4, PT, R0, R37, RZ ;  /* 0x0000002500007210 */ /* 0x000fc60007f9e0ff */
[----:B--2---:R-:W-:Y:S02]  /*9e10*/  @P5 IMAD.IADD R24, R13, 0x1, R4 ;  /* 0x000000010d185824 */ /* 0x004fe400078e0204 */
[----:B------:R-:W-:Y:S02]  /*9e20*/  IMAD.X R29, R29, 0x1, R28, P4 ;  /* 0x000000011d1d7824 */ /* 0x000fe400020e061c */
[----:B------:R-:W-:Y:S01]  /*9e30*/  IMAD.MOV.U32 R13, RZ, RZ, R24 ;  /* 0x000000ffff0d7224 */ /* 0x000fe200078e0018 */
[----:B------:R-:W-:Y:S06]  /*9e40*/  BRA `(.L_x_302) ;  /* 0x0000001000547947 */ /* 0x000fec0003800000 */
.L_x_301:
[----:B------:R-:W4:Y:S01]  /*9e50*/  LDC.64 R24, c[0x0][0x3b0] ;  /* 0x0000ec00ff187b82 */ /* 0x000f220000000a00 */
[----:B------:R-:W-:Y:S01]  /*9e60*/  ISETP.NE.AND P4, PT, R31, RZ, PT ;  /* 0x000000ff1f00720c */ /* 0x000fe20003f85270 */
[----:B0-----:R-:W-:Y:S01]  /*9e70*/  IMAD.U32 R5, RZ, RZ, UR13 ;  /* 0x0000000dff057e24 */ /* 0x001fe2000f8e00ff */
[----:B------:R-:W0:Y:S11]  /*9e80*/  LDCU UR6, c[0x0][0x370] ;  /* 0x00006e00ff0677ac */ /* 0x000e360008000800 */
[----:B------:R-:W-:Y:S01]  /*9e90*/  @!P4 IMAD.MOV.U32 R6, RZ, RZ, R32 ;  /* 0x000000ffff06c224 */ /* 0x000fe200078e0020 */
[----:B------:R1:W-:Y:S01]  /*9ea0*/  @!P4 STS [UR5+0xd0], R34 ;  /* 0x0000d022ff00c988 */ /* 0x0003e20008000805 */
[----:B------:R-:W-:-:S02]  /*9eb0*/  @!P4 IMAD.MOV.U32 R7, RZ, RZ, R33 ;  /* 0x000000ffff07c224 */ /* 0x000fc400078e0021 */
[----:B------:R-:W-:-:S03]  /*9ec0*/  @!P4 IMAD.MOV.U32 R4, RZ, RZ, R34 ;  /* 0x000000ffff04c224 */ /* 0x000fc600078e0022 */
[----:B------:R1:W-:Y:S01]  /*9ed0*/  @!P4 STS.64 [UR5+0xc8], R6 ;  /* 0x0000c806ff00c988 */ /* 0x0003e20008000a05 */
[----:B0-----:R-:W-:Y:S01]  /*9ee0*/  UISETP.GT.U32.AND UP0, UPT, UR6, 0x1f3, UPT ;  /* 0x000001f30600788c */ /* 0x001fe2000bf04070 */
[----:B----4-:R-:W-:-:S04]  /*9ef0*/  IMAD.WIDE.U32 R24, R5, 0x10, R24 ;  /* 0x0000001005187825 */ /* 0x010fc800078e0018 */
[----:B------:R-:W-:-:S05]  /*9f00*/  @!P4 IMAD.MOV.U32 R5, RZ, RZ, 0x64 ;  /* 0x00000064ff05c424 */ /* 0x000fca00078e00ff */
[----:B------:R0:W-:Y:S01]  /*9f10*/  @!P4 ST.E.128.STRONG.GPU desc[UR10][R24.64+0x200], R4 ;  /* 0x000200041800c985 */ /* 0x0001e2000c10fd0a */
[----:B-1----:R-:W-:Y:S05]  /*9f20*/  BRA.U UP0, `(.L_x_303) ;  /* 0x0000000100087547 */ /* 0x002fea000b800000 */
[----:B------:R1:W-:Y:S06]  /*9f30*/  MEMBAR.SC.CTA ;  /* 0x0000000000007992 */ /* 0x0003ec0000000000 */
[----:B-1----:R-:W-:Y:S05]  /*9f40*/  BRA `(.L_x_304) ;  /* 0x0000000000087947 */ /* 0x002fea0003800000 */
.L_x_303:
[----:B------:R-:W-:Y:S05]  /*9f50*/  NANOSLEEP 0x1c2 ;  /* 0x000001c20000795d */ /* 0x000fea0003800000 */
[----:B------:R-:W-:Y:S01]  /*9f60*/  NOP ;  /* 0x0000000000007918 */ /* 0x000fe20000000000 */
.L_x_304:
[----:B0-----:R-:W-:-:S03]  /*9f70*/  IMAD.WIDE.U32 R4, R31, 0x10, RZ ;  /* 0x000000101f047825 */ /* 0x001fc600078e00ff */
[----:B------:R-:W-:Y:S02]  /*9f80*/  LOP3.LUT R7, R4, 0xfffffff0, RZ, 0x3c, !PT ;  /* 0xfffffff004077812 */ /* 0x000fe400078e3cff */
[----:B------:R-:W-:Y:S02]  /*9f90*/  LOP3.LUT R5, RZ, R5, RZ, 0x33, !PT ;  /* 0x00000005ff057212 */ /* 0x000fe400078e33ff */
[----:B------:R-:W-:-:S05]  /*9fa0*/  IADD3 R24, P4, PT, R24, R7, RZ ;  /* 0x0000000718187210 */ /* 0x000fca0007f9e0ff */
[----:B------:R-:W-:-:S08]  /*9fb0*/  IMAD.X R25, R25, 0x1, R5, P4 ;  /* 0x0000000119197824 */ /* 0x000fd000020e0605 */
.L_x_306:
[----:B------:R-:W4:Y:S01]  /*9fc0*/  LD.E.128.STRONG.GPU R4, desc[UR10][R24.64+0x200] ;  /* 0x0002000a18047980 */ /* 0x000f22000c10fd00 */
[----:B------:R-:W-:Y:S05]  /*9fd0*/  YIELD ;  /* 0x0000000000007946 */ /* 0x000fea0003800000 */
[----:B------:R-:W-:Y:S01]  /*9fe0*/  UMOV UR6, 0xffffffff ;  /* 0xffffffff00067882 */ /* 0x000fe20000000000 */
[----:B----4-:R-:W-:Y:S02]  /*9ff0*/  ISETP.NE.AND P4, PT, R5, 0x63, PT ;  /* 0x000000630500780c */ /* 0x010fe40003f85270 */
[----:B------:R-:W-:Y:S11]  /*a000*/  BRA.DIV UR6, `(.L_x_305) ;  /* 0x0000003a06fc7947 */ /* 0x000ff6000b800000 */
[----:B------:R-:W-:-:S13]  /*a010*/  VOTE.ANY P4, !P4 ;  /* 0x0000000000ff7806 */ /* 0x000fda0006080100 */
.L_x_459:
        /* <DEDUP_REMOVED lines=13> */
[----:B0-----:R0:W1:Y:S04]  /*a0f0*/  SHFL.DOWN PT, R25, R38, 0x1, R7 ;  /* 0x0820000026197989 */ /* 0x00106800000e0007 */
[----:B------:R0:W4:Y:S04]  /*a100*/  SHFL.DOWN PT, R24, R39, 0x1, R7 ;  /* 0x0820000027187989 */ /* 0x00012800000e0007 */
[----:B------:R0:W0:Y:S02]  /*a110*/  SHFL.DOWN PT, R6, R35, 0x1, R7 ;  /* 0x0820000023067989 */ /* 0x00002400000e0007 */
.L_x_465:
[----:B------:R-:W-:Y:S01]  /*a120*/  ISETP.GE.AND P5, PT, R26, R7, PT ;  /* 0x000000071a00720c */ /* 0x000fe20003fa6270 */
[----:B------:R-:W-:-:S12]  /*a130*/  UMOV UR6, 0xffffffff ;  /* 0xffffffff00067882 */ /* 0x000fd80000000000 */
[----:B-1----:R-:W-:-:S05]  /*a140*/  @!P5 IADD3 R25, P4, PT, R25, R38, RZ ;  /* 0x000000261919d210 */ /* 0x002fca0007f9e0ff */
[----:B----4-:R-:W-:Y:S01]  /*a150*/  @!P5 IMAD.X R36, R24, 0x1, R39, P4 ;  /* 0x000000011824d824 */ /* 0x010fe200020e0627 */
[----:B------:R-:W-:Y:S01]  /*a160*/  @!P5 ISETP.NE.U32.AND P4, PT, R38, RZ, PT ;  /* 0x000000ff2600d20c */ /* 0x000fe20003f85070 */
[----:B0-----:R-:W-:-:S03]  /*a170*/  @!P5 IMAD.MOV.U32 R38, RZ, RZ, R25 ;  /* 0x000000ffff26d224 */ /* 0x001fc600078e0019 */
[----:B------:R-:W-:-:S04]  /*a180*/  @!P5 ISETP.NE.AND.EX P4, PT, R39, RZ, PT, P4 ;  /* 0x000000ff2700d20c */ /* 0x000fc80003f85340 */
[----:B------:R-:W-:Y:S01]  /*a190*/  @!P5 SEL R24, R6, RZ, !P4 ;  /* 0x000000ff0618d207 */ /* 0x000fe20006000000 */
[----:B------:R-:W-:Y:S08]  /*a1a0*/  BRA.DIV UR6, `(.L_x_308) ;  /* 0x0000003e06287947 */ /* 0x000ff0000b800000 */
.L_x_468:
[----:B------:R-:W-:Y:S01]  /*a1b0*/  UMOV UR6, 0xffffffff ;  /* 0xffffffff00067882 */ /* 0x000fe20000000000 */
[----:B------:R-:W-:Y:S02]  /*a1c0*/  @!P5 IMAD.MOV.U32 R39, RZ, RZ, R36 ;  /* 0x000000ffff27d224 */ /* 0x000fe400078e0024 */
[----:B------:R-:W-:Y:S01]  /*a1d0*/  @!P5 IMAD.IADD R35, R35, 0x1, R24 ;  /* 0x000000012323d824 */ /* 0x000fe200078e0218 */
[----:B------:R-:W-:Y:S06]  /*a1e0*/  BRA.DIV UR6, `(.L_x_309) ;  /* 0x0000003e06387947 */ /* 0x000fec000b800000 */
[----:B------:R0:W1:Y:S04]  /*a1f0*/  SHFL.DOWN PT, R25, R38, 0x2, R7 ;  /* 0x0840000026197989 */ /* 0x00006800000e0007 */
[----:B------:R0:W4:Y:S04]  /*a200*/  SHFL.DOWN PT, R24, R39, 0x2, R7 ;  /* 0x0840000027187989 */ /* 0x00012800000e0007 */
[----:B------:R0:W0:Y:S02]  /*a210*/  SHFL.DOWN PT, R6, R35, 0x2, R7 ;  /* 0x0840000023067989 */ /* 0x00002400000e0007 */
.L_x_473:
[----:B------:R-:W-:Y:S01]  /*a220*/  VIADD R41, R26, 0x2 ;  /* 0x000000021a297836 */ /* 0x000fe20000000000 */
[----:B------:R-:W-:-:S04]  /*a230*/  UMOV UR6, 0xffffffff ;  /* 0xffffffff00067882 */ /* 0x000fc80000000000 */
[----:B------:R-:W-:-:S13]  /*a240*/  ISETP.GT.AND P5, PT, R41, R7, PT ;  /* 0x000000072900720c */ /* 0x000fda0003fa4270 */
[----:B------:R-:W-:-:S04]  /*a250*/  @!P5 ISETP.NE.U32.AND P4, PT, R38, RZ, PT ;  /* 0x000000ff2600d20c */ /* 0x000fc80003f85070 */
[----:B------:R-:W-:-:S04]  /*a260*/  @!P5 ISETP.NE.AND.EX P4, PT, R39, RZ, PT, P4 ;  /* 0x000000ff2700d20c */ /* 0x000fc80003f85340 */
[----:B0-----:R-:W-:Y:S02]  /*a270*/  @!P5 SEL R36, R6, RZ, !P4 ;  /* 0x000000ff0624d207 */ /* 0x001fe40006000000 */
[----:B-1----:R-:W-:-:S05]  /*a280*/  @!P5 IADD3 R25, P4, PT, R25, R38, RZ ;  /* 0x000000261919d210 */ /* 0x002fca0007f9e0ff */
[----:B----4-:R-:W-:Y:S01]  /*a290*/  @!P5 IMAD.X R24, R24, 0x1, R39, P4 ;  /* 0x000000011818d824 */ /* 0x010fe200020e0627 */
[----:B------:R-:W-:Y:S07]  /*a2a0*/  BRA.DIV UR6, `(.L_x_310) ;  /* 0x0000003e065c7947 */ /* 0x000fee000b800000 */
.L_x_476:
[----:B------:R-:W-:Y:S01]  /*a2b0*/  UMOV UR6, 0xffffffff ;  /* 0xffffffff00067882 */ /* 0x000fe20000000000 */
[----:B------:R-:W-:Y:S02]  /*a2c0*/  @!P5 IMAD.MOV.U32 R38, RZ, RZ, R25 ;  /* 0x000000ffff26d224 */ /* 0x000fe400078e0019 */
[----:B------:R-:W-:Y:S02]  /*a2d0*/  @!P5 IMAD.MOV.U32 R39, RZ, RZ, R24 ;  /* 0x000000ffff27d224 */ /* 0x000fe400078e0018 */
[----:B------:R-:W-:Y:S01]  /*a2e0*/  @!P5 IMAD.IADD R35, R35, 0x1, R36 ;  /* 0x000000012323d824 */ /* 0x000fe200078e0224 */
[----:B------:R-:W-:Y:S06]  /*a2f0*/  BRA.DIV UR6, `(.L_x_311) ;  /* 0x0000003e06687947 */ /* 0x000fec000b800000 */
[----:B------:R0:W1:Y:S04]  /*a300*/  SHFL.DOWN PT, R25, R38, 0x4, R7 ;  /* 0x0880000026197989 */ /* 0x00006800000e0007 */
[----:B------:R0:W4:Y:S04]  /*a310*/  SHFL.DOWN PT, R24, R39, 0x4, R7 ;  /* 0x0880000027187989 */ /* 0x00012800000e0007 */
[----:B------:R0:W0:Y:S02]  /*a320*/  SHFL.DOWN PT, R6, R35, 0x4, R7 ;  /* 0x0880000023067989 */ /* 0x00002400000e0007 */
.L_x_481:
        /* <DEDUP_REMOVED lines=9> */
.L_x_484:
        /* <DEDUP_REMOVED lines=8> */
.L_x_489:
        /* <DEDUP_REMOVED lines=9> */
.L_x_492:
        /* <DEDUP_REMOVED lines=8> */
.L_x_497:
[----:B------:R-:W-:Y:S01]  /*a550*/  VIADD R4, R26, 0x10 ;  /* 0x000000101a047836 */ /* 0x000fe20000000000 */
[----:B------:R-:W5:Y:S01]  /*a560*/  LDC.64 R24, c[0x0][0x3b0] ;  /* 0x0000ec00ff187b82 */ /* 0x000f620000000a00 */
[----:B------:R-:W-:Y:S01]  /*a570*/  UMOV UR6, 0xffffffff ;  /* 0xffffffff00067882 */ /* 0x000fe20000000000 */
[----:B------:R-:W-:Y:S02]  /*a580*/  LOP3.LUT R31, RZ, R31, RZ, 0x33, !PT ;  /* 0x0000001fff1f7212 */ /* 0x000fe400078e33ff */
[----:B------:R-:W-:-:S13]  /*a590*/  ISETP.GT.AND P4, PT, R4, R7, PT ;  /* 0x000000070400720c */ /* 0x000fda0003f84270 */
[----:B-1----:R-:W-:-:S05]  /*a5a0*/  @!P4 IADD3 R45, P5, PT, R45, R38, RZ ;  /* 0x000000262d2dc210 */ /* 0x002fca0007fbe0ff */
[----:B----4-:R-:W-:Y:S01]  /*a5b0*/  @!P4 IMAD.X R36, R36, 0x1, R39, P5 ;  /* 0x000000012424c824 */ /* 0x010fe200028e0627 */
[----:B------:R-:W-:Y:S01]  /*a5c0*/  @!P4 ISETP.NE.U32.AND P5, PT, R38, RZ, PT ;  /* 0x000000ff2600c20c */ /* 0x000fe20003fa5070 */
[----:B0-----:R-:W-:Y:S01]  /*a5d0*/  @!P4 IMAD.MOV.U32 R38, RZ, RZ, R45 ;  /* 0x000000ffff26c224 */ /* 0x001fe200078e002d */
[----:B-----5:R-:W-:Y:S02]  /*a5e0*/  IADD3 R24, P6, PT, R24, 0x200, RZ ;  /* 0x0000020018187810 */ /* 0x020fe40007fde0ff */
[----:B------:R-:W-:Y:S01]  /*a5f0*/  @!P4 ISETP.NE.AND.EX P5, PT, R39, RZ, PT, P5 ;  /* 0x000000ff2700c20c */ /* 0x000fe20003fa5350 */
[----:B------:R-:W-:-:S03]  /*a600*/  @!P4 IMAD.MOV.U32 R39, RZ, RZ, R36 ;  /* 0x000000ffff27c224 */ /* 0x000fc600078e0024 */
[----:B------:R-:W-:Y:S02]  /*a610*/  @!P4 SEL R6, R6, RZ, !P5 ;  /* 0x000000ff0606c207 */ /* 0x000fe40006800000 */
[----:B------:R-:W-:-:S03]  /*a620*/  ISETP.NE.AND P5, PT, R5, 0x65, PT ;  /* 0x000000650500780c */ /* 0x000fc60003fa5270 */
[----:B------:R-:W-:Y:S01]  /*a630*/  @!P4 IMAD.IADD R35, R35, 0x1, R6 ;  /* 0x000000012323c824 */ /* 0x000fe200078e0206 */
[----:B------:R-:W-:Y:S09]  /*a640*/  BRA.DIV UR6, `(.L_x_316) ;  /* 0x0000003e06d07947 */ /* 0x000ff2000b800000 */
.L_x_500:
[----:B------:R-:W-:Y:S01]  /*a650*/  UMOV UR6, 0xffffffff ;  /* 0xffffffff00067882 */ /* 0x000fe20000000000 */
[----:B------:R-:W-:Y:S02]  /*a660*/  IMAD.X R25, RZ, RZ, R25, P6 ;  /* 0x000000ffff197224 */ /* 0x000fe400030e0619 */
[----:B------:R-:W-:Y:S01]  /*a670*/  VIADD R31, R31, UR13 ;  /* 0x0000000d1f1f7c36 */ /* 0x000fe20008000000 */
[----:B------:R-:W-:Y:S06]  /*a680*/  BRA.DIV UR6, `(.L_x_317) ;  /* 0x0000003e06e07947 */ /* 0x000fec000b800000 */
[----:B------:R-:W-:-:S13]  /*a690*/  VOTE.ALL P5, P5 ;  /* 0x0000000000ff7806 */ /* 0x000fda00028a0000 */
.L_x_503:
[----:B------:R-:W-:Y:S05]  /*a6a0*/  @!P5 BRA `(.L_x_318) ;  /* 0x0000000400b8d947 */ /* 0x000fea0003800000 */
.L_x_332:
[----:B------:R-:W-:-:S07]  /*a6b0*/  IMAD.WIDE R36, R31, 0x10, R24 ;  /* 0x000000101f247825 */ /* 0x000fce00078e0218 */
.L_x_320:
[----:B------:R-:W4:Y:S01]  /*a6c0*/  LD.E.128.STRONG.GPU R4, desc[UR10][R36.64+-0x200] ;  /* 0xfffe000a24047980 */ /* 0x000f22000c10fd00 */
[----:B------:R-:W-:Y:S05]  /*a6d0*/  YIELD ;  /* 0x0000000000007946 */ /* 0x000fea0003800000 */
[----:B------:R-:W-:Y:S01]  /*a6e0*/  UMOV UR6, 0xffffffff ;  /* 0xffffffff00067882 */ /* 0x000fe20000000000 */
[----:B----4-:R-:W-:Y:S02]  /*a6f0*/  ISETP.NE.AND P4, PT, R5, 0x63, PT ;  /* 0x000000630500780c */ /* 0x010fe40003f85270 */
[----:B------:R-:W-:Y:S11]  /*a700*/  BRA.DIV UR6, `(.L_x_319) ;  /* 0x0000003e06dc7947 */ /* 0x000ff6000b800000 */
[----:B------:R-:W-:-:S13]  /*a710*/  VOTE.ANY P4, !P4 ;  /* 0x0000000000ff7806 */ /* 0x000fda0006080100 */
.L_x_506:
        /* <DEDUP_REMOVED lines=12> */
[----:B0-----:R0:W1:Y:S04]  /*a7e0*/  SHFL.DOWN PT, R46, R45, 0x1, R7 ;  /* 0x082000002d2e7989 */ /* 0x00106800000e0007 */
[----:B------:R0:W4:Y:S04]  /*a7f0*/  SHFL.DOWN PT, R47, R36, 0x1, R7 ;  /* 0x08200000242f7989 */ /* 0x00012800000e0007 */
[----:B------:R0:W0:Y:S02]  /*a800*/  SHFL.DOWN PT, R6, R44, 0x1, R7 ;  /* 0x082000002c067989 */ /* 0x00002400000e0007 */
.L_x_512:
        /* <DEDUP_REMOVED lines=9> */
.L_x_515:
[----:B------:R-:W-:Y:S01]  /*a8a0*/  UMOV UR6, 0xffffffff ;  /* 0xffffffff00067882 */ /* 0x000fe20000000000 */
[----:B------:R-:W-:Y:S02]  /*a8b0*/  @!P5 IMAD.MOV.U32 R36, RZ, RZ, R48 ;  /* 0x000000ffff24d224 */ /* 0x000fe400078e0030 */
[----:B------:R-:W-:Y:S01]  /*a8c0*/  @!P5 IMAD.IADD R44, R44, 0x1, R47 ;  /* 0x000000012c2cd824 */ /* 0x000fe200078e022f */
[----:B------:R-:W-:Y:S06]  /*a8d0*/  BRA.DIV UR6, `(.L_x_323) ;  /* 0x0000004206187947 */ /* 0x000fec000b800000 */
[----:B------:R0:W1:Y:S04]  /*a8e0*/  SHFL.DOWN PT, R46, R45, 0x2, R7 ;  /* 0x084000002d2e7989 */ /* 0x00006800000e0007 */
[----:B------:R0:W4:Y:S04]  /*a8f0*/  SHFL.DOWN PT, R47, R36, 0x2, R7 ;  /* 0x08400000242f7989 */ /* 0x00012800000e0007 */
[----:B------:R0:W0:Y:S02]  /*a900*/  SHFL.DOWN PT, R6, R44, 0x2, R7 ;  /* 0x084000002c067989 */ /* 0x00002400000e0007 */
.L_x_520:
[----:B------:R-:W-:Y:S01]  /*a910*/  ISETP.GT.AND P5, PT, R41, R7, PT ;  /* 0x000000072900720c */ /* 0x000fe20003fa4270 */
        /* <DEDUP_REMOVED lines=8> */
.L_x_523:
[----:B------:R-:W-:Y:S01]  /*a9a0*/  UMOV UR6, 0xffffffff ;  /* 0xffffffff00067882 */ /* 0x000fe20000000000 */
[----:B------:R-:W-:Y:S02]  /*a9b0*/  @!P5 IMAD.MOV.U32 R36, RZ, RZ, R48 ;  /* 0x000000ffff24d224 */ /* 0x000fe400078e0030 */
[----:B------:R-:W-:Y:S01]  /*a9c0*/  @!P5 IMAD.IADD R44, R44, 0x1, R47 ;  /* 0x000000012c2cd824 */ /* 0x000fe200078e022f */
[----:B------:R-:W-:Y:S06]  /*a9d0*/  BRA.DIV UR6, `(.L_x_325) ;  /* 0x00000042064c7947 */ /* 0x000fec000b800000 */
[----:B------:R0:W1:Y:S04]  /*a9e0*/  SHFL.DOWN PT, R46, R45, 0x4, R7 ;  /* 0x088000002d2e7989 */ /* 0x00006800000e0007 */
[----:B------:R0:W4:Y:S04]  /*a9f0*/  SHFL.DOWN PT, R47, R36, 0x4, R7 ;  /* 0x08800000242f7989 */ /* 0x00012800000e0007 */
[----:B------:R0:W0:Y:S02]  /*aa00*/  SHFL.DOWN PT, R6, R44, 0x4, R7 ;  /* 0x088000002c067989 */ /* 0x00002400000e0007 */
.L_x_528:
        /* <DEDUP_REMOVED lines=9> */
.L_x_531:
[----:B------:R-:W-:Y:S01]  /*aaa0*/  UMOV UR6, 0xffffffff ;  /* 0xffffffff00067882 */ /* 0x000fe20000000000 */
[----:B------:R-:W-:Y:S02]  /*aab0*/  @!P5 IMAD.MOV.U32 R36, RZ, RZ, R48 ;  /* 0x000000ffff24d224 */ /* 0x000fe400078e0030 */
[----:B------:R-:W-:Y:S01]  /*aac0*/  @!P5 IMAD.IADD R44, R44, 0x1, R47 ;  /* 0x000000012c2cd824 */ /* 0x000fe200078e022f */
[----:B------:R-:W-:Y:S06]  /*aad0*/  BRA.DIV UR6, `(.L_x_327) ;  /* 0x0000004206807947 */ /* 0x000fec000b800000 */
[----:B------:R0:W1:Y:S04]  /*aae0*/  SHFL.DOWN PT, R46, R45, 0x8, R7 ;  /* 0x090000002d2e7989 */ /* 0x00006800000e0007 */
[----:B------:R0:W4:Y:S04]  /*aaf0*/  SHFL.DOWN PT, R47, R36, 0x8, R7 ;  /* 0x09000000242f7989 */ /* 0x00012800000e0007 */
[----:B------:R0:W0:Y:S02]  /*ab00*/  SHFL.DOWN PT, R6, R44, 0x8, R7 ;  /* 0x090000002c067989 */ /* 0x00002400000e0007 */
.L_x_536:
        /* <DEDUP_REMOVED lines=9> */
.L_x_539:
[----:B------:R-:W-:Y:S01]  /*aba0*/  UMOV UR6, 0xffffffff ;  /* 0xffffffff00067882 */ /* 0x000fe20000000000 */
[----:B------:R-:W-:Y:S02]  /*abb0*/  @!P5 IMAD.MOV.U32 R36, RZ, RZ, R48 ;  /* 0x000000ffff24d224 */ /* 0x000fe400078e0030 */
[----:B------:R-:W-:Y:S01]  /*abc0*/  @!P5 IMAD.IADD R44, R44, 0x1, R47 ;  /* 0x000000012c2cd824 */ /* 0x000fe200078e022f */
[----:B------:R-:W-:Y:S06]  /*abd0*/  BRA.DIV UR6, `(.L_x_329) ;  /* 0x0000004206b47947 */ /* 0x000fec000b800000 */
[----:B------:R0:W1:Y:S01]  /*abe0*/  SHFL.DOWN PT, R46, R45, 0x10, R7 ;  /* 0x0a0000002d2e7989 */ /* 0x00006200000e0007 */
[----:B------:R-:W-:-:S03]  /*abf0*/  VIADD R48, R26, 0x10 ;  /* 0x000000101a307836 */ /* 0x000fc60000000000 */
[----:B------:R0:W4:Y:S04]  /*ac00*/  SHFL.DOWN PT, R47, R36, 0x10, R7 ;  /* 0x0a000000242f7989 */ /* 0x00012800000e0007 */
[----:B------:R0:W0:Y:S02]  /*ac10*/  SHFL.DOWN PT, R6, R44, 0x10, R7 ;  /* 0x0a0000002c067989 */ /* 0x00002400000e0007 */
.L_x_544:
[----:B------:R-:W-:Y:S01]  /*ac20*/  ISETP.GT.AND P5, PT, R48, R7, PT ;  /* 0x000000073000720c */ /* 0x000fe20003fa4270 */
[----:B------:R-:W-:-:S12]  /*ac30*/  UMOV UR6, 0xffffffff ;  /* 0xffffffff00067882 */ /* 0x000fd80000000000 */
[----:B------:R-:W-:-:S04]  /*ac40*/  @!P5 ISETP.NE.U32.AND P4, PT, R45, RZ, PT ;  /* 0x000000ff2d00d20c */ /* 0x000fc80003f85070 */
[----:B------:R-:W-:-:S04]  /*ac50*/  @!P5 ISETP.NE.AND.EX P4, PT, R36, RZ, PT, P4 ;  /* 0x000000ff2400d20c */ /* 0x000fc80003f85340 */
[----:B0-----:R-:W-:Y:S02]  /*ac60*/  @!P5 SEL R37, R6, RZ, !P4 ;  /* 0x000000ff0625d207 */ /* 0x001fe40006000000 */
[----:B-1----:R-:W-:-:S03]  /*ac70*/  @!P5 IADD3 R46, P4, PT, R46, R45, RZ ;  /* 0x0000002d2e2ed210 */ /* 0x002fc60007f9e0ff */
[----:B------:R-:W-:Y:S02]  /*ac80*/  @!P5 IMAD.IADD R44, R44, 0x1, R37 ;  /* 0x000000012c2cd824 */ /* 0x000fe400078e0225 */
[----:B----4-:R-:W-:Y:S01]  /*ac90*/  @!P5 IMAD.X R47, R47, 0x1, R36, P4 ;  /* 0x000000012f2fd824 */ /* 0x010fe200020e0624 */
[----:B------:R-:W-:Y:S01]  /*aca0*/  ISETP.NE.U32.AND P4, PT, R38, RZ, PT ;  /* 0x000000ff2600720c */ /* 0x000fe20003f85070 */
[----:B------:R-:W-:Y:S02]  /*acb0*/  @!P5 IMAD.MOV.U32 R45, RZ, RZ, R46 ;  /* 0x000000ffff2dd224 */ /* 0x000fe400078e002e */
[----:B------:R-:W-:Y:S01]  /*acc0*/  @!P5 IMAD.MOV.U32 R36, RZ, RZ, R47 ;  /* 0x000000ffff24d224 */ /* 0x000fe200078e002f */
[----:B------:R-:W-:Y:S02]  /*acd0*/  ISETP.NE.AND.EX P4, PT, R39, RZ, PT, P4 ;  /* 0x000000ff2700720c */ /* 0x000fe40003f85340 */
[----:B------:R-:W-:Y:S02]  /*ace0*/  ISETP.NE.AND P5, PT, R5, 0x65, PT ;  /* 0x000000650500780c */ /* 0x000fe40003fa5270 */
[----:B------:R-:W-:-:S02]  /*acf0*/  SEL R44, R44, RZ, !P4 ;  /* 0x000000ff2c2c7207 */ /* 0x000fc40006000000 */
[----:B------:R-:W-:Y:S01]  /*ad00*/  IADD3 R38, P6, PT, R38, R45, RZ ;  /* 0x0000002d26267210 */ /* 0x000fe20007fde0ff */
[----:B------:R-:W-:-:S12]  /*ad10*/  BRA.DIV UR6, `(.L_x_330) ;  /* 0x0000004206bc7947 */ /* 0x000fd8000b800000 */
.L_x_547:
[----:B------:R-:W-:Y:S01]  /*ad20*/  UMOV UR6, 0xffffffff ;  /* 0xffffffff00067882 */ /* 0x000fe20000000000 */
[----:B------:R-:W-:Y:S02]  /*ad30*/  IMAD.X R39, R39, 0x1, R36, P6 ;  /* 0x0000000127277824 */ /* 0x000fe400030e0624 */
[----:B------:R-:W-:Y:S02]  /*ad40*/  IMAD.IADD R35, R44, 0x1, R35 ;  /* 0x000000012c237824 */ /* 0x000fe400078e0223 */
[----:B------:R-:W-:Y:S01]  /*ad50*/  VIADD R31, R31, 0xffffffe0 ;  /* 0xffffffe01f1f7836 */ /* 0x000fe20000000000 */
[----:B------:R-:W-:Y:S06]  /*ad60*/  BRA.DIV UR6, `(.L_x_331) ;  /* 0x0000004206c87947 */ /* 0x000fec000b800000 */
[----:B------:R-:W-:-:S13]  /*ad70*/  VOTE.ALL P5, P5 ;  /* 0x0000000000ff7806 */ /* 0x000fda00028a0000 */
.L_x_550:
[----:B------:R-:W-:Y:S05]  /*ad80*/  @P5 BRA `(.L_x_332) ;  /* 0xfffffff800485947 */ /* 0x000fea000383ffff */
.L_x_318:
[----:B------:R-:W0:Y:S01]  /*ad90*/  S2R R4, SR_TID.X ;  /* 0x0000000000047919 */ /* 0x000e220000002100 */
[----:B------:R-:W-:Y:S01]  /*ada0*/  BSSY.RECONVERGENT B0, `(.L_x_333) ;  /* 0x0000016000007945 */ /* 0x000fe20003800200 */
[----:B0-----:R-:W-:-:S13]  /*adb0*/  ISETP.NE.AND P4, PT, R4, RZ, PT ;  /* 0x000000ff0400720c */ /* 0x001fda0003f85270 */
[----:B------:R-:W-:Y:S05]  /*adc0*/  @P4 BRA `(.L_x_334) ;  /* 0x00000000004c4947 */ /* 0x000fea0003800000 */
[----:B------:R-:W0:Y:S01]  /*add0*/  S2UR UR9, SR_CgaCtaId ;  /* 0x00000000000979c3 */ /* 0x000e220000008800 */
[----:B------:R-:W1:Y:S01]  /*ade0*/  LDCU.64 UR6, c[0x0][0x3b0] ;  /* 0x00007600ff0677ac */ /* 0x000e620008000a00 */
        /* <DEDUP_REMOVED lines=8> */
[----:B-1----:R-:W-:Y:S02]  /*ae70*/  UIMAD.WIDE.U32 UR6, UR13, 0x10, UR6 ;  /* 0x000000100d0678a5 */ /* 0x002fe4000f8e0006 */
        /* <DEDUP_REMOVED lines=8> */
.L_x_334:
[----:B------:R-:W-:Y:S05]  /*af00*/  BSYNC.RECONVERGENT B0 ;  /* 0x0000000000007941 */ /* 0x000fea0003800200 */
.L_x_333:
[----:B------:R-:W-:-:S13]  /*af10*/  ISETP.NE.AND P4, PT, R26, RZ, PT ;  /* 0x000000ff1a00720c */ /* 0x000fda0003f85270 */
[----:B0-----:R-:W0:Y:S01]  /*af20*/  @!P4 S2R R5, SR_CgaCtaId ;  /* 0x000000000005c919 */ /* 0x001e220000008800 */
[----:B------:R-:W-:Y:S01]  /*af30*/  @!P4 MOV R4, 0x400 ;  /* 0x000004000004c802 */ /* 0x000fe20000000f00 */
[----:B------:R-:W-:Y:S02]  /*af40*/  @!P4 IMAD.MOV.U32 R0, RZ, RZ, R38 ;  /* 0x000000ffff00c224 */ /* 0x000fe400078e0026 */
[----:B---3--:R-:W-:Y:S02]  /*af50*/  @!P4 IMAD.MOV.U32 R29, RZ, RZ, R39 ;  /* 0x000000ffff1dc224 */ /* 0x008fe400078e0027 */
[----:B--2---:R-:W-:Y:S01]  /*af60*/  @!P4 IMAD.MOV.U32 R13, RZ, RZ, R35 ;  /* 0x000000ffff0dc224 */ /* 0x004fe200078e0023 */
[----:B0-----:R-:W-:-:S05]  /*af70*/  @!P4 LEA R4, R5, R4, 0x18 ;  /* 0x000000040504c211 */ /* 0x001fca00078ec0ff */
[----:B------:R0:W-:Y:S04]  /*af80*/  @!P4 STS.64 [R4+0x88], R38 ;  /* 0x000088260400c388 */ /* 0x0001e80000000a00 */
[----:B------:R0:W-:Y:S02]  /*af90*/  @!P4 STS [R4+0x90], R35 ;  /* 0x000090230400c388 */ /* 0x0001e40000000800 */
.L_x_302:
[----:B------:R-:W1:Y:S01]  /*afa0*/  S2R R31, SR_TID.X ;  /* 0x00000000001f7919 */ /* 0x000e620000002100 */
[----:B------:R-:W-:Y:S01]  /*afb0*/  ISETP.NE.AND P4, PT, R12, R14, PT ;  /* 0x0000000e0c00720c */ /* 0x000fe20003f85270 */
[----:B------:R-:W-:Y:S05]  /*afc0*/  WARPSYNC.ALL ;  /* 0x0000000000007948 */ /* 0x000fea0003800000 */
[----:B------:R-:W-:Y:S06]  /*afd0*/  BAR.SYNC.DEFER_BLOCKING 0x0 ;  /* 0x0000000000007b1d */ /* 0x000fec0000010000 */
[----:B------:R-:W-:Y:S01]  /*afe0*/  BSSY.RECONVERGENT B0, `(.L_x_335) ;  /* 0x0000015000007945 */ /* 0x000fe20003800200 */
[----:B-1----:R-:W-:-:S05]  /*aff0*/  IMAD R24, R31, 0x9, RZ ;  /* 0x000000091f187824 */ /* 0x002fca00078e02ff */
[----:B------:R-:W-:-:S04]  /*b000*/  ISETP.EQ.U32.AND P5, PT, R24, UR12, PT ;  /* 0x0000000c18007c0c */ /* 0x000fc8000bfa2070 */
[----:B------:R-:W-:Y:S02]  /*b010*/  ISETP.EQ.OR.EX P6, PT, RZ, UR4, P4, P5 ;  /* 0x00000004ff007c0c */ /* 0x000fe4000a7c2750 */
[----:B------:R-:W-:Y:S02]  /*b020*/  ISETP.NE.AND P4, PT, R31, RZ, PT ;  /* 0x000000ff1f00720c */ /* 0x000fe40003f85270 */
[----:B------:R-:W-:Y:S02]  /*b030*/  ISETP.NE.AND P5, PT, R30, RZ, PT ;  /* 0x000000ff1e00720c */ /* 0x000fe40003fa5270 */
[----:B------:R-:W-:Y:S02]  /*b040*/  P2R R25, PR, RZ, 0x40 ;  /* 0x00000040ff197803 */ /* 0x000fe40000000000 */
[----:B------:R-:W-:Y:S02]  /*b050*/  SEL R28, RZ, 0x1, !P5 ;  /* 0x00000001ff1c7807 */ /* 0x000fe40006800000 */
[----:B------:R-:W-:-:S05]  /*b060*/  SEL R7, RZ, 0x1, !P6 ;  /* 0x00000001ff077807 */ /* 0x000fca0007000000 */
[----:B------:R-:W-:Y:S05]  /*b070*/  @!P4 BRA `(.L_x_336) ;  /* 0x00000000002cc947 */ /* 0x000fea0003800000 */
[----:B------:R-:W1:Y:S01]  /*b080*/  S2UR UR7, SR_CgaCtaId ;  /* 0x00000000000779c3 */ /* 0x000e620000008800 */
[----:B------:R-:W-:Y:S01]  /*b090*/  UMOV UR6, 0x400 ;  /* 0x0000040000067882 */ /* 0x000fe20000000000 */
[----:B------:R-:W-:-:S04]  /*b0a0*/  ISETP.NE.U32.AND P4, PT, R0, RZ, PT ;  /* 0x000000ff0000720c */ /* 0x000fc80003f85070 */
[----:B------:R-:W-:Y:S01]  /*b0b0*/  ISETP.NE.AND.EX P4, PT, R29, RZ, PT, P4 ;  /* 0x000000ff1d00720c */ /* 0x000fe20003f85340 */
[----:B-1----:R-:W-:-:S09]  /*b0c0*/  ULEA UR6, UR7, UR6, 0x18 ;  /* 0x0000000607067291 */ /* 0x002fd2000f8ec0ff */
[----:B------:R-:W1:Y:S04]  /*b0d0*/  LDS R6, [UR6+0x90] ;  /* 0x00009006ff067984 */ /* 0x000e680008000800 */
[----:B0-----:R-:W0:Y:S01]  /*b0e0*/  LDS.64 R4, [UR6+0x88] ;  /* 0x00008806ff047984 */ /* 0x001e220008000a00 */
[----:B-1----:R-:W-:Y:S02]  /*b0f0*/  SEL R6, R6, RZ, !P4 ;  /* 0x000000ff06067207 */ /* 0x002fe40006000000 */
[----:B0-----:R-:W-:-:S03]  /*b100*/  IADD3 R0, P4, PT, R4, R0, RZ ;  /* 0x0000000004007210 */ /* 0x001fc60007f9e0ff */
[----:B------:R-:W-:Y:S02]  /*b110*/  IMAD.IADD R13, R13, 0x1, R6 ;  /* 0x000000010d0d7824 */ /* 0x000fe400078e0206 */
[----:B------:R-:W-:-:S08]  /*b120*/  IMAD.X R29, R5, 0x1, R29, P4 ;  /* 0x00000001051d7824 */ /* 0x000fd000020e061d */
.L_x_336:
[----:B------:R-:W-:Y:S05]  /*b130*/  BSYNC.RECONVERGENT B0 ;  /* 0x0000000000007941 */ /* 0x000fea0003800200 */
.L_x_335:
[----:B------:R-:W-:Y:S01]  /*b140*/  IADD3 R28, P4, P5, R0, R28, R7 ;  /* 0x0000001c001c7210 */ /* 0x000fe20007d9e007 */
[----:B0-----:R-:W-:Y:S01]  /*b150*/  VIADD R4, R24, 0x3 ;  /* 0x0000000318047836 */ /* 0x001fe20000000000 */
[----:B------:R-:W-:Y:S01]  /*b160*/  ISETP.NE.AND P6, PT, R8, R2, PT ;  /* 0x000000020800720c */ /* 0x000fe20003fc5270 */
[----:B------:R-:W0:Y:S01]  /*b170*/  S2UR UR6, SR_CgaCtaId ;  /* 0x00000000000679c3 */ /* 0x000e220000008800 */
[----:B------:R-:W-:Y:S01]  /*b180*/  IADD3.X R45, PT, PT, R29, RZ, RZ, P4, P5 ;  /* 0x000000ff1d2d7210 */ /* 0x000fe200027ea4ff */
[----:B------:R-:W-:Y:S01]  /*b190*/  UMOV UR5, 0x400 ;  /* 0x0000040000057882 */ /* 0x000fe20000000000 */
[----:B------:R-:W-:Y:S01]  /*b1a0*/  ISETP.EQ.U32.AND P5, PT, R4, UR12, PT ;  /* 0x0000000c04007c0c */ /* 0x000fe2000bfa2070 */
[----:B------:R-:W-:Y:S01]  /*b1b0*/  VIADD R4, R24, 0x7 ;  /* 0x0000000718047836 */ /* 0x000fe20000000000 */
[----:B------:R-:W-:Y:S01]  /*b1c0*/  ISETP.NE.AND P4, PT, R18, R20, PT ;  /* 0x000000141200720c */ /* 0x000fe20003f85270 */
[----:B------:R-:W-:Y:S01]  /*b1d0*/  BSSY.RECONVERGENT B0, `(.L_x_337) ;  /* 0x0000135000007945 */ /* 0x000fe20003800200 */
[----:B------:R-:W-:-:S02]  /*b1e0*/  SEL R5, RZ, 0x1, !P3 ;  /* 0x00000001ff057807 */ /* 0x000fc40005800000 */
[----:B------:R-:W-:Y:S02]  /*b1f0*/  ISETP.EQ.OR.EX P4, PT, RZ, UR4, P4, P5 ;  /* 0x00000004ff007c0c */ /* 0x000fe4000a782750 */
[----:B------:R-:W-:Y:S02]  /*b200*/  ISETP.EQ.U32.AND P5, PT, R4, UR12, PT ;  /* 0x0000000c04007c0c */ /* 0x000fe4000bfa2070 */
[----:B------:R-:W-:Y:S02]  /*b210*/  SEL R33, RZ, 0x1, !P4 ;  /* 0x00000001ff217807 */ /* 0x000fe40006000000 */
[----:B------:R-:W-:Y:S02]  /*b220*/  ISETP.EQ.OR.EX P6, PT, RZ, UR4, P6, P5 ;  /* 0x00000004ff007c0c */ /* 0x000fe4000b7c2750 */
[----:B------:R-:W-:Y:S02]  /*b230*/  ISETP.NE.AND P5, PT, R25, RZ, PT ;  /* 0x000000ff1900720c */ /* 0x000fe40003fa5270 */
[----:B------:R-:W-:-:S02]  /*b240*/  SEL R34, RZ, 0x1, !P2 ;  /* 0x00000001ff227807 */ /* 0x000fc40005000000 */
[----:B------:R-:W-:Y:S02]  /*b250*/  SEL R4, R13, RZ, !P5 ;  /* 0x000000ff0d047207 */ /* 0x000fe40006800000 */
[----:B------:R-:W-:Y:S01]  /*b260*/  IADD3 R44, P5, PT, R0, R7, RZ ;  /* 0x00000007002c7210 */ /* 0x000fe20007fbe0ff */
[----:B0-----:R-:W-:Y:S01]  /*b270*/  ULEA UR5, UR6, UR5, 0x18 ;  /* 0x0000000506057291 */ /* 0x001fe2000f8ec0ff */
[----:B------:R-:W-:Y:S01]  /*b280*/  SEL R35, RZ, 0x1, !P1 ;  /* 0x00000001ff237807 */ /* 0x000fe20004800000 */
[----:B------:R-:W-:Y:S01]  /*b290*/  IMAD.IADD R15, R15, 0x1, R4 ;  /* 0x000000010f0f7824 */ /* 0x000fe200078e0204 */
[----:B------:R-:W-:Y:S01]  /*b2a0*/  SEL R36, RZ, 0x1, !P0 ;  /* 0x00000001ff247807 */ /* 0x000fe20004000000 */
[----:B------:R-:W-:Y:S01]  /*b2b0*/  IMAD.X R47, RZ, RZ, R29, P5 ;  /* 0x000000ffff2f7224 */ /* 0x000fe200028e061d */
[----:B------:R-:W-:Y:S02]  /*b2c0*/  IADD3 R32, P5, PT, R28, R5, RZ ;  /* 0x000000051c207210 */ /* 0x000fe40007fbe0ff */
[----:B------:R-:W-:-:S02]  /*b2d0*/  SEL R25, RZ, 0x1, !P6 ;  /* 0x00000001ff197807 */ /* 0x000fc40007000000 */
[----:B------:R-:W-:Y:S01]  /*b2e0*/  LDS R26, [UR5+0xc0] ;  /* 0x0000c005ff1a7984 */ /* 0x000fe20008000800 */
[----:B------:R-:W-:Y:S01]  /*b2f0*/  IMAD.X R37, RZ, RZ, R45, P5 ;  /* 0x000000ffff257224 */ /* 0x000fe200028e062d */
[----:B------:R-:W-:-:S05]  /*b300*/  IADD3 R33, P5, PT, R32, R33, RZ ;  /* 0x0000002120217210 */ /* 0x000fca0007fbe0ff */
[----:B------:R-:W-:Y:S01]  /*b310*/  IMAD.X R38, RZ, RZ, R37, P5 ;  /* 0x000000ffff267224 */ /* 0x000fe200028e0625 */
[----:B------:R-:W-:-:S05]  /*b320*/  IADD3 R34, P5, PT, R33, R34, RZ ;  /* 0x0000002221227210 */ /* 0x000fca0007fbe0ff */
[----:B------:R-:W-:Y:S01]  /*b330*/  IMAD.X R39, RZ, RZ, R38, P5 ;  /* 0x000000ffff277224 */ /* 0x000fe200028e0626 */
[----:B------:R-:W-:-:S05]  /*b340*/  IADD3 R35, P5, PT, R34, R35, RZ ;  /* 0x0000002322237210 */ /* 0x000fca0007fbe0ff */
[----:B------:R-:W-:Y:S01]  /*b350*/  IMAD.X R40, RZ, RZ, R39, P5 ;  /* 0x000000ffff287224 */ /* 0x000fe200028e0627 */
[----:B------:R-:W-:-:S05]  /*b360*/  IADD3 R36, P5, PT, R35, R36, RZ ;  /* 0x0000002423247210 */ /* 0x000fca0007fbe0ff */
[----:B------:R-:W-:Y:S01]  /*b370*/  IMAD.X R41, RZ, RZ, R40, P5 ;  /* 0x000000ffff297224 */ /* 0x000fe200028e0628 */
[----:B------:R-:W-:-:S04]  /*b380*/  ISETP.NE.AND P5, PT, R30, RZ, PT ;  /* 0x000000ff1e00720c */ /* 0x000fc80003fa5270 */
[----:B------:R-:W-:-:S05]  /*b390*/  SEL R4, R15, RZ, !P5 ;  /* 0x000000ff0f047207 */ /* 0x000fca0006800000 */
[----:B------:R-:W-:-:S05]  /*b3a0*/  IMAD.IADD R17, R17, 0x1, R4 ;  /* 0x0000000111117824 */ /* 0x000fca00078e0204 */
[----:B------:R-:W-:-:S05]  /*b3b0*/  SEL R4, R17, RZ, !P3 ;  /* 0x000000ff11047207 */ /* 0x000fca0005800000 */
[----:B------:R-:W-:Y:S02]  /*b3c0*/  IMAD.IADD R19, R19, 0x1, R4 ;  /* 0x0000000113137824 */ /* 0x000fe400078e0204 */
[----:B------:R-:W0:Y:S03]  /*b3d0*/  LDS.64 R4, [UR5+0xc8] ;  /* 0x0000c805ff047984 */ /* 0x000e260008000a00 */
[----:B------:R-:W-:-:S05]  /*b3e0*/  SEL R6, R19, RZ, !P4 ;  /* 0x000000ff13067207 */ /* 0x000fca0006000000 */
[----:B------:R-:W-:-:S05]  /*b3f0*/  IMAD.IADD R21, R21, 0x1, R6 ;  /* 0x0000000115157824 */ /* 0x000fca00078e0206 */
[----:B------:R-:W-:-:S05]  /*b400*/  SEL R6, R21, RZ, !P2 ;  /* 0x000000ff15067207 */ /* 0x000fca0005000000 */
[----:B------:R-:W-:Y:S02]  /*b410*/  IMAD.IADD R23, R23, 0x1, R6 ;  /* 0x0000000117177824 */ /* 0x000fe400078e0206 */
[----:B------:R-:W1:Y:S03]  /*b420*/  LDS.64 R6, [UR5+0xb8] ;  /* 0x0000b805ff067984 */ /* 0x000e660008000a00 */
[----:B------:R-:W-:-:S05]  /*b430*/  SEL R42, R23, RZ, !P1 ;  /* 0x000000ff172a7207 */ /* 0x000fca0004800000 */
[----:B------:R-:W-:-:S05]  /*b440*/  IMAD.IADD R11, R11, 0x1, R42 ;  /* 0x000000010b0b7824 */ /* 0x000fca00078e022a */
[----:B------:R-:W-:-:S05]  /*b450*/  SEL R42, R11, RZ, !P0 ;  /* 0x000000ff0b2a7207 */ /* 0x000fca0004000000 */
[----:B------:R-:W-:Y:S01]  /*b460*/  IMAD.IADD R9, R9, 0x1, R42 ;  /* 0x0000000109097824 */ /* 0x000fe200078e022a */
[----:B------:R-:W-:-:S04]  /*b470*/  IADD3 R42, P5, PT, R36, R25, RZ ;  /* 0x00000019242a7210 */ /* 0x000fc80007fbe0ff */
[----:B------:R-:W-:Y:S01]  /*b480*/  SEL R46, R9, RZ, !P6 ;  /* 0x000000ff092e7207 */ /* 0x000fe20007000000 */
[----:B------:R-:W-:Y:S01]  /*b490*/  IMAD.X R43, RZ, RZ, R41, P5 ;  /* 0x000000ffff2b7224 */ /* 0x000fe200028e0629 */
[----:B0-----:R-:W-:-:S03]  /*b4a0*/  ISETP.GE.U32.AND P5, PT, R4, 0x101, PT ;  /* 0x000001010400780c */ /* 0x001fc60003fa6070 */
[----:B------:R-:W-:Y:S01]  /*b4b0*/  IMAD.IADD R3, R3, 0x1, R46 ;  /* 0x0000000103037824 */ /* 0x000fe200078e022e */
[----:B------:R-:W-:-:S13]  /*b4c0*/  ISETP.GE.AND.EX P5, PT, R5, RZ, PT, P5 ;  /* 0x000000ff0500720c */ /* 0x000fda0003fa6350 */
[----:B-1----:R-:W-:Y:S05]  /*b4d0*/  @!P5 BRA `(.L_x_338) ;  /* 0x000000080010d947 */ /* 0x002fea0003800000 */
[----:B------:R-:W-:Y:S01]  /*b4e0*/  ISETP.NE.U32.AND P5, PT, R24, UR12, PT ;  /* 0x0000000c18007c0c */ /* 0x000fe2000bfa5070 */
[----:B------:R-:W0:Y:S01]  /*b4f0*/  LDCU.64 UR14, c[0x0][0x398] ;  /* 0x00007300ff0e77ac */ /* 0x000e220008000a00 */
[----:B------:R-:W1:Y:S01]  /*b500*/  LDS.64 R24, [UR5+0xa8] ;  /* 0x0000a805ff187984 */ /* 0x000e620008000a00 */
[----:B------:R-:W-:Y:S01]  /*b510*/  ISETP.NE.AND P6, PT, R12, R14, PT ;  /* 0x0000000e0c00720c */ /* 0x000fe20003fc5270 */
[----:B------:R-:W-:Y:S01]  /*b520*/  BSSY.RECONVERGENT B1, `(.L_x_339) ;  /* 0x000007e000017945 */ /* 0x000fe20003800200 */
[----:B------:R-:W2:Y:S01]  /*b530*/  LDCU.64 UR16, c[0x0][0x3a0] ;  /* 0x00007400ff1077ac */ /* 0x000ea20008000a00 */
[----:B------:R-:W-:Y:S01]  /*b540*/  BAR.SYNC.DEFER_BLOCKING 0x0 ;  /* 0x0000000000007b1d */ /* 0x000fe20000010000 */
[----:B------:R-:W-:Y:S02]  /*b550*/  ISETP.NE.AND.EX P5, PT, RZ, UR4, !P6, P5 ;  /* 0x00000004ff007c0c */ /* 0x000fe4000f7a5350 */
[----:B------:R-:W-:Y:S01]  /*b560*/  ISETP.NE.AND P6, PT, R30, RZ, PT ;  /* 0x000000ff1e00720c */ /* 0x000fe20003fc5270 */
[----:B------:R-:W-:-:S04]  /*b570*/  IMAD.MOV.U32 R30, RZ, RZ, 0x9 ;  /* 0x00000009ff1e7424 */ /* 0x000fc800078e00ff */
[CC--:B------:R-:W-:Y:S02]  /*b580*/  IMAD R29, R31.reuse, R30.reuse, 0x7 ;  /* 0x000000071f1d7424 */ /* 0x0c0fe400078e021e */
[----:B------:R-:W-:-:S04]  /*b590*/  IMAD R30, R31, R30, 0x8 ;  /* 0x000000081f1e7424 */ /* 0x000fc800078e021e */
[--C-:B-1----:R-:W-:Y:S02]  /*b5a0*/  @!P5 IMAD.IADD R0, R0, 0x1, -R24.reuse ;  /* 0x000000010000d824 */ /* 0x102fe400078e0a18 */
[--C-:B------:R-:W-:Y:S02]  /*b5b0*/  @P6 IMAD.IADD R44, R44, 0x1, -R24.reuse ;  /* 0x000000012c2c6824 */ /* 0x100fe400078e0a18 */
[--C-:B------:R-:W-:Y:S01]  /*b5c0*/  @P3 IMAD.IADD R28, R28, 0x1, -R24.reuse ;  /* 0x000000011c1c3824 */ /* 0x100fe200078e0a18 */
[----:B------:R-:W-:Y:S01]  /*b5d0*/  @!P5 LEA R0, R0, UR5, 0x3 ;  /* 0x000000050000dc11 */ /* 0x000fe2000f8e18ff */
[--C-:B------:R-:W-:Y:S01]  /*b5e0*/  @P4 IMAD.IADD R32, R32, 0x1, -R24.reuse ;  /* 0x0000000120204824 */ /* 0x100fe200078e0a18 */
[----:B------:R-:W-:Y:S01]  /*b5f0*/  @P6 LEA R44, R44, UR5, 0x3 ;  /* 0x000000052c2c6c11 */ /* 0x000fe2000f8e18ff */
[--C-:B------:R-:W-:Y:S01]  /*b600*/  @P2 IMAD.IADD R33, R33, 0x1, -R24.reuse ;  /* 0x0000000121212824 */ /* 0x100fe200078e0a18 */
[----:B------:R-:W-:Y:S01]  /*b610*/  @P3 LEA R28, R28, UR5, 0x3 ;  /* 0x000000051c1c3c11 */ /* 0x000fe2000f8e18ff */
[----:B------:R1:W-:Y:S01]  /*b620*/  @!P5 STS.64 [R0], R12 ;  /* 0x0000000c0000d388 */ /* 0x0003e20000000a00 */
[----:B------:R-:W-:Y:S01]  /*b630*/  ISETP.NE.U32.AND P5, PT, R29, UR12, PT ;  /* 0x0000000c1d007c0c */ /* 0x000fe2000bfa5070 */
[--C-:B------:R-:W-:Y:S01]  /*b640*/  @P1 IMAD.IADD R34, R34, 0x1, -R24.reuse ;  /* 0x0000000122221824 */ /* 0x100fe200078e0a18 */
[----:B------:R-:W-:Y:S01]  /*b650*/  @P4 LEA R32, R32, UR5, 0x3 ;  /* 0x0000000520204c11 */ /* 0x000fe2000f8e18ff */
[----:B------:R1:W-:Y:S01]  /*b660*/  @P6 STS.64 [R44], R14 ;  /* 0x0000000e2c006388 */ /* 0x0003e20000000a00 */
[----:B------:R-:W-:Y:S01]  /*b670*/  ISETP.NE.AND P6, PT, R8, R2, PT ;  /* 0x000000020800720c */ /* 0x000fe20003fc5270 */
[----:B------:R-:W-:Y:S01]  /*b680*/  @P0 IMAD.IADD R35, R35, 0x1, -R24 ;  /* 0x0000000123230824 */ /* 0x000fe200078e0a18 */
[----:B------:R-:W-:Y:S01]  /*b690*/  @P2 LEA R33, R33, UR5, 0x3 ;  /* 0x0000000521212c11 */ /* 0x000fe2000f8e18ff */
[----:B------:R1:W-:Y:S01]  /*b6a0*/  @P3 STS.64 [R28], R16 ;  /* 0x000000101c003388 */ /* 0x0003e20000000a00 */
[----:B------:R-:W-:-:S02]  /*b6b0*/  ISETP.NE.AND.EX P5, PT, RZ, UR4, !P6, P5 ;  /* 0x00000004ff007c0c */ /* 0x000fc4000f7a5350 */
[----:B------:R-:W-:Y:S01]  /*b6c0*/  ISETP.NE.U32.AND P3, PT, R30, UR12, PT ;  /* 0x0000000c1e007c0c */ /* 0x000fe2000bf65070 */
[----:B------:R1:W-:Y:S01]  /*b6d0*/  @P4 STS.64 [R32], R18 ;  /* 0x0000001220004388 */ /* 0x0003e20000000a00 */
[----:B------:R-:W-:Y:S02]  /*b6e0*/  ISETP.NE.AND P6, PT, R2, R27, PT ;  /* 0x0000001b0200720c */ /* 0x000fe40003fc5270 */
[----:B------:R-:W-:Y:S01]  /*b6f0*/  @P1 LEA R34, R34, UR5, 0x3 ;  /* 0x0000000522221c11 */ /* 0x000fe2000f8e18ff */
[----:B------:R1:W-:Y:S01]  /*b700*/  @P2 STS.64 [R33], R20 ;  /* 0x0000001421002388 */ /* 0x0003e20000000a00 */
[----:B------:R-:W-:Y:S02]  /*b710*/  ISETP.NE.AND.EX P3, PT, RZ, UR4, !P6, P3 ;  /* 0x00000004ff007c0c */ /* 0x000fe4000f765330 */
[----:B------:R-:W-:Y:S01]  /*b720*/  @P0 LEA R35, R35, UR5, 0x3 ;  /* 0x0000000523230c11 */ /* 0x000fe2000f8e18ff */
[----:B------:R1:W-:Y:S02]  /*b730*/  @P1 STS.64 [R34], R22 ;  /* 0x0000001622001388 */ /* 0x0003e40000000a00 */
[----:B------:R-:W-:-:S02]  /*b740*/  @!P5 IMAD.IADD R36, R36, 0x1, -R24 ;  /* 0x000000012424d824 */ /* 0x000fc400078e0a18 */
[----:B------:R1:W-:Y:S01]  /*b750*/  @P0 STS.64 [R35], R10 ;  /* 0x0000000a23000388 */ /* 0x0003e20000000a00 */
[----:B------:R-:W-:Y:S02]  /*b760*/  ISETP.GT.U32.AND P0, PT, R4, R31, PT ;  /* 0x0000001f0400720c */ /* 0x000fe40003f04070 */
[----:B------:R-:W-:Y:S02]  /*b770*/  @!P5 LEA R36, R36, UR5, 0x3 ;  /* 0x000000052424dc11 */ /* 0x000fe4000f8e18ff */
[----:B------:R-:W-:Y:S01]  /*b780*/  ISETP.GT.U32.AND.EX P0, PT, R5, RZ, PT, P0 ;  /* 0x000000ff0500720c */ /* 0x000fe20003f04100 */
[----:B------:R-:W-:Y:S02]  /*b790*/  @!P3 IMAD.IADD R42, R42, 0x1, -R24 ;  /* 0x000000012a2ab824 */ /* 0x000fe400078e0a18 */
[----:B------:R1:W-:Y:S03]  /*b7a0*/  @!P5 STS.64 [R36], R8 ;  /* 0x000000082400d388 */ /* 0x0003e60000000a00 */
[----:B------:R-:W-:-:S05]  /*b7b0*/  @!P3 LEA R42, R42, UR5, 0x3 ;  /* 0x000000052a2abc11 */ /* 0x000fca000f8e18ff */
[----:B------:R1:W-:Y:S01]  /*b7c0*/  @!P3 STS.64 [R42], R2 ;  /* 0x000000022a00b388 */ /* 0x0003e20000000a00 */
[----:B------:R-:W-:Y:S06]  /*b7d0*/  BAR.SYNC.DEFER_BLOCKING 0x0 ;  /* 0x0000000000007b1d */ /* 0x000fec0000010000 */
[----:B0-2---:R-:W-:Y:S05]  /*b7e0*/  @!P0 BRA `(.L_x_340) ;  /* 0x0000000400448947 */ /* 0x005fea0003800000 */
[----:B-1----:R-:W-:Y:S01]  /*b7f0*/  IMAD.MOV.U32 R23, RZ, RZ, R31 ;  /* 0x000000ffff177224 */ /* 0x002fe200078e001f */
[----:B------:R-:W-:Y:S01]  /*b800*/  BSSY.RECONVERGENT B2, `(.L_x_341) ;  /* 0x000002e000027945 */ /* 0x000fe20003800200 */
[----:B------:R-:W-:-:S03]  /*b810*/  IMAD.MOV.U32 R29, RZ, RZ, RZ ;  /* 0x000000ffff1d7224 */ /* 0x000fc600078e00ff */
[----:B------:R-:W-:-:S04]  /*b820*/  LOP3.LUT R3, RZ, R23, RZ, 0x33, !PT ;  /* 0x00000017ff037212 */ /* 0x000fc800078e33ff */
[----:B------:R-:W-:Y:S02]  /*b830*/  IADD3 R16, P0, PT, R4, R3, RZ ;  /* 0x0000000304107210 */ /* 0x000fe40007f1e0ff */
[----:B------:R-:W-:Y:S02]  /*b840*/  LOP3.LUT R3, RZ, R29, RZ, 0x33, !PT ;  /* 0x0000001dff037212 */ /* 0x000fe400078e33ff */
[----:B------:R-:W-:-:S03]  /*b850*/  LOP3.LUT R0, R16, 0x300, RZ, 0xc0, !PT ;  /* 0x0000030010007812 */ /* 0x000fc600078ec0ff */
[----:B------:R-:W-:Y:S01]  /*b860*/  IMAD.X R3, R5, 0x1, R3, P0 ;  /* 0x0000000105037824 */ /* 0x000fe200000e0603 */
[----:B------:R-:W-:Y:S02]  /*b870*/  ISETP.NE.U32.AND P1, PT, R0, 0x300, PT ;  /* 0x000003000000780c */ /* 0x000fe40003f25070 */
[----:B------:R-:W-:Y:S02]  /*b880*/  ISETP.GE.U32.AND P0, PT, R16, 0x300, PT ;  /* 0x000003001000780c */ /* 0x000fe40003f06070 */
[----:B------:R-:W-:Y:S02]  /*b890*/  ISETP.NE.AND.EX P1, PT, RZ, RZ, PT, P1 ;  /* 0x000000ffff00720c */ /* 0x000fe40003f25310 */
[----:B------:R-:W-:-:S11]  /*b8a0*/  ISETP.GE.U32.AND.EX P0, PT, R3, RZ, PT, P0 ;  /* 0x000000ff0300720c */ /* 0x000fd60003f06100 */
[----:B------:R-:W-:Y:S05]  /*b8b0*/  @!P1 BRA `(.L_x_342) ;  /* 0x0000000000889947 */ /* 0x000fea0003800000 */
        /* <DEDUP_REMOVED lines=17> */
.L_x_343:
        /* <DEDUP_REMOVED lines=17> */
.L_x_342:
[----:B------:R-:W-:Y:S05]  /*bae0*/  BSYNC.RECONVERGENT B2 ;  /* 0x0000000000027941 */ /* 0x000fea0003800200 */
.L_x_341:
[----:B------:R-:W-:Y:S05]  /*baf0*/  @!P0 BRA `(.L_x_340) ;  /* 0x0000000000808947 */ /* 0x000fea0003800000 */
.L_x_344:
        /* <DEDUP_REMOVED lines=32> */
.L_x_340:
[----:B------:R-:W-:Y:S05]  /*bd00*/  BSYNC.RECONVERGENT B1 ;  /* 0x0000000000017941 */ /* 0x000fea0003800200 */
.L_x_339:
[----:B------:R-:W-:Y:S05]  /*bd10*/  BRA `(.L_x_345) ;  /* 0x0000000800007947 */ /* 0x000fea0003800000 */
.L_x_338:
[----:B------:R-:W-:Y:S01]  /*bd20*/  ISETP.NE.U32.AND P5, PT, R24, UR12, PT ;  /* 0x0000000c18007c0c */ /* 0x000fe2000bfa5070 */
[----:B------:R-:W-:Y:S01]  /*bd30*/  IMAD.MOV.U32 R46, RZ, RZ, 0x9 ;  /* 0x00000009ff2e7424 */ /* 0x000fe200078e00ff */
[----:B------:R-:W-:Y:S01]  /*bd40*/  ISETP.NE.AND P6, PT, R12, R14, PT ;  /* 0x0000000e0c00720c */ /* 0x000fe20003fc5270 */
[----:B------:R-:W-:Y:S01]  /*bd50*/  BSSY.RECONVERGENT B1, `(.L_x_346) ;  /* 0x000000e000017945 */ /* 0x000fe20003800200 */
[----:B------:R-:W-:Y:S01]  /*bd60*/  ISETP.NE.AND.EX P5, PT, RZ, UR4, PT, P5 ;  /* 0x00000004ff007c0c */ /* 0x000fe2000bfa5350 */
[----:B------:R-:W-:-:S12]  /*bd70*/  IMAD R48, R31, R46, 0x7 ;  /* 0x000000071f307424 */ /* 0x000fd800078e022e */
[----:B------:R-:W-:Y:S05]  /*bd80*/  @!P6 BRA P5, `(.L_x_347) ;  /* 0x000000000028e947 */ /* 0x000fea0002800000 */
        /* <DEDUP_REMOVED lines=10> */
.L_x_347:
[----:B------:R-:W-:Y:S05]  /*be30*/  BSYNC.RECONVERGENT B1 ;  /* 0x0000000000017941 */ /* 0x000fea0003800200 */
.L_x_346:
[----:B------:R-:W-:Y:S01]  /*be40*/  ISETP.NE.AND P6, PT, R30, RZ, PT ;  /* 0x000000ff1e00720c */ /* 0x000fe20003fc5270 */
[----:B------:R-:W-:Y:S01]  /*be50*/  BSSY.RECONVERGENT B1, `(.L_x_348) ;  /* 0x000000e000017945 */ /* 0x000fe20003800200 */
[----:B------:R-:W-:Y:S01]  /*be60*/  ISETP.NE.U32.AND P5, PT, R48, UR12, PT ;  /* 0x0000000c30007c0c */ /* 0x000fe2000bfa5070 */
[----:B------:R-:W-:-:S10]  /*be70*/  IMAD R46, R31, R46, 0x8 ;  /* 0x000000081f2e7424 */ /* 0x000fd400078e022e */
[----:B------:R-:W-:Y:S05]  /*be80*/  @!P6 BRA `(.L_x_349) ;  /* 0x000000000028e947 */ /* 0x000fea0003800000 */
        /* <DEDUP_REMOVED lines=10> */
.L_x_349:
[----:B------:R-:W-:Y:S05]  /*bf30*/  BSYNC.RECONVERGENT B1 ;  /* 0x0000000000017941 */ /* 0x000fea0003800200 */
.L_x_348:
        /* <DEDUP_REMOVED lines=13> */
.L_x_351:
[----:B------:R-:W-:Y:S05]  /*c010*/  BSYNC.RECONVERGENT B1 ;  /* 0x0000000000017941 */ /* 0x000fea0003800200 */
.L_x_350:
        /* <DEDUP_REMOVED lines=12> */
.L_x_353:
[----:B------:R-:W-:Y:S05]  /*c0e0*/  BSYNC.RECONVERGENT B1 ;  /* 0x0000000000017941 */ /* 0x000fea0003800200 */
.L_x_352:
[----:B------:R-:W-:Y:S01]  /*c0f0*/  BSSY.RECONVERGENT B1, `(.L_x_354) ;  /* 0x0000010000017945 */ /* 0x000fe20003800200 */
[----:B------:R-:W-:Y:S02]  /*c100*/  ISETP.NE.AND P4, PT, R8, R2, PT ;  /* 0x000000020800720c */ /* 0x000fe40003f85270 */
[----:B------:R-:W-:Y:S02]  /*c110*/  ISETP.NE.AND P3, PT, R2, R27, PT ;  /* 0x0000001b0200720c */ /* 0x000fe40003f65270 */
[----:B------:R-:W-:Y:S02]  /*c120*/  ISETP.NE.AND.EX P5, PT, RZ, UR4, PT, P5 ;  /* 0x00000004ff007c0c */ /* 0x000fe4000bfa5350 */
[----:B------:R-:W-:Y:S01]  /*c130*/  ISETP.NE.AND.EX P6, PT, RZ, UR4, PT, P6 ;  /* 0x00000004ff007c0c */ /* 0x000fe2000bfc5360 */
[----:B------:R-:W-:-:S12]  /*c140*/  @!P2 BRA `(.L_x_355) ;  /* 0x000000000028a947 */ /* 0x000fd80003800000 */
[----:B------:R-:W4:Y:S01]  /*c150*/  LDCU.64 UR6, c[0x0][0x398] ;  /* 0x00007300ff0677ac */ /* 0x000f220008000a00 */
[C---:B0123--:R-:W-:Y:S01]  /*c160*/  IMAD.SHL.U32 R12, R33.reuse, 0x4, RZ ;  /* 0x00000004210c7824 */ /* 0x04ffe200078e00ff */
[----:B------:R-:W-:Y:S01]  /*c170*/  SHF.L.U64.HI R33, R33, 0x2, R38 ;  /* 0x0000000221217819 */ /* 0x000fe20000010226 */
[----:B------:R-:W0:Y:S03]  /*c180*/  LDCU.64 UR8, c[0x0][0x3a0] ;  /* 0x00007400ff0877ac */ /* 0x000e260008000a00 */
[----:B----4-:R-:W-:-:S04]  /*c190*/  IADD3 R4, P2, PT, R12, UR6, RZ ;  /* 0x000000060c047c10 */ /* 0x010fc8000ff5e0ff */
[----:B------:R-:W-:Y:S02]  /*c1a0*/  IADD3.X R5, PT, PT, R33, UR7, RZ, P2, !PT ;  /* 0x0000000721057c10 */ /* 0x000fe400097fe4ff */
[----:B0-----:R-:W-:-:S03]  /*c1b0*/  IADD3 R12, P2, PT, R12, UR8, RZ ;  /* 0x000000080c0c7c10 */ /* 0x001fc6000ff5e0ff */
[----:B------:R4:W-:Y:S01]  /*c1c0*/  STG.E desc[UR10][R4.64], R20 ;  /* 0x0000001404007986 */ /* 0x0009e2000c10190a */
[----:B------:R-:W-:-:S05]  /*c1d0*/  IADD3.X R13, PT, PT, R33, UR9, RZ, P2, !PT ;  /* 0x00000009210d7c10 */ /* 0x000fca00097fe4ff */
[----:B------:R4:W-:Y:S04]  /*c1e0*/  STG.E desc[UR10][R12.64], R21 ;  /* 0x000000150c007986 */ /* 0x0009e8000c10190a */
.L_x_355:
[----:B------:R-:W-:Y:S05]  /*c1f0*/  BSYNC.RECONVERGENT B1 ;  /* 0x0000000000017941 */ /* 0x000fea0003800200 */
.L_x_354:
        /* <DEDUP_REMOVED lines=12> */
.L_x_357:
[----:B------:R-:W-:Y:S05]  /*c2c0*/  BSYNC.RECONVERGENT B1 ;  /* 0x0000000000017941 */ /* 0x000fea0003800200 */
.L_x_356:
        /* <DEDUP_REMOVED lines=12> */
.L_x_359:
[----:B------:R-:W-:Y:S05]  /*c390*/  BSYNC.RECONVERGENT B1 ;  /* 0x0000000000017941 */ /* 0x000fea0003800200 */
.L_x_358:
[----:B------:R-:W-:Y:S04]  /*c3a0*/  BSSY.RECONVERGENT B1, `(.L_x_360) ;  /* 0x000000c000017945 */ /* 0x000fe80003800200 */
[----:B------:R-:W-:Y:S05]  /*c3b0*/  @!P4 BRA P5, `(.L_x_361) ;  /* 0x000000000028c947 */ /* 0x000fea0002800000 */
        /* <DEDUP_REMOVED lines=10> */
.L_x_361:
[----:B------:R-:W-:Y:S05]  /*c460*/  BSYNC.RECONVERGENT B1 ;  /* 0x0000000000017941 */ /* 0x000fea0003800200 */
.L_x_360:
        /* <DEDUP_REMOVED lines=11> */
.L_x_345:
[----:B------:R-:W-:Y:S05]  /*c520*/  BSYNC.RECONVERGENT B0 ;  /* 0x0000000000007941 */ /* 0x000fea0003800200 */
.L_x_337:
[----:B------:R-:W-:-:S13]  /*c530*/  ISETP.NE.AND P0, PT, R31, 0xff, PT ;  /* 0x000000ff1f00780c */ /* 0x000fda0003f05270 */
[----:B------:R-:W-:Y:S05]  /*c540*/  @P0 EXIT ;  /* 0x000000000000094d */ /* 0x000fea0003800000 */
[----:B01--4-:R-:W0:Y:S01]  /*c550*/  LDC.64 R8, c[0x0][0x3a8] ;  /* 0x0000ea00ff087b82 */ /* 0x013e220000000a00 */
[----:B------:R-:W-:-:S04]  /*c560*/  UISETP.NE.U32.AND UP0, UPT, UR12, 0x900, UPT ;  /* 0x000009000c00788c */ /* 0x000fc8000bf05070 */
[----:B------:R-:W-:-:S09]  /*c570*/  UISETP.NE.AND.EX UP0, UPT, UR4, URZ, UPT, UP0 ;  /* 0x000000ff0400728c */ /* 0x000fd2000bf05300 */
[----:B------:R-:W-:Y:S05]  /*c580*/  BRA.U UP0, `(.L_x_362) ;  /* 0x0000000100307547 */ /* 0x000fea000b800000 */
[----:B------:R-:W1:Y:S01]  /*c590*/  LDCU.64 UR4, c[0x0][0x398] ;  /* 0x00007300ff0477ac */ /* 0x000e620008000a00 */
[C---:B--23--:R-:W-:Y:S01]  /*c5a0*/  IMAD.SHL.U32 R4, R6.reuse, 0x4, RZ ;  /* 0x0000000406047824 */ /* 0x04cfe200078e00ff */
[----:B------:R-:W-:Y:S01]  /*c5b0*/  SHF.L.U64.HI R0, R6, 0x2, R7 ;  /* 0x0000000206007819 */ /* 0x000fe20000010207 */
[----:B------:R-:W2:Y:S03]  /*c5c0*/  LDCU.64 UR6, c[0x0][0x3a0] ;  /* 0x00007400ff0677ac */ /* 0x000ea60008000a00 */
[C---:B-1----:R-:W-:Y:S02]  /*c5d0*/  IADD3 R2, P0, PT, R4.reuse, UR4, RZ ;  /* 0x0000000404027c10 */ /* 0x042fe4000ff1e0ff */
[----:B--2---:R-:W-:Y:S02]  /*c5e0*/  IADD3 R4, P1, PT, R4, UR6, RZ ;  /* 0x0000000604047c10 */ /* 0x004fe4000ff3e0ff */
[----:B------:R-:W-:-:S02]  /*c5f0*/  IADD3.X R3, PT, PT, R0, UR5, RZ, P0, !PT ;  /* 0x0000000500037c10 */ /* 0x000fc400087fe4ff */
[----:B------:R-:W-:Y:S02]  /*c600*/  IADD3.X R5, PT, PT, R0, UR7, RZ, P1, !PT ;  /* 0x0000000700057c10 */ /* 0x000fe40008ffe4ff */
[----:B------:R-:W-:Y:S01]  /*c610*/  IADD3 R6, P0, PT, R6, 0x1, RZ ;  /* 0x0000000106067810 */ /* 0x000fe20007f1e0ff */
[----:B------:R1:W-:Y:S04]  /*c620*/  STG.E desc[UR10][R2.64], R27 ;  /* 0x0000001b02007986 */ /* 0x0003e8000c10190a */
[----:B------:R1:W-:Y:S01]  /*c630*/  STG.E desc[UR10][R4.64], R26 ;  /* 0x0000001a04007986 */ /* 0x0003e2000c10190a */
[----:B------:R-:W-:-:S07]  /*c640*/  IMAD.X R7, RZ, RZ, R7, P0 ;  /* 0x000000ffff077224 */ /* 0x000fce00000e0607 */
.L_x_362:
[----:B0-----:R-:W-:Y:S01]  /*c650*/  STG.E.64 desc[UR10][R8.64], R6 ;  /* 0x0000000608007986 */ /* 0x001fe2000c101b0a */
[----:B------:R-:W-:Y:S05]  /*c660*/  EXIT ;  /* 0x000000000000794d */ /* 0x000fea0003800000 */
.L_x_219:
[----:B------:R-:W-:Y:S01]  /*c670*/  BSSY B0, `(.L_x_363) ;  /* 0x0000006000007945 */ /* 0x000fe20003800000 */
[----:B------:R-:W-:Y:S01]  /*c680*/  PLOP3.LUT P4, PT, P0, PT, PT, 0x8, 0x80 ;  /* 0x000000000080781c */ /* 0x000fe2000078e170 */
[----:B------:R-:W-:-:S12]  /*c690*/  IMAD.MOV.U32 R28, RZ, RZ, -0x1 ;  /* 0xffffffffff1c7424 */ /* 0x000fd800078e00ff */
[----:B-12---:R-:W-:Y:S05]  /*c6a0*/  WARPSYNC.COLLECTIVE R28, `(.L_x_364) ;  /* 0x000000001c087348 */ /* 0x006fea0003c00000 */
[----:B------:R-:W-:Y:S01]  /*c6b0*/  VOTE.ANY P4, P4 ;  /* 0x0000000000ff7806 */ /* 0x000fe20002080100 */
[----:B-12---:R-:W-:-:S12]  /*c6c0*/  ENDCOLLECTIVE ;  /* 0x000000000000791b */ /* 0x006fd80003800000 */
.L_x_364:
[----:B------:R-:W-:Y:S05]  /*c6d0*/  BSYNC B0 ;  /* 0x0000000000007941 */ /* 0x000fea0003800000 */
.L_x_363:
[----:B------:R-:W-:Y:S01]  /*c6e0*/  PLOP3.LUT P0, PT, P4, PT, PT, 0x80, 0x8 ;  /* 0x000000000008781c */ /* 0x000fe2000270f070 */
[----:B------:R-:W-:-:S12]  /*c6f0*/  BRA `(.L_x_365) ;  /* 0xffffff7000907947 */ /* 0x000fd8000383ffff */
.L_x_221:
[----:B------:R-:W0:Y:S01]  /*c700*/  S2R R42, SR_GEMASK ;  /* 0x00000000002a7919 */ /* 0x000e220000003c00 */
[----:B------:R-:W-:Y:S01]  /*c710*/  BSSY B0, `(.L_x_366) ;  /* 0x0000006000007945 */ /* 0x000fe20003800000 */
[----:B------:R-:W-:Y:S01]  /*c720*/  PLOP3.LUT P4, PT, P0, PT, PT, 0x8, 0x80 ;  /* 0x000000000080781c */ /* 0x000fe2000078e170 */
[----:B------:R-:W-:-:S12]  /*c730*/  IMAD.MOV.U32 R28, RZ, RZ, -0x1 ;  /* 0xffffffffff1c7424 */ /* 0x000fd800078e00ff */
[----:B012---:R-:W-:Y:S05]  /*c740*/  WARPSYNC.COLLECTIVE R28, `(.L_x_367) ;  /* 0x000000001c087348 */ /* 0x007fea0003c00000 */
[----:B------:R-:W-:Y:S01]  /*c750*/  VOTE.ANY R28, PT, P4 ;  /* 0x00000000001c7806 */ /* 0x000fe200020e0100 */
[----:B012---:R-:W-:Y:S06]  /*c760*/  ENDCOLLECTIVE ;  /* 0x000000000000791b */ /* 0x007fec0003800000 */
.L_x_367:
[----:B------:R-:W-:Y:S05]  /*c770*/  BSYNC B0 ;  /* 0x0000000000007941 */ /* 0x000fea0003800000 */
.L_x_366:
[----:B------:R-:W-:Y:S01]  /*c780*/  LOP3.LUT R28, R28, 0x80000000, R42, 0xec, !PT ;  /* 0x800000001c1c7812 */ /* 0x000fe200078eec2a */
[----:B------:R-:W-:Y:S02]  /*c790*/  IMAD.MOV.U32 R37, RZ, RZ, R40 ;  /* 0x000000ffff257224 */ /* 0x000fe400078e0028 */
[----:B------:R-:W-:Y:S02]  /*c7a0*/  IMAD.MOV.U32 R4, RZ, RZ, 0x1 ;  /* 0x00000001ff047424 */ /* 0x000fe400078e00ff */
[----:B------:R-:W-:-:S05]  /*c7b0*/  VIADD R7, R28, 0xffffffff ;  /* 0xffffffff1c077836 */ /* 0x000fca0000000000 */
[----:B------:R-:W-:Y:S01]  /*c7c0*/  LOP3.LUT R34, R28, R7, RZ, 0xc, !PT ;  /* 0x000000071c227212 */ /* 0x000fe200078e0cff */
[----:B------:R-:W-:-:S03]  /*c7d0*/  IMAD.MOV.U32 R28, RZ, RZ, -0x1 ;  /* 0xffffffffff1c7424 */ /* 0x000fc600078e00ff */
[----:B------:R0:W1:Y:S04]  /*c7e0*/  POPC R7, R34 ;  /* 0x0000002200077309 */ /* 0x0000680000000000 */
[----:B01----:R-:W-:Y:S05]  /*c7f0*/  WARPSYNC.COLLECTIVE R28, `(.L_x_368) ;  /* 0x000000001c087348 */ /* 0x003fea0003c00000 */
[----:B-1----:R1:W2:Y:S02]  /*c800*/  SHFL.DOWN P4, R6, R37, R4, R7 ;  /* 0x0800000425067389 */ /* 0x0022a40000080007 */
[----:B012---:R-:W-:Y:S05]  /*c810*/  ENDCOLLECTIVE ;  /* 0x000000000000791b */ /* 0x007fea0003800000 */
.L_x_368:
[----:B------:R-:W-:Y:S02]  /*c820*/  IMAD.MOV.U32 R37, RZ, RZ, R41 ;  /* 0x000000ffff257224 */ /* 0x000fe400078e0029 */
[----:B------:R-:W-:-:S07]  /*c830*/  IMAD.MOV.U32 R35, RZ, RZ, R6 ;  /* 0x000000ffff237224 */ /* 0x000fce00078e0006 */
[----:B------:R-:W-:Y:S05]  /*c840*/  WARPSYNC.COLLECTIVE R28, `(.L_x_369) ;  /* 0x000000001c087348 */ /* 0x000fea0003c00000 */
[----:B------:R0:W1:Y:S02]  /*c850*/  SHFL.DOWN P4, R6, R37, R4, R7 ;  /* 0x0800000425067389 */ /* 0x0000640000080007 */
[----:B01----:R-:W-:Y:S05]  /*c860*/  ENDCOLLECTIVE ;  /* 0x000000000000791b */ /* 0x003fea0003800000 */
.L_x_369:
[----:B------:R-:W-:Y:S02]  /*c870*/  IMAD.MOV.U32 R37, RZ, RZ, R38 ;  /* 0x000000ffff257224 */ /* 0x000fe400078e0026 */
[----:B------:R-:W-:-:S07]  /*c880*/  IMAD.MOV.U32 R34, RZ, RZ, R6 ;  /* 0x000000ffff227224 */ /* 0x000fce00078e0006 */
[----:B------:R-:W-:Y:S05]  /*c890*/  WARPSYNC.COLLECTIVE R28, `(.L_x_370) ;  /* 0x000000001c087348 */ /* 0x000fea0003c00000 */
[----:B------:R0:W1:Y:S02]  /*c8a0*/  SHFL.DOWN P4, R6, R37, R4, R7 ;  /* 0x0800000425067389 */ /* 0x0000640000080007 */
[----:B01----:R-:W-:Y:S05]  /*c8b0*/  ENDCOLLECTIVE ;  /* 0x000000000000791b */ /* 0x003fea0003800000 */
.L_x_370:
[----:B------:R-:W-:Y:S05]  /*c8c0*/  BRA `(.L_x_371) ;  /* 0xffffff70005c7947 */ /* 0x000fea000383ffff */
.L_x_222:
[----:B------:R-:W-:Y:S01]  /*c8d0*/  BSSY B0, `(.L_x_372) ;  /* 0x0000006000007945 */ /* 0x000fe20003800000 */
[----:B------:R-:W-:Y:S02]  /*c8e0*/  IMAD.MOV.U32 R4, RZ, RZ, 0x1 ;  /* 0x00000001ff047424 */ /* 0x000fe400078e00ff */
[----:B------:R-:W-:-:S07]  /*c8f0*/  IMAD.MOV.U32 R28, RZ, RZ, -0x1 ;  /* 0xffffffffff1c7424 */ /* 0x000fce00078e00ff */
[----:B-12---:R-:W-:Y:S05]  /*c900*/  WARPSYNC.COLLECTIVE R28, `(.L_x_373) ;  /* 0x000000001c087348 */ /* 0x006fea0003c00000 */
[----:B------:R0:W3:Y:S02]  /*c910*/  SHFL.DOWN P4, R6, R37, R4, R7 ;  /* 0x0800000425067389 */ /* 0x0000e40000080007 */
[----:B0123--:R-:W-:Y:S05]  /*c920*/  ENDCOLLECTIVE ;  /* 0x000000000000791b */ /* 0x00ffea0003800000 */
.L_x_373:
[----:B------:R-:W-:Y:S05]  /*c930*/  BSYNC B0 ;  /* 0x0000000000007941 */ /* 0x000fea0003800000 */
.L_x_372:
[----:B------:R-:W-:Y:S05]  /*c940*/  BRA `(.L_x_374) ;  /* 0xffffff7000607947 */ /* 0x000fea000383ffff */
.L_x_223:
[----:B------:R-:W-:Y:S01]  /*c950*/  BSSY B0, `(.L_x_375) ;  /* 0x0000007000007945 */ /* 0x000fe20003800000 */
[----:B------:R-:W-:Y:S02]  /*c960*/  IMAD.MOV.U32 R37, RZ, RZ, R40 ;  /* 0x000000ffff257224 */ /* 0x000fe400078e0028 */
[----:B------:R-:W-:Y:S02]  /*c970*/  IMAD.MOV.U32 R4, RZ, RZ, 0x2 ;  /* 0x00000002ff047424 */ /* 0x000fe400078e00ff */
[----:B------:R-:W-:-:S07]  /*c980*/  IMAD.MOV.U32 R28, RZ, RZ, -0x1 ;  /* 0xffffffffff1c7424 */ /* 0x000fce00078e00ff */
[----:B-12---:R-:W-:Y:S05]  /*c990*/  WARPSYNC.COLLECTIVE R28, `(.L_x_376) ;  /* 0x000000001c087348 */ /* 0x006fea0003c00000 */
[----:B------:R0:W3:Y:S02]  /*c9a0*/  SHFL.DOWN P4, R6, R37, R4, R7 ;  /* 0x0800000425067389 */ /* 0x0000e40000080007 */
[----:B0123--:R-:W-:Y:S05]  /*c9b0*/  ENDCOLLECTIVE ;  /* 0x000000000000791b */ /* 0x00ffea0003800000 */
.L_x_376:
[----:B------:R-:W-:Y:S05]  /*c9c0*/  BSYNC B0 ;  /* 0x0000000000007941 */ /* 0x000fea0003800000 */
.L_x_375:
[----:B------:R-:W-:Y:S02]  /*c9d0*/  IMAD.MOV.U32 R37, RZ, RZ, R41 ;  /* 0x000000ffff257224 */ /* 0x000fe400078e0029 */
[----:B------:R-:W-:Y:S02]  /*c9e0*/  IMAD.MOV.U32 R4, RZ, RZ, 0x2 ;  /* 0x00000002ff047424 */ /* 0x000fe400078e00ff */
[----:B------:R-:W-:Y:S02]  /*c9f0*/  IMAD.MOV.U32 R28, RZ, RZ, -0x1 ;  /* 0xffffffffff1c7424 */ /* 0x000fe400078e00ff */
[----:B------:R-:W-:-:S07]  /*ca00*/  IMAD.MOV.U32 R35, RZ, RZ, R6 ;  /* 0x000000ffff237224 */ /* 0x000fce00078e0006 */
[----:B------:R-:W-:Y:S05]  /*ca10*/  WARPSYNC.COLLECTIVE R28, `(.L_x_377) ;  /* 0x000000001c087348 */ /* 0x000fea0003c00000 */
[----:B------:R0:W1:Y:S02]  /*ca20*/  SHFL.DOWN P4, R6, R37, R4, R7 ;  /* 0x0800000425067389 */ /* 0x0000640000080007 */
[----:B01----:R-:W-:Y:S05]  /*ca30*/  ENDCOLLECTIVE ;  /* 0x000000000000791b */ /* 0x003fea0003800000 */
.L_x_377:
[----:B------:R-:W-:Y:S02]  /*ca40*/  IMAD.MOV.U32 R37, RZ, RZ, R38 ;  /* 0x000000ffff257224 */ /* 0x000fe400078e0026 */
[----:B------:R-:W-:-:S07]  /*ca50*/  IMAD.MOV.U32 R34, RZ, RZ, R6 ;  /* 0x000000ffff227224 */ /* 0x000fce00078e0006 */
[----:B------:R-:W-:Y:S05]  /*ca60*/  WARPSYNC.COLLECTIVE R28, `(.L_x_378) ;  /* 0x000000001c087348 */ /* 0x000fea0003c00000 */
[----:B------:R0:W1:Y:S02]  /*ca70*/  SHFL.DOWN P4, R6, R37, R4, R7 ;  /* 0x0800000425067389 */ /* 0x0000640000080007 */
[----:B01----:R-:W-:Y:S05]  /*ca80*/  ENDCOLLECTIVE ;  /* 0x000000000000791b */ /* 0x003fea0003800000 */
.L_x_378:
[----:B------:R-:W-:Y:S05]  /*ca90*/  BRA `(.L_x_379) ;  /* 0xffffff7000287947 */ /* 0x000fea000383ffff */
.L_x_224:
[----:B------:R-:W-:Y:S01]  /*caa0*/  BSSY B0, `(.L_x_380) ;  /* 0x0000006000007945 */ /* 0x000fe20003800000 */
[----:B------:R-:W-:Y:S02]  /*cab0*/  IMAD.MOV.U32 R4, RZ, RZ, 0x2 ;  /* 0x00000002ff047424 */ /* 0x000fe400078e00ff */
[----:B------:R-:W-:-:S07]  /*cac0*/  IMAD.MOV.U32 R28, RZ, RZ, -0x1 ;  /* 0xffffffffff1c7424 */ /* 0x000fce00078e00ff */
[----:B-12---:R-:W-:Y:S05]  /*cad0*/  WARPSYNC.COLLECTIVE R28, `(.L_x_381) ;  /* 0x000000001c087348 */ /* 0x006fea0003c00000 */
[----:B------:R0:W3:Y:S02]  /*cae0*/  SHFL.DOWN P4, R6, R37, R4, R7 ;  /* 0x0800000425067389 */ /* 0x0000e40000080007 */
[----:B0123--:R-:W-:Y:S05]  /*caf0*/  ENDCOLLECTIVE ;  /* 0x000000000000791b */ /* 0x00ffea0003800000 */
.L_x_381:
[----:B------:R-:W-:Y:S05]  /*cb00*/  BSYNC B0 ;  /* 0x0000000000007941 */ /* 0x000fea0003800000 */
.L_x_380:
[----:B------:R-:W-:Y:S05]  /*cb10*/  BRA `(.L_x_382) ;  /* 0xffffff70002c7947 */ /* 0x000fea000383ffff */
.L_x_225:
[----:B------:R-:W-:Y:S01]  /*cb20*/  BSSY B0, `(.L_x_383) ;  /* 0x0000007000007945 */ /* 0x000fe20003800000 */
[----:B------:R-:W-:Y:S02]  /*cb30*/  IMAD.MOV.U32 R37, RZ, RZ, R40 ;  /* 0x000000ffff257224 */ /* 0x000fe400078e0028 */
[----:B------:R-:W-:Y:S02]  /*cb40*/  IMAD.MOV.U32 R4, RZ, RZ, 0x4 ;  /* 0x00000004ff047424 */ /* 0x000fe400078e00ff */
[----:B------:R-:W-:-:S07]  /*cb50*/  IMAD.MOV.U32 R28, RZ, RZ, -0x1 ;  /* 0xffffffffff1c7424 */ /* 0x000fce00078e00ff */
[----:B-12---:R-:W-:Y:S05]  /*cb60*/  WARPSYNC.COLLECTIVE R28, `(.L_x_384) ;  /* 0x000000001c087348 */ /* 0x006fea0003c00000 */
[----:B------:R0:W3:Y:S02]  /*cb70*/  SHFL.DOWN P4, R6, R37, R4, R7 ;  /* 0x0800000425067389 */ /* 0x0000e40000080007 */
[----:B0123--:R-:W-:Y:S05]  /*cb80*/  ENDCOLLECTIVE ;  /* 0x000000000000791b */ /* 0x00ffea0003800000 */
.L_x_384:
[----:B------:R-:W-:Y:S05]  /*cb90*/  BSYNC B0 ;  /* 0x0000000000007941 */ /* 0x000fea0003800000 */
.L_x_383:
[----:B------:R-:W-:Y:S02]  /*cba0*/  IMAD.MOV.U32 R37, RZ, RZ, R41 ;  /* 0x000000ffff257224 */ /* 0x000fe400078e0029 */
[----:B------:R-:W-:Y:S02]  /*cbb0*/  IMAD.MOV.U32 R4, RZ, RZ, 0x4 ;  /* 0x00000004ff047424 */ /* 0x000fe400078e00ff */
[----:B------:R-:W-:Y:S02]  /*cbc0*/  IMAD.MOV.U32 R28, RZ, RZ, -0x1 ;  /* 0xffffffffff1c7424 */ /* 0x000fe400078e00ff */
[----:B------:R-:W-:-:S07]  /*cbd0*/  IMAD.MOV.U32 R35, RZ, RZ, R6 ;  /* 0x000000ffff237224 */ /* 0x000fce00078e0006 */
[----:B------:R-:W-:Y:S05]  /*cbe0*/  WARPSYNC.COLLECTIVE R28, `(.L_x_385) ;  /* 0x000000001c087348 */ /* 0x000fea0003c00000 */
[----:B------:R0:W1:Y:S02]  /*cbf0*/  SHFL.DOWN P4, R6, R37, R4, R7 ;  /* 0x0800000425067389 */ /* 0x0000640000080007 */
[----:B01----:R-:W-:Y:S05]  /*cc00*/  ENDCOLLECTIVE ;  /* 0x000000000000791b */ /* 0x003fea0003800000 */
.L_x_385:
[----:B------:R-:W-:Y:S02]  /*cc10*/  IMAD.MOV.U32 R37, RZ, RZ, R38 ;  /* 0x000000ffff257224 */ /* 0x000fe400078e0026 */
[----:B------:R-:W-:-:S07]  /*cc20*/  IMAD.MOV.U32 R34, RZ, RZ, R6 ;  /* 0x000000ffff227224 */ /* 0x000fce00078e0006 */
[----:B------:R-:W-:Y:S05]  /*cc30*/  WARPSYNC.COLLECTIVE R28, `(.L_x_386) ;  /* 0x000000001c087348 */ /* 0x000fea0003c00000 */
[----:B------:R0:W1:Y:S02]  /*cc40*/  SHFL.DOWN P4, R6, R37, R4, R7 ;  /* 0x0800000425067389 */ /* 0x0000640000080007 */
[----:B01----:R-:W-:Y:S05]  /*cc50*/  ENDCOLLECTIVE ;  /* 0x000000000000791b */ /* 0x003fea0003800000 */
.L_x_386:
[----:B------:R-:W-:Y:S05]  /*cc60*/  BRA `(.L_x_387) ;  /* 0xffffff6c00f87947 */ /* 0x000fea000383ffff */
.L_x_226:
[----:B------:R-:W-:Y:S01]  /*cc70*/  BSSY B0, `(.L_x_388) ;  /* 0x0000006000007945 */ /* 0x000fe20003800000 */
[----:B------:R-:W-:Y:S02]  /*cc80*/  IMAD.MOV.U32 R4, RZ, RZ, 0x4 ;  /* 0x00000004ff047424 */ /* 0x000fe400078e00ff */
[----:B------:R-:W-:-:S07]  /*cc90*/  IMAD.MOV.U32 R28, RZ, RZ, -0x1 ;  /* 0xffffffffff1c7424 */ /* 0x000fce00078e00ff */
[----:B-12---:R-:W-:Y:S05]  /*cca0*/  WARPSYNC.COLLECTIVE R28, `(.L_x_389) ;  /* 0x000000001c087348 */ /* 0x006fea0003c00000 */
[----:B------:R0:W3:Y:S02]  /*ccb0*/  SHFL.DOWN P4, R6, R37, R4, R7 ;  /* 0x0800000425067389 */ /* 0x0000e40000080007 */
[----:B0123--:R-:W-:Y:S05]  /*ccc0*/  ENDCOLLECTIVE ;  /* 0x000000000000791b */ /* 0x00ffea0003800000 */
.L_x_389:
[----:B------:R-:W-:Y:S05]  /*ccd0*/  BSYNC B0 ;  /* 0x0000000000007941 */ /* 0x000fea0003800000 */
.L_x_388:
[----:B------:R-:W-:Y:S05]  /*cce0*/  BRA `(.L_x_390) ;  /* 0xffffff6c00fc7947 */ /* 0x000fea000383ffff */
.L_x_227:
[----:B------:R-:W-:Y:S01]  /*ccf0*/  BSSY B0, `(.L_x_391) ;  /* 0x0000007000007945 */ /* 0x000fe20003800000 */
[----:B------:R-:W-:Y:S02]  /*cd00*/  IMAD.MOV.U32 R37, RZ, RZ, R40 ;  /* 0x000000ffff257224 */ /* 0x000fe400078e0028 */
[----:B------:R-:W-:Y:S02]  /*cd10*/  IMAD.MOV.U32 R4, RZ, RZ, 0x8 ;  /* 0x00000008ff047424 */ /* 0x000fe400078e00ff */
[----:B------:R-:W-:-:S07]  /*cd20*/  IMAD.MOV.U32 R28, RZ, RZ, -0x1 ;  /* 0xffffffffff1c7424 */ /* 0x000fce00078e00ff */
[----:B-12---:R-:W-:Y:S05]  /*cd30*/  WARPSYNC.COLLECTIVE R28, `(.L_x_392) ;  /* 0x000000001c087348 */ /* 0x006fea0003c00000 */
[----:B------:R0:W3:Y:S02]  /*cd40*/  SHFL.DOWN P4, R6, R37, R4, R7 ;  /* 0x0800000425067389 */ /* 0x0000e40000080007 */
[----:B0123--:R-:W-:Y:S05]  /*cd50*/  ENDCOLLECTIVE ;  /* 0x000000000000791b */ /* 0x00ffea0003800000 */
.L_x_392:
[----:B------:R-:W-:Y:S05]  /*cd60*/  BSYNC B0 ;  /* 0x0000000000007941 */ /* 0x000fea0003800000 */
.L_x_391:
[----:B------:R-:W-:Y:S02]  /*cd70*/  IMAD.MOV.U32 R37, RZ, RZ, R41 ;  /* 0x000000ffff257224 */ /* 0x000fe400078e0029 */
[----:B------:R-:W-:Y:S02]  /*cd80*/  IMAD.MOV.U32 R4, RZ, RZ, 0x8 ;  /* 0x00000008ff047424 */ /* 0x000fe400078e00ff */
[----:B------:R-:W-:Y:S02]  /*cd90*/  IMAD.MOV.U32 R28, RZ, RZ, -0x1 ;  /* 0xffffffffff1c7424 */ /* 0x000fe400078e00ff */
[----:B------:R-:W-:-:S07]  /*cda0*/  IMAD.MOV.U32 R35, RZ, RZ, R6 ;  /* 0x000000ffff237224 */ /* 0x000fce00078e0006 */
[----:B------:R-:W-:Y:S05]  /*cdb0*/  WARPSYNC.COLLECTIVE R28, `(.L_x_393) ;  /* 0x000000001c087348 */ /* 0x000fea0003c00000 */
[----:B------:R0:W1:Y:S02]  /*cdc0*/  SHFL.DOWN P4, R6, R37, R4, R7 ;  /* 0x0800000425067389 */ /* 0x0000640000080007 */
[----:B01----:R-:W-:Y:S05]  /*cdd0*/  ENDCOLLECTIVE ;  /* 0x000000000000791b */ /* 0x003fea0003800000 */
.L_x_393:
[----:B------:R-:W-:Y:S02]  /*cde0*/  IMAD.MOV.U32 R37, RZ, RZ, R38 ;  /* 0x000000ffff257224 */ /* 0x000fe400078e0026 */
[----:B------:R-:W-:-:S07]  /*cdf0*/  IMAD.MOV.U32 R34, RZ, RZ, R6 ;  /* 0x000000ffff227224 */ /* 0x000fce00078e0006 */
[----:B------:R-:W-:Y:S05]  /*ce00*/  WARPSYNC.COLLECTIVE R28, `(.L_x_394) ;  /* 0x000000001c087348 */ /* 0x000fea0003c00000 */
[----:B------:R0:W1:Y:S02]  /*ce10*/  SHFL.DOWN P4, R6, R37, R4, R7 ;  /* 0x0800000425067389 */ /* 0x0000640000080007 */
[----:B01----:R-:W-:Y:S05]  /*ce20*/  ENDCOLLECTIVE ;  /* 0x000000000000791b */ /* 0x003fea0003800000 */
.L_x_394:
[----:B------:R-:W-:Y:S05]  /*ce30*/  BRA `(.L_x_395) ;  /* 0xffffff6c00c87947 */ /* 0x000fea000383ffff */
.L_x_228:
[----:B------:R-:W-:Y:S01]  /*ce40*/  BSSY B0, `(.L_x_396) ;  /* 0x0000006000007945 */ /* 0x000fe20003800000 */
[----:B------:R-:W-:Y:S02]  /*ce50*/  IMAD.MOV.U32 R4, RZ, RZ, 0x8 ;  /* 0x00000008ff047424 */ /* 0x000fe400078e00ff */
[----:B------:R-:W-:-:S07]  /*ce60*/  IMAD.MOV.U32 R28, RZ, RZ, -0x1 ;  /* 0xffffffffff1c7424 */ /* 0x000fce00078e00ff */
[----:B-12---:R-:W-:Y:S05]  /*ce70*/  WARPSYNC.COLLECTIVE R28, `(.L_x_397) ;  /* 0x000000001c087348 */ /* 0x006fea0003c00000 */
[----:B------:R0:W3:Y:S02]  /*ce80*/  SHFL.DOWN P4, R6, R37, R4, R7 ;  /* 0x0800000425067389 */ /* 0x0000e40000080007 */
[----:B0123--:R-:W-:Y:S05]  /*ce90*/  ENDCOLLECTIVE ;  /* 0x000000000000791b */ /* 0x00ffea0003800000 */
.L_x_397:
[----:B------:R-:W-:Y:S05]  /*cea0*/  BSYNC B0 ;  /* 0x0000000000007941 */ /* 0x000fea0003800000 */
.L_x_396:
[----:B------:R-:W-:Y:S05]  /*ceb0*/  BRA `(.L_x_398) ;  /* 0xffffff6c00cc7947 */ /* 0x000fea000383ffff */
.L_x_229:
[----:B------:R-:W-:Y:S01]  /*cec0*/  BSSY B0, `(.L_x_399) ;  /* 0x0000007000007945 */ /* 0x000fe20003800000 */
[----:B------:R-:W-:Y:S02]  /*ced0*/  IMAD.MOV.U32 R37, RZ, RZ, R40 ;  /* 0x000000ffff257224 */ /* 0x000fe400078e0028 */
[----:B------:R-:W-:Y:S02]  /*cee0*/  IMAD.MOV.U32 R4, RZ, RZ, 0x10 ;  /* 0x00000010ff047424 */ /* 0x000fe400078e00ff */
[----:B------:R-:W-:-:S07]  /*cef0*/  IMAD.MOV.U32 R28, RZ, RZ, -0x1 ;  /* 0xffffffffff1c7424 */ /* 0x000fce00078e00ff */
[----:B-12---:R-:W-:Y:S05]  /*cf00*/  WARPSYNC.COLLECTIVE R28, `(.L_x_400) ;  /* 0x000000001c087348 */ /* 0x006fea0003c00000 */
[----:B------:R0:W3:Y:S02]  /*cf10*/  SHFL.DOWN P4, R6, R37, R4, R7 ;  /* 0x0800000425067389 */ /* 0x0000e40000080007 */
[----:B0123--:R-:W-:Y:S05]  /*cf20*/  ENDCOLLECTIVE ;  /* 0x000000000000791b */ /* 0x00ffea0003800000 */
.L_x_400:
[----:B------:R-:W-:Y:S05]  /*cf30*/  BSYNC B0 ;  /* 0x0000000000007941 */ /* 0x000fea0003800000 */
.L_x_399:
[----:B------:R-:W-:Y:S02]  /*cf40*/  IMAD.MOV.U32 R37, RZ, RZ, R41 ;  /* 0x000000ffff257224 */ /* 0x000fe400078e0029 */
[----:B------:R-:W-:Y:S02]  /*cf50*/  IMAD.MOV.U32 R4, RZ, RZ, 0x10 ;  /* 0x00000010ff047424 */ /* 0x000fe400078e00ff */
[----:B------:R-:W-:Y:S02]  /*cf60*/  IMAD.MOV.U32 R28, RZ, RZ, -0x1 ;  /* 0xffffffffff1c7424 */ /* 0x000fe400078e00ff */
[----:B------:R-:W-:-:S07]  /*cf70*/  IMAD.MOV.U32 R47, RZ, RZ, R6 ;  /* 0x000000ffff2f7224 */ /* 0x000fce00078e0006 */
[----:B------:R-:W-:Y:S05]  /*cf80*/  WARPSYNC.COLLECTIVE R28, `(.L_x_401) ;  /* 0x000000001c087348 */ /* 0x000fea0003c00000 */
[----:B------:R0:W1:Y:S02]  /*cf90*/  SHFL.DOWN P4, R6, R37, R4, R7 ;  /* 0x0800000425067389 */ /* 0x0000640000080007 */
[----:B01----:R-:W-:Y:S05]  /*cfa0*/  ENDCOLLECTIVE ;  /* 0x000000000000791b */ /* 0x003fea0003800000 */
.L_x_401:
[----:B------:R-:W-:Y:S02]  /*cfb0*/  IMAD.MOV.U32 R37, RZ, RZ, R38 ;  /* 0x000000ffff257224 */ /* 0x000fe400078e0026 */
[----:B------:R-:W-:-:S07]  /*cfc0*/  IMAD.MOV.U32 R36, RZ, RZ, R6 ;  /* 0x000000ffff247224 */ /* 0x000fce00078e0006 */
[----:B------:R-:W-:Y:S05]  /*cfd0*/  WARPSYNC.COLLECTIVE R28, `(.L_x_402) ;  /* 0x000000001c087348 */ /* 0x000fea0003c00000 */
[----:B------:R0:W1:Y:S02]  /*cfe0*/  SHFL.DOWN P4, R6, R37, R4, R7 ;  /* 0x0800000425067389 */ /* 0x0000640000080007 */
[----:B01----:R-:W-:Y:S05]  /*cff0*/  ENDCOLLECTIVE ;  /* 0x000000000000791b */ /* 0x003fea0003800000 */
.L_x_402:
[----:B------:R-:W-:Y:S05]  /*d000*/  BRA `(.L_x_403) ;  /* 0xffffff6c00987947 */ /* 0x000fea000383ffff */
.L_x_230:
[----:B------:R-:W-:Y:S01]  /*d010*/  BSSY B0, `(.L_x_404) ;  /* 0x0000006000007945 */ /* 0x000fe20003800000 */
[----:B------:R-:W-:Y:S02]  /*d020*/  IMAD.MOV.U32 R4, RZ, RZ, 0x10 ;  /* 0x00000010ff047424 */ /* 0x000fe400078e00ff */
[----:B------:R-:W-:-:S07]  /*d030*/  IMAD.MOV.U32 R28, RZ, RZ, -0x1 ;  /* 0xffffffffff1c7424 */ /* 0x000fce00078e00ff */
[----:B-12---:R-:W-:Y:S05]  /*d040*/  WARPSYNC.COLLECTIVE R28, `(.L_x_405) ;  /* 0x000000001c087348 */ /* 0x006fea0003c00000 */
[----:B------:R0:W3:Y:S02]  /*d050*/  SHFL.DOWN P4, R6, R37, R4, R7 ;  /* 0x0800000425067389 */ /* 0x0000e40000080007 */
[----:B0123--:R-:W-:Y:S05]  /*d060*/  ENDCOLLECTIVE ;  /* 0x000000000000791b */ /* 0x00ffea0003800000 */
.L_x_405:
[----:B------:R-:W-:Y:S05]  /*d070*/  BSYNC B0 ;  /* 0x0000000000007941 */ /* 0x000fea0003800000 */
.L_x_404:
[----:B------:R-:W-:Y:S05]  /*d080*/  BRA `(.L_x_406) ;  /* 0xffffff6c00a87947 */ /* 0x000fea000383ffff */
.L_x_231:
[----:B------:R-:W-:Y:S01]  /*d090*/  BSSY B0, `(.L_x_407) ;  /* 0x0000006000007945 */ /* 0x000fe20003800000 */
[----:B------:R-:W-:Y:S01]  /*d0a0*/  PLOP3.LUT P5, PT, P0, PT, PT, 0x80, 0x8 ;  /* 0x000000000008781c */ /* 0x000fe200007af070 */
[----:B------:R-:W-:-:S12]  /*d0b0*/  IMAD.MOV.U32 R28, RZ, RZ, -0x1 ;  /* 0xffffffffff1c7424 */ /* 0x000fd800078e00ff */
[----:B-12---:R-:W-:Y:S05]  /*d0c0*/  WARPSYNC.COLLECTIVE R28, `(.L_x_408) ;  /* 0x000000001c087348 */ /* 0x006fea0003c00000 */
[----:B------:R-:W-:Y:S01]  /*d0d0*/  VOTE.ALL P5, P5 ;  /* 0x0000000000ff7806 */ /* 0x000fe200028a0000 */
[----:B-12---:R-:W-:-:S12]  /*d0e0*/  ENDCOLLECTIVE ;  /* 0x000000000000791b */ /* 0x006fd80003800000 */
.L_x_408:
[----:B------:R-:W-:Y:S05]  /*d0f0*/  BSYNC B0 ;  /* 0x0000000000007941 */ /* 0x000fea0003800000 */
.L_x_407:
[----:B------:R-:W-:Y:S01]  /*d100*/  PLOP3.LUT P0, PT, P5, PT, PT, 0x80, 0x8 ;  /* 0x000000000008781c */ /* 0x000fe20002f0f070 */
[----:B------:R-:W-:-:S12]  /*d110*/  BRA `(.L_x_409) ;  /* 0xffffff6c00a47947 */ /* 0x000fd8000383ffff */
.L_x_233:
[----:B------:R-:W-:Y:S01]  /*d120*/  BSSY B0, `(.L_x_410) ;  /* 0x0000006000007945 */ /* 0x000fe20003800000 */
[----:B------:R-:W-:Y:S01]  /*d130*/  PLOP3.LUT P4, PT, P0, PT, PT, 0x8, 0x80 ;  /* 0x000000000080781c */ /* 0x000fe2000078e170 */
[----:B------:R-:W-:-:S12]  /*d140*/  IMAD.MOV.U32 R28, RZ, RZ, -0x1 ;  /* 0xffffffffff1c7424 */ /* 0x000fd800078e00ff */
[----:B-12---:R-:W-:Y:S05]  /*d150*/  WARPSYNC.COLLECTIVE R28, `(.L_x_411) ;  /* 0x000000001c087348 */ /* 0x006fea0003c00000 */
[----:B------:R-:W-:Y:S01]  /*d160*/  VOTE.ANY P4, P4 ;  /* 0x0000000000ff7806 */ /* 0x000fe20002080100 */
[----:B-12---:R-:W-:-:S12]  /*d170*/  ENDCOLLECTIVE ;  /* 0x000000000000791b */ /* 0x006fd80003800000 */
.L_x_411:
[----:B------:R-:W-:Y:S05]  /*d180*/  BSYNC B0 ;  /* 0x0000000000007941 */ /* 0x000fea0003800000 */
.L_x_410:
[----:B------:R-:W-:Y:S01]  /*d190*/  PLOP3.LUT P0, PT, P4, PT, PT, 0x80, 0x8 ;  /* 0x000000000008781c */ /* 0x000fe2000270f070 */
[----:B------:R-:W-:-:S12]  /*d1a0*/  BRA `(.L_x_412) ;  /* 0xffffff6c00a07947 */ /* 0x000fd8000383ffff */
.L_x_235:
[----:B------:R-:W-:Y:S01]  /*d1b0*/  BSSY B0, `(.L_x_413) ;  /* 0x0000006000007945 */ /* 0x000fe20003800000 */
[----:B------:R-:W-:Y:S01]  /*d1c0*/  PLOP3.LUT P4, PT, P0, PT, PT, 0x8, 0x80 ;  /* 0x000000000080781c */ /* 0x000fe2000078e170 */
[----:B------:R-:W-:-:S12]  /*d1d0*/  IMAD.MOV.U32 R28, RZ, RZ, -0x1 ;  /* 0xffffffffff1c7424 */ /* 0x000fd800078e00ff */
[----:B-12---:R-:W-:Y:S05]  /*d1e0*/  WARPSYNC.COLLECTIVE R28, `(.L_x_414) ;  /* 0x000000001c087348 */ /* 0x006fea0003c00000 */
[----:B------:R-:W-:Y:S01]  /*d1f0*/  VOTE.ANY R28, PT, P4 ;  /* 0x00000000001c7806 */ /* 0x000fe200020e0100 */
[----:B-12---:R-:W-:Y:S06]  /*d200*/  ENDCOLLECTIVE ;  /* 0x000000000000791b */ /* 0x006fec0003800000 */
.L_x_414:
[----:B------:R-:W-:Y:S05]  /*d210*/  BSYNC B0 ;  /* 0x0000000000007941 */ /* 0x000fea0003800000 */
.L_x_413:
        /* <DEDUP_REMOVED lines=10> */
.L_x_415:
[----:B------:R-:W-:Y:S02]  /*d2c0*/  IMAD.MOV.U32 R37, RZ, RZ, R36 ;  /* 0x000000ffff257224 */ /* 0x000fe400078e0024 */
[----:B------:R-:W-:-:S07]  /*d2d0*/  IMAD.MOV.U32 R50, RZ, RZ, R6 ;  /* 0x000000ffff327224 */ /* 0x000fce00078e0006 */
[----:B------:R-:W-:Y:S05]  /*d2e0*/  WARPSYNC.COLLECTIVE R28, `(.L_x_416) ;  /* 0x000000001c087348 */ /* 0x000fea0003c00000 */
[----:B------:R0:W1:Y:S02]  /*d2f0*/  SHFL.DOWN P4, R6, R37, R4, R7 ;  /* 0x0800000425067389 */ /* 0x0000640000080007 */
[----:B01----:R-:W-:Y:S05]  /*d300*/  ENDCOLLECTIVE ;  /* 0x000000000000791b */ /* 0x003fea0003800000 */
.L_x_416:
[----:B------:R-:W-:Y:S02]  /*d310*/  IMAD.MOV.U32 R37, RZ, RZ, R49 ;  /* 0x000000ffff257224 */ /* 0x000fe400078e0031 */
[----:B------:R-:W-:-:S07]  /*d320*/  IMAD.MOV.U32 R51, RZ, RZ, R6 ;  /* 0x000000ffff337224 */ /* 0x000fce00078e0006 */
[----:B------:R-:W-:Y:S05]  /*d330*/  WARPSYNC.COLLECTIVE R28, `(.L_x_417) ;  /* 0x000000001c087348 */ /* 0x000fea0003c00000 */
[----:B------:R0:W1:Y:S02]  /*d340*/  SHFL.DOWN P4, R6, R37, R4, R7 ;  /* 0x0800000425067389 */ /* 0x0000640000080007 */
[----:B01----:R-:W-:Y:S05]  /*d350*/  ENDCOLLECTIVE ;  /* 0x000000000000791b */ /* 0x003fea0003800000 */
.L_x_417:
[----:B------:R-:W-:Y:S01]  /*d360*/  IMAD.MOV.U32 R52, RZ, RZ, R6 ;  /* 0x000000ffff347224 */ /* 0x000fe200078e0006 */
[----:B------:R-:W-:Y:S06]  /*d370*/  BRA `(.L_x_418) ;  /* 0xffffff6c00687947 */ /* 0x000fec000383ffff */
.L_x_236:
[----:B------:R-:W-:Y:S01]  /*d380*/  BSSY B0, `(.L_x_419) ;  /* 0x0000006000007945 */ /* 0x000fe20003800000 */
[----:B------:R-:W-:Y:S02]  /*d390*/  IMAD.MOV.U32 R4, RZ, RZ, 0x1 ;  /* 0x00000001ff047424 */ /* 0x000fe400078e00ff */
[----:B------:R-:W-:-:S07]  /*d3a0*/  IMAD.MOV.U32 R28, RZ, RZ, -0x1 ;  /* 0xffffffffff1c7424 */ /* 0x000fce00078e00ff */
[----:B-12-4-:R-:W-:Y:S05]  /*d3b0*/  WARPSYNC.COLLECTIVE R28, `(.L_x_420) ;  /* 0x000000001c087348 */ /* 0x016fea0003c00000 */
[----:B------:R0:W3:Y:S02]  /*d3c0*/  SHFL.DOWN P4, R6, R37, R4, R7 ;  /* 0x0800000425067389 */ /* 0x0000e40000080007 */
[----:B01234-:R-:W-:Y:S05]  /*d3d0*/  ENDCOLLECTIVE ;  /* 0x000000000000791b */ /* 0x01ffea0003800000 */
.L_x_420:
[----:B------:R-:W-:Y:S05]  /*d3e0*/  BSYNC B0 ;  /* 0x0000000000007941 */ /* 0x000fea0003800000 */
.L_x_419:
[----:B------:R-:W-:Y:S05]  /*d3f0*/  BRA `(.L_x_421) ;  /* 0xffffff6c00607947 */ /* 0x000fea000383ffff */
.L_x_237:
[----:B------:R-:W-:Y:S01]  /*d400*/  BSSY B0, `(.L_x_422) ;  /* 0x0000007000007945 */ /* 0x000fe20003800000 */
[----:B------:R-:W-:Y:S02]  /*d410*/  IMAD.MOV.U32 R37, RZ, RZ, R47 ;  /* 0x000000ffff257224 */ /* 0x000fe400078e002f */
[----:B------:R-:W-:Y:S02]  /*d420*/  IMAD.MOV.U32 R4, RZ, RZ, 0x2 ;  /* 0x00000002ff047424 */ /* 0x000fe400078e00ff */
[----:B------:R-:W-:-:S07]  /*d430*/  IMAD.MOV.U32 R28, RZ, RZ, -0x1 ;  /* 0xffffffffff1c7424 */ /* 0x000fce00078e00ff */
[----:B-12---:R-:W-:Y:S05]  /*d440*/  WARPSYNC.COLLECTIVE R28, `(.L_x_423) ;  /* 0x000000001c087348 */ /* 0x006fea0003c00000 */
[----:B------:R0:W3:Y:S02]  /*d450*/  SHFL.DOWN P4, R6, R37, R4, R7 ;  /* 0x0800000425067389 */ /* 0x0000e40000080007 */
[----:B0123--:R-:W-:Y:S05]  /*d460*/  ENDCOLLECTIVE ;  /* 0x000000000000791b */ /* 0x00ffea0003800000 */
.L_x_423:
[----:B------:R-:W-:Y:S05]  /*d470*/  BSYNC B0 ;  /* 0x0000000000007941 */ /* 0x000fea0003800000 */
.L_x_422:
[----:B------:R-:W-:Y:S02]  /*d480*/  IMAD.MOV.U32 R37, RZ, RZ, R36 ;  /* 0x000000ffff257224 */ /* 0x000fe400078e0024 */
[----:B------:R-:W-:Y:S02]  /*d490*/  IMAD.MOV.U32 R4, RZ, RZ, 0x2 ;  /* 0x00000002ff047424 */ /* 0x000fe400078e00ff */
[----:B------:R-:W-:Y:S02]  /*d4a0*/  IMAD.MOV.U32 R28, RZ, RZ, -0x1 ;  /* 0xffffffffff1c7424 */ /* 0x000fe400078e00ff */
[----:B------:R-:W-:-:S07]  /*d4b0*/  IMAD.MOV.U32 R50, RZ, RZ, R6 ;  /* 0x000000ffff327224 */ /* 0x000fce00078e0006 */
[----:B------:R-:W-:Y:S05]  /*d4c0*/  WARPSYNC.COLLECTIVE R28, `(.L_x_424) ;  /* 0x000000001c087348 */ /* 0x000fea0003c00000 */
[----:B------:R0:W1:Y:S02]  /*d4d0*/  SHFL.DOWN P4, R6, R37, R4, R7 ;  /* 0x0800000425067389 */ /* 0x0000640000080007 */
[----:B01----:R-:W-:Y:S05]  /*d4e0*/  ENDCOLLECTIVE ;  /* 0x000000000000791b */ /* 0x003fea0003800000 */
.L_x_424:
[----:B------:R-:W-:Y:S02]  /*d4f0*/  IMAD.MOV.U32 R37, RZ, RZ, R49 ;  /* 0x000000ffff257224 */ /* 0x000fe400078e0031 */
[----:B------:R-:W-:-:S07]  /*d500*/  IMAD.MOV.U32 R51, RZ, RZ, R6 ;  /* 0x000000ffff337224 */ /* 0x000fce00078e0006 */
[----:B------:R-:W-:Y:S05]  /*d510*/  WARPSYNC.COLLECTIVE R28, `(.L_x_425) ;  /* 0x000000001c087348 */ /* 0x000fea0003c00000 */
[----:B------:R0:W1:Y:S02]  /*d520*/  SHFL.DOWN P4, R6, R37, R4, R7 ;  /* 0x0800000425067389 */ /* 0x0000640000080007 */
[----:B01----:R-:W-:Y:S05]  /*d530*/  ENDCOLLECTIVE ;  /* 0x000000000000791b */ /* 0x003fea0003800000 */
.L_x_425:
[----:B------:R-:W-:Y:S01]  /*d540*/  IMAD.MOV.U32 R52, RZ, RZ, R6 ;  /* 0x000000ffff347224 */ /* 0x000fe200078e0006 */
[----:B------:R-:W-:Y:S06]  /*d550*/  BRA `(.L_x_426) ;  /* 0xffffff6c00307947 */ /* 0x000fec000383ffff */
.L_x_238:
[----:B------:R-:W-:Y:S01]  /*d560*/  BSSY B0, `(.L_x_427) ;  /* 0x0000006000007945 */ /* 0x000fe20003800000 */
[----:B------:R-:W-:Y:S02]  /*d570*/  IMAD.MOV.U32 R4, RZ, RZ, 0x2 ;  /* 0x00000002ff047424 */ /* 0x000fe400078e00ff */
[----:B------:R-:W-:-:S07]  /*d580*/  IMAD.MOV.U32 R28, RZ, RZ, -0x1 ;  /* 0xffffffffff1c7424 */ /* 0x000fce00078e00ff */
[----:B-12-4-:R-:W-:Y:S05]  /*d590*/  WARPSYNC.COLLECTIVE R28, `(.L_x_428) ;  /* 0x000000001c087348 */ /* 0x016fea0003c00000 */
[----:B------:R0:W3:Y:S02]  /*d5a0*/  SHFL.DOWN P4, R6, R37, R4, R7 ;  /* 0x0800000425067389 */ /* 0x0000e40000080007 */
[----:B01234-:R-:W-:Y:S05]  /*d5b0*/  ENDCOLLECTIVE ;  /* 0x000000000000791b */ /* 0x01ffea0003800000 */
.L_x_428:
[----:B------:R-:W-:Y:S05]  /*d5c0*/  BSYNC B0 ;  /* 0x0000000000007941 */ /* 0x000fea0003800000 */
.L_x_427:
[----:B------:R-:W-:Y:S05]  /*d5d0*/  BRA `(.L_x_429) ;  /* 0xffffff6c00287947 */ /* 0x000fea000383ffff */
.L_x_239:
[----:B------:R-:W-:Y:S01]  /*d5e0*/  BSSY B0, `(.L_x_430) ;  /* 0x0000007000007945 */ /* 0x000fe20003800000 */
[----:B------:R-:W-:Y:S02]  /*d5f0*/  IMAD.MOV.U32 R37, RZ, RZ, R47 ;  /* 0x000000ffff257224 */ /* 0x000fe400078e002f */
[----:B------:R-:W-:Y:S02]  /*d600*/  IMAD.MOV.U32 R4, RZ, RZ, 0x4 ;  /* 0x00000004ff047424 */ /* 0x000fe400078e00ff */
[----:B------:R-:W-:-:S07]  /*d610*/  IMAD.MOV.U32 R28, RZ, RZ, -0x1 ;  /* 0xffffffffff1c7424 */ /* 0x000fce00078e00ff */
[----:B-12---:R-:W-:Y:S05]  /*d620*/  WARPSYNC.COLLECTIVE R28, `(.L_x_431) ;  /* 0x000000001c087348 */ /* 0x006fea0003c00000 */
[----:B------:R0:W3:Y:S02]  /*d630*/  SHFL.DOWN P4, R6, R37, R4, R7 ;  /* 0x0800000425067389 */ /* 0x0000e40000080007 */
[----:B0123--:R-:W-:Y:S05]  /*d640*/  ENDCOLLECTIVE ;  /* 0x000000000000791b */ /* 0x00ffea0003800000 */
.L_x_431:
[----:B------:R-:W-:Y:S05]  /*d650*/  BSYNC B0 ;  /* 0x0000000000007941 */ /* 0x000fea0003800000 */
.L_x_430:
[----:B------:R-:W-:Y:S02]  /*d660*/  IMAD.MOV.U32 R37, RZ, RZ, R36 ;  /* 0x000000ffff257224 */ /* 0x000fe400078e0024 */
[----:B------:R-:W-:Y:S02]  /*d670*/  IMAD.MOV.U32 R4, RZ, RZ, 0x4 ;  /* 0x00000004ff047424 */ /* 0x000fe400078e00ff */
[----:B------:R-:W-:Y:S02]  /*d680*/  IMAD.MOV.U32 R28, RZ, RZ, -0x1 ;  /* 0xffffffffff1c7424 */ /* 0x000fe400078e00ff */
[----:B------:R-:W-:-:S07]  /*d690*/  IMAD.MOV.U32 R50, RZ, RZ, R6 ;  /* 0x000000ffff327224 */ /* 0x000fce00078e0006 */
[----:B------:R-:W-:Y:S05]  /*d6a0*/  WARPSYNC.COLLECTIVE R28, `(.L_x_432) ;  /* 0x000000001c087348 */ /* 0x000fea0003c00000 */
[----:B------:R0:W1:Y:S02]  /*d6b0*/  SHFL.DOWN P4, R6, R37, R4, R7 ;  /* 0x0800000425067389 */ /* 0x0000640000080007 */
[----:B01----:R-:W-:Y:S05]  /*d6c0*/  ENDCOLLECTIVE ;  /* 0x000000000000791b */ /* 0x003fea0003800000 */
.L_x_432:
[----:B------:R-:W-:Y:S02]  /*d6d0*/  IMAD.MOV.U32 R37, RZ, RZ, R49 ;  /* 0x000000ffff257224 */ /* 0x000fe400078e0031 */
[----:B------:R-:W-:-:S07]  /*d6e0*/  IMAD.MOV.U32 R51, RZ, RZ, R6 ;  /* 0x000000ffff337224 */ /* 0x000fce00078e0006 */
[----:B------:R-:W-:Y:S05]  /*d6f0*/  WARPSYNC.COLLECTIVE R28, `(.L_x_433) ;  /* 0x000000001c087348 */ /* 0x000fea0003c00000 */
[----:B------:R0:W1:Y:S02]  /*d700*/  SHFL.DOWN P4, R6, R37, R4, R7 ;  /* 0x0800000425067389 */ /* 0x0000640000080007 */
[----:B01----:R-:W-:Y:S05]  /*d710*/  ENDCOLLECTIVE ;  /* 0x000000000000791b */ /* 0x003fea0003800000 */
.L_x_433:
[----:B------:R-:W-:Y:S01]  /*d720*/  IMAD.MOV.U32 R52, RZ, RZ, R6 ;  /* 0x000000ffff347224 */ /* 0x000fe200078e0006 */
[----:B------:R-:W-:Y:S06]  /*d730*/  BRA `(.L_x_434) ;  /* 0xffffff6800f87947 */ /* 0x000fec000383ffff */
.L_x_240:
[----:B------:R-:W-:Y:S01]  /*d740*/  BSSY B0, `(.L_x_435) ;  /* 0x0000006000007945 */ /* 0x000fe20003800000 */
[----:B------:R-:W-:Y:S02]  /*d750*/  IMAD.MOV.U32 R4, RZ, RZ, 0x4 ;  /* 0x00000004ff047424 */ /* 0x000fe400078e00ff */
[----:B------:R-:W-:-:S07]  /*d760*/  IMAD.MOV.U32 R28, RZ, RZ, -0x1 ;  /* 0xffffffffff1c7424 */ /* 0x000fce00078e00ff */
[----:B-12-4-:R-:W-:Y:S05]  /*d770*/  WARPSYNC.COLLECTIVE R28, `(.L_x_436) ;  /* 0x000000001c087348 */ /* 0x016fea0003c00000 */
[----:B------:R0:W3:Y:S02]  /*d780*/  SHFL.DOWN P4, R6, R37, R4, R7 ;  /* 0x0800000425067389 */ /* 0x0000e40000080007 */
[----:B01234-:R-:W-:Y:S05]  /*d790*/  ENDCOLLECTIVE ;  /* 0x000000000000791b */ /* 0x01ffea0003800000 */
.L_x_436:
[----:B------:R-:W-:Y:S05]  /*d7a0*/  BSYNC B0 ;  /* 0x0000000000007941 */ /* 0x000fea0003800000 */
.L_x_435:
[----:B------:R-:W-:Y:S05]  /*d7b0*/  BRA `(.L_x_437) ;  /* 0xffffff6800f07947 */ /* 0x000fea000383ffff */
.L_x_241:
[----:B------:R-:W-:Y:S01]  /*d7c0*/  BSSY B0, `(.L_x_438) ;  /* 0x0000007000007945 */ /* 0x000fe20003800000 */
[----:B------:R-:W-:Y:S02]  /*d7d0*/  IMAD.MOV.U32 R37, RZ, RZ, R47 ;  /* 0x000000ffff257224 */ /* 0x000fe400078e002f */
[----:B------:R-:W-:Y:S02]  /*d7e0*/  IMAD.MOV.U32 R4, RZ, RZ, 0x8 ;  /* 0x00000008ff047424 */ /* 0x000fe400078e00ff */
[----:B------:R-:W-:-:S07]  /*d7f0*/  IMAD.MOV.U32 R28, RZ, RZ, -0x1 ;  /* 0xffffffffff1c7424 */ /* 0x000fce00078e00ff */
[----:B-12---:R-:W-:Y:S05]  /*d800*/  WARPSYNC.COLLECTIVE R28, `(.L_x_439) ;  /* 0x000000001c087348 */ /* 0x006fea0003c00000 */
[----:B------:R0:W3:Y:S02]  /*d810*/  SHFL.DOWN P4, R6, R37, R4, R7 ;  /* 0x0800000425067389 */ /* 0x0000e40000080007 */
[----:B0123--:R-:W-:Y:S05]  /*d820*/  ENDCOLLECTIVE ;  /* 0x000000000000791b */ /* 0x00ffea0003800000 */
.L_x_439:
[----:B------:R-:W-:Y:S05]  /*d830*/  BSYNC B0 ;  /* 0x0000000000007941 */ /* 0x000fea0003800000 */
.L_x_438:
[----:B------:R-:W-:Y:S02]  /*d840*/  IMAD.MOV.U32 R37, RZ, RZ, R36 ;  /* 0x000000ffff257224 */ /* 0x000fe400078e0024 */
[----:B------:R-:W-:Y:S02]  /*d850*/  IMAD.MOV.U32 R4, RZ, RZ, 0x8 ;  /* 0x00000008ff047424 */ /* 0x000fe400078e00ff */
[----:B------:R-:W-:Y:S02]  /*d860*/  IMAD.MOV.U32 R28, RZ, RZ, -0x1 ;  /* 0xffffffffff1c7424 */ /* 0x000fe400078e00ff */
[----:B------:R-:W-:-:S07]  /*d870*/  IMAD.MOV.U32 R50, RZ, RZ, R6 ;  /* 0x000000ffff327224 */ /* 0x000fce00078e0006 */
[----:B------:R-:W-:Y:S05]  /*d880*/  WARPSYNC.COLLECTIVE R28, `(.L_x_440) ;  /* 0x000000001c087348 */ /* 0x000fea0003c00000 */
[----:B------:R0:W1:Y:S02]  /*d890*/  SHFL.DOWN P4, R6, R37, R4, R7 ;  /* 0x0800000425067389 */ /* 0x0000640000080007 */
[----:B01----:R-:W-:Y:S05]  /*d8a0*/  ENDCOLLECTIVE ;  /* 0x000000000000791b */ /* 0x003fea0003800000 */
.L_x_440:
[----:B------:R-:W-:Y:S02]  /*d8b0*/  IMAD.MOV.U32 R37, RZ, RZ, R49 ;  /* 0x000000ffff257224 */ /* 0x000fe400078e0031 */
[----:B------:R-:W-:-:S07]  /*d8c0*/  IMAD.MOV.U32 R51, RZ, RZ, R6 ;  /* 0x000000ffff337224 */ /* 0x000fce00078e0006 */
[----:B------:R-:W-:Y:S05]  /*d8d0*/  WARPSYNC.COLLECTIVE R28, `(.L_x_441) ;  /* 0x000000001c087348 */ /* 0x000fea0003c00000 */
[----:B------:R0:W1:Y:S02]  /*d8e0*/  SHFL.DOWN P4, R6, R37, R4, R7 ;  /* 0x0800000425067389 */ /* 0x0000640000080007 */
[----:B01----:R-:W-:Y:S05]  /*d8f0*/  ENDCOLLECTIVE ;  /* 0x000000000000791b */ /* 0x003fea0003800000 */
.L_x_441:
[----:B------:R-:W-:Y:S01]  /*d900*/  IMAD.MOV.U32 R52, RZ, RZ, R6 ;  /* 0x000000ffff347224 */ /* 0x000fe200078e0006 */
[----:B------:R-:W-:Y:S06]  /*d910*/  BRA `(.L_x_442) ;  /* 0xffffff6800c07947 */ /* 0x000fec000383ffff */
.L_x_242:
[----:B------:R-:W-:Y:S01]  /*d920*/  BSSY B0, `(.L_x_443) ;  /* 0x0000006000007945 */ /* 0x000fe20003800000 */
[----:B------:R-:W-:Y:S02]  /*d930*/  IMAD.MOV.U32 R4, RZ, RZ, 0x8 ;  /* 0x00000008ff047424 */ /* 0x000fe400078e00ff */
[----:B------:R-:W-:-:S07]  /*d940*/  IMAD.MOV.U32 R28, RZ, RZ, -0x1 ;  /* 0xffffffffff1c7424 */ /* 0x000fce00078e00ff */
[----:B-12-4-:R-:W-:Y:S05]  /*d950*/  WARPSYNC.COLLECTIVE R28, `(.L_x_444) ;  /* 0x000000001c087348 */ /* 0x016fea0003c00000 */
[----:B------:R0:W3:Y:S02]  /*d960*/  SHFL.DOWN P4, R6, R37, R4, R7 ;  /* 0x0800000425067389 */ /* 0x0000e40000080007 */
[----:B01234-:R-:W-:Y:S05]  /*d970*/  ENDCOLLECTIVE ;  /* 0x000000000000791b */ /* 0x01ffea0003800000 */
.L_x_444:
[----:B------:R-:W-:Y:S05]  /*d980*/  BSYNC B0 ;  /* 0x0000000000007941 */ /* 0x000fea0003800000 */
.L_x_443:
[----:B------:R-:W-:Y:S05]  /*d990*/  BRA `(.L_x_445) ;  /* 0xffffff6800b87947 */ /* 0x000fea000383ffff */
.L_x_243:
[----:B------:R-:W-:Y:S01]  /*d9a0*/  BSSY B0, `(.L_x_446) ;  /* 0x0000007000007945 */ /* 0x000fe20003800000 */
[----:B------:R-:W-:Y:S02]  /*d9b0*/  IMAD.MOV.U32 R37, RZ, RZ, R47 ;  /* 0x000000ffff257224 */ /* 0x000fe400078e002f */
[----:B------:R-:W-:Y:S02]  /*d9c0*/  IMAD.MOV.U32 R4, RZ, RZ, 0x10 ;  /* 0x00000010ff047424 */ /* 0x000fe400078e00ff */
[----:B------:R-:W-:-:S07]  /*d9d0*/  IMAD.MOV.U32 R28, RZ, RZ, -0x1 ;  /* 0xffffffffff1c7424 */ /* 0x000fce00078e00ff */
[----:B-12---:R-:W-:Y:S05]  /*d9e0*/  WARPSYNC.COLLECTIVE R28, `(.L_x_447) ;  /* 0x000000001c087348 */ /* 0x006fea0003c00000 */
[----:B------:R0:W3:Y:S02]  /*d9f0*/  SHFL.DOWN P4, R6, R37, R4, R7 ;  /* 0x0800000425067389 */ /* 0x0000e40000080007 */
[----:B0123--:R-:W-:Y:S05]  /*da00*/  ENDCOLLECTIVE ;  /* 0x000000000000791b */ /* 0x00ffea0003800000 */
.L_x_447:
[----:B------:R-:W-:Y:S05]  /*da10*/  BSYNC B0 ;  /* 0x0000000000007941 */ /* 0x000fea0003800000 */
.L_x_446:
[----:B------:R-:W-:Y:S02]  /*da20*/  IMAD.MOV.U32 R37, RZ, RZ, R36 ;  /* 0x000000ffff257224 */ /* 0x000fe400078e0024 */
[----:B------:R-:W-:Y:S02]  /*da30*/  IMAD.MOV.U32 R4, RZ, RZ, 0x10 ;  /* 0x00000010ff047424 */ /* 0x000fe400078e00ff */
[----:B------:R-:W-:Y:S02]  /*da40*/  IMAD.MOV.U32 R28, RZ, RZ, -0x1 ;  /* 0xffffffffff1c7424 */ /* 0x000fe400078e00ff */
[----:B------:R-:W-:-:S07]  /*da50*/  IMAD.MOV.U32 R50, RZ, RZ, R6 ;  /* 0x000000ffff327224 */ /* 0x000fce00078e0006 */
[----:B------:R-:W-:Y:S05]  /*da60*/  WARPSYNC.COLLECTIVE R28, `(.L_x_448) ;  /* 0x000000001c087348 */ /* 0x000fea0003c00000 */
[----:B------:R0:W1:Y:S02]  /*da70*/  SHFL.DOWN P4, R6, R37, R4, R7 ;  /* 0x0800000425067389 */ /* 0x0000640000080007 */
[----:B01----:R-:W-:Y:S05]  /*da80*/  ENDCOLLECTIVE ;  /* 0x000000000000791b */ /* 0x003fea0003800000 */
.L_x_448:
[----:B------:R-:W-:Y:S02]  /*da90*/  IMAD.MOV.U32 R37, RZ, RZ, R49 ;  /* 0x000000ffff257224 */ /* 0x000fe400078e0031 */
[----:B------:R-:W-:-:S07]  /*daa0*/  IMAD.MOV.U32 R51, RZ, RZ, R6 ;  /* 0x000000ffff337224 */ /* 0x000fce00078e0006 */
[----:B------:R-:W-:Y:S05]  /*dab0*/  WARPSYNC.COLLECTIVE R28, `(.L_x_449) ;  /* 0x000000001c087348 */ /* 0x000fea0003c00000 */
[----:B------:R0:W1:Y:S02]  /*dac0*/  SHFL.DOWN P4, R6, R37, R4, R7 ;  /* 0x0800000425067389 */ /* 0x0000640000080007 */
[----:B01----:R-:W-:Y:S05]  /*dad0*/  ENDCOLLECTIVE ;  /* 0x000000000000791b */ /* 0x003fea0003800000 */
.L_x_449:
[----:B------:R-:W-:Y:S05]  /*dae0*/  BRA `(.L_x_450) ;  /* 0xffffff68008c7947 */ /* 0x000fea000383ffff */
.L_x_244:
[----:B------:R-:W-:Y:S01]  /*daf0*/  BSSY B0, `(.L_x_451) ;  /* 0x0000006000007945 */ /* 0x000fe20003800000 */
[----:B------:R-:W-:Y:S02]  /*db00*/  IMAD.MOV.U32 R4, RZ, RZ, 0x10 ;  /* 0x00000010ff047424 */ /* 0x000fe400078e00ff */
[----:B------:R-:W-:-:S07]  /*db10*/  IMAD.MOV.U32 R28, RZ, RZ, -0x1 ;  /* 0xffffffffff1c7424 */ /* 0x000fce00078e00ff */
[----:B-12---:R-:W-:Y:S05]  /*db20*/  WARPSYNC.COLLECTIVE R28, `(.L_x_452) ;  /* 0x000000001c087348 */ /* 0x006fea0003c00000 */
[----:B------:R0:W3:Y:S02]  /*db30*/  SHFL.DOWN P4, R6, R37, R4, R7 ;  /* 0x0800000425067389 */ /* 0x0000e40000080007 */
[----:B0123--:R-:W-:Y:S05]  /*db40*/  ENDCOLLECTIVE ;  /* 0x000000000000791b */ /* 0x00ffea0003800000 */
.L_x_452:
[----:B------:R-:W-:Y:S05]  /*db50*/  BSYNC B0 ;  /* 0x0000000000007941 */ /* 0x000fea0003800000 */
.L_x_451:
[----:B------:R-:W-:Y:S05]  /*db60*/  BRA `(.L_x_453) ;  /* 0xffffff6800ac7947 */ /* 0x000fea000383ffff */
.L_x_245:
[----:B------:R-:W-:Y:S01]  /*db70*/  BSSY B0, `(.L_x_454) ;  /* 0x0000006000007945 */ /* 0x000fe20003800000 */
[----:B------:R-:W-:Y:S01]  /*db80*/  PLOP3.LUT P5, PT, P0, PT, PT, 0x80, 0x8 ;  /* 0x000000000008781c */ /* 0x000fe200007af070 */
[----:B------:R-:W-:-:S12]  /*db90*/  IMAD.MOV.U32 R28, RZ, RZ, -0x1 ;  /* 0xffffffffff1c7424 */ /* 0x000fd800078e00ff */
[----:B-12---:R-:W-:Y:S05]  /*dba0*/  WARPSYNC.COLLECTIVE R28, `(.L_x_455) ;  /* 0x000000001c087348 */ /* 0x006fea0003c00000 */
[----:B------:R-:W-:Y:S01]  /*dbb0*/  VOTE.ALL P5, P5 ;  /* 0x0000000000ff7806 */ /* 0x000fe200028a0000 */
[----:B-12---:R-:W-:-:S12]  /*dbc0*/  ENDCOLLECTIVE ;  /* 0x000000000000791b */ /* 0x006fd80003800000 */
.L_x_455:
[----:B------:R-:W-:Y:S05]  /*dbd0*/  BSYNC B0 ;  /* 0x0000000000007941 */ /* 0x000fea0003800000 */
.L_x_454:
[----:B------:R-:W-:Y:S01]  /*dbe0*/  PLOP3.LUT P0, PT, P5, PT, PT, 0x80, 0x8 ;  /* 0x000000000008781c */ /* 0x000fe20002f0f070 */
[----:B------:R-:W-:-:S12]  /*dbf0*/  BRA `(.L_x_456) ;  /* 0xffffff6800a07947 */ /* 0x000fd8000383ffff */
.L_x_305:
[----:B------:R-:W-:Y:S01]  /*dc00*/  BSSY B0, `(.L_x_457) ;  /* 0x0000006000007945 */ /* 0x000fe20003800000 */
[----:B------:R-:W-:Y:S01]  /*dc10*/  PLOP3.LUT P4, PT, P4, PT, PT, 0x8, 0x80 ;  /* 0x000000000080781c */ /* 0x000fe2000278e170 */
[----:B------:R-:W-:-:S12]  /*dc20*/  IMAD.MOV.U32 R28, RZ, RZ, -0x1 ;  /* 0xffffffffff1c7424 */ /* 0x000fd800078e00ff */
[----:B--23--:R-:W-:Y:S05]  /*dc30*/  WARPSYNC.COLLECTIVE R28, `(.L_x_458) ;  /* 0x000000001c087348 */ /* 0x00cfea0003c00000 */
[----:B------:R-:W-:Y:S01]  /*dc40*/  VOTE.ANY P4, P4 ;  /* 0x0000000000ff7806 */ /* 0x000fe20002080100 */
[----:B--23--:R-:W-:-:S12]  /*dc50*/  ENDCOLLECTIVE ;  /* 0x000000000000791b */ /* 0x00cfd80003800000 */
.L_x_458:
[----:B------:R-:W-:Y:S05]  /*dc60*/  BSYNC B0 ;  /* 0x0000000000007941 */ /* 0x000fea0003800000 */
.L_x_457:
[----:B------:R-:W-:Y:S05]  /*dc70*/  BRA `(.L_x_459) ;  /* 0xffffffc000e87947 */ /* 0x000fea000383ffff */
.L_x_307:
[----:B------:R-:W0:Y:S01]  /*dc80*/  S2R R40, SR_GEMASK ;  /* 0x0000000000287919 */ /* 0x000e220000003c00 */
[----:B------:R-:W-:Y:S01]  /*dc90*/  BSSY B0, `(.L_x_460) ;  /* 0x0000006000007945 */ /* 0x000fe20003800000 */
[----:B------:R-:W-:Y:S01]  /*dca0*/  PLOP3.LUT P4, PT, P4, PT, PT, 0x8, 0x80 ;  /* 0x000000000080781c */ /* 0x000fe2000278e170 */
[----:B------:R-:W-:-:S12]  /*dcb0*/  IMAD.MOV.U32 R28, RZ, RZ, -0x1 ;  /* 0xffffffffff1c7424 */ /* 0x000fd800078e00ff */
[----:B0-23--:R-:W-:Y:S05]  /*dcc0*/  WARPSYNC.COLLECTIVE R28, `(.L_x_461) ;  /* 0x000000001c087348 */ /* 0x00dfea0003c00000 */
[----:B------:R-:W-:Y:S01]  /*dcd0*/  VOTE.ANY R28, PT, P4 ;  /* 0x00000000001c7806 */ /* 0x000fe200020e0100 */
[----:B0-23--:R-:W-:Y:S06]  /*dce0*/  ENDCOLLECTIVE ;  /* 0x000000000000791b */ /* 0x00dfec0003800000 */
.L_x_461:
[----:B------:R-:W-:Y:S05]  /*dcf0*/  BSYNC B0 ;  /* 0x0000000000007941 */ /* 0x000fea0003800000 */
.L_x_460:
        /* <DEDUP_REMOVED lines=10> */
.L_x_462:
[----:B------:R-:W-:Y:S02]  /*dda0*/  IMAD.MOV.U32 R37, RZ, RZ, R39 ;  /* 0x000000ffff257224 */ /* 0x000fe400078e0027 */
[----:B------:R-:W-:-:S07]  /*ddb0*/  IMAD.MOV.U32 R25, RZ, RZ, R6 ;  /* 0x000000ffff197224 */ /* 0x000fce00078e0006 */
[----:B------:R-:W-:Y:S05]  /*ddc0*/  WARPSYNC.COLLECTIVE R28, `(.L_x_463) ;  /* 0x000000001c087348 */ /* 0x000fea0003c00000 */
[----:B------:R0:W1:Y:S02]  /*ddd0*/  SHFL.DOWN P4, R6, R37, R4, R7 ;  /* 0x0800000425067389 */ /* 0x0000640000080007 */
[----:B01----:R-:W-:Y:S05]  /*dde0*/  ENDCOLLECTIVE ;  /* 0x000000000000791b */ /* 0x003fea0003800000 */
.L_x_463:
[----:B------:R-:W-:Y:S02]  /*ddf0*/  IMAD.MOV.U32 R37, RZ, RZ, R35 ;  /* 0x000000ffff257224 */ /* 0x000fe400078e0023 */
[----:B------:R-:W-:-:S07]  /*de00*/  IMAD.MOV.U32 R24, RZ, RZ, R6 ;  /* 0x000000ffff187224 */ /* 0x000fce00078e0006 */
[----:B------:R-:W-:Y:S05]  /*de10*/  WARPSYNC.COLLECTIVE R28, `(.L_x_464) ;  /* 0x000000001c087348 */ /* 0x000fea0003c00000 */
[----:B------:R0:W1:Y:S02]  /*de20*/  SHFL.DOWN P4, R6, R37, R4, R7 ;  /* 0x0800000425067389 */ /* 0x0000640000080007 */
[----:B01----:R-:W-:Y:S05]  /*de30*/  ENDCOLLECTIVE ;  /* 0x000000000000791b */ /* 0x003fea0003800000 */
.L_x_464:
[----:B------:R-:W-:Y:S05]  /*de40*/  BRA `(.L_x_465) ;  /* 0xffffffc000b47947 */ /* 0x000fea000383ffff */
.L_x_308:
[----:B------:R-:W-:Y:S01]  /*de50*/  BSSY B0, `(.L_x_466) ;  /* 0x0000006000007945 */ /* 0x000fe20003800000 */
[----:B------:R-:W-:Y:S02]  /*de60*/  IMAD.MOV.U32 R4, RZ, RZ, 0x1 ;  /* 0x00000001ff047424 */ /* 0x000fe400078e00ff */
[----:B------:R-:W-:-:S07]  /*de70*/  IMAD.MOV.U32 R28, RZ, RZ, -0x1 ;  /* 0xffffffffff1c7424 */ /* 0x000fce00078e00ff */
[----:B--23--:R-:W-:Y:S05]  /*de80*/  WARPSYNC.COLLECTIVE R28, `(.L_x_467) ;  /* 0x000000001c087348 */ /* 0x00cfea0003c00000 */
[----:B------:R0:W1:Y:S02]  /*de90*/  SHFL.DOWN P4, R6, R37, R4, R7 ;  /* 0x0800000425067389 */ /* 0x0000640000080007 */
[----:B0123--:R-:W-:Y:S05]  /*dea0*/  ENDCOLLECTIVE ;  /* 0x000000000000791b */ /* 0x00ffea0003800000 */
.L_x_467:
[----:B------:R-:W-:Y:S05]  /*deb0*/  BSYNC B0 ;  /* 0x0000000000007941 */ /* 0x000fea0003800000 */
.L_x_466:
[----:B------:R-:W-:Y:S05]  /*dec0*/  BRA `(.L_x_468) ;  /* 0xffffffc000b87947 */ /* 0x000fea000383ffff */
.L_x_309:
[----:B------:R-:W-:Y:S01]  /*ded0*/  BSSY B0, `(.L_x_469) ;  /* 0x0000007000007945 */ /* 0x000fe20003800000 */
[----:B------:R-:W-:Y:S02]  /*dee0*/  IMAD.MOV.U32 R37, RZ, RZ, R38 ;  /* 0x000000ffff257224 */ /* 0x000fe400078e0026 */
[----:B------:R-:W-:Y:S02]  /*def0*/  IMAD.MOV.U32 R4, RZ, RZ, 0x2 ;  /* 0x00000002ff047424 */ /* 0x000fe400078e00ff */
[----:B------:R-:W-:-:S07]  /*df00*/  IMAD.MOV.U32 R28, RZ, RZ, -0x1 ;  /* 0xffffffffff1c7424 */ /* 0x000fce00078e00ff */
[----:B--23--:R-:W-:Y:S05]  /*df10*/  WARPSYNC.COLLECTIVE R28, `(.L_x_470) ;  /* 0x000000001c087348 */ /* 0x00cfea0003c00000 */
[----:B------:R0:W1:Y:S02]  /*df20*/  SHFL.DOWN P4, R6, R37, R4, R7 ;  /* 0x0800000425067389 */ /* 0x0000640000080007 */
[----:B0123--:R-:W-:Y:S05]  /*df30*/  ENDCOLLECTIVE ;  /* 0x000000000000791b */ /* 0x00ffea0003800000 */
.L_x_470:
[----:B------:R-:W-:Y:S05]  /*df40*/  BSYNC B0 ;  /* 0x0000000000007941 */ /* 0x000fea0003800000 */
.L_x_469:
[----:B------:R-:W-:Y:S02]  /*df50*/  IMAD.MOV.U32 R37, RZ, RZ, R39 ;  /* 0x000000ffff257224 */ /* 0x000fe400078e0027 */
[----:B------:R-:W-:Y:S02]  /*df60*/  IMAD.MOV.U32 R4, RZ, RZ, 0x2 ;  /* 0x00000002ff047424 */ /* 0x000fe400078e00ff */
[----:B------:R-:W-:Y:S02]  /*df70*/  IMAD.MOV.U32 R28, RZ, RZ, -0x1 ;  /* 0xffffffffff1c7424 */ /* 0x000fe400078e00ff */
[----:B------:R-:W-:-:S07]  /*df80*/  IMAD.MOV.U32 R25, RZ, RZ, R6 ;  /* 0x000000ffff197224 */ /* 0x000fce00078e0006 */
[----:B------:R-:W-:Y:S05]  /*df90*/  WARPSYNC.COLLECTIVE R28, `(.L_x_471) ;  /* 0x000000001c087348 */ /* 0x000fea0003c00000 */
[----:B------:R0:W1:Y:S02]  /*dfa0*/  SHFL.DOWN P4, R6, R37, R4, R7 ;  /* 0x0800000425067389 */ /* 0x0000640000080007 */
[----:B01----:R-:W-:Y:S05]  /*dfb0*/  ENDCOLLECTIVE ;  /* 0x000000000000791b */ /* 0x003fea0003800000 */
.L_x_471:
[----:B------:R-:W-:Y:S02]  /*dfc0*/  IMAD.MOV.U32 R37, RZ, RZ, R35 ;  /* 0x000000ffff257224 */ /* 0x000fe400078e0023 */
[----:B------:R-:W-:-:S07]  /*dfd0*/  IMAD.MOV.U32 R24, RZ, RZ, R6 ;  /* 0x000000ffff187224 */ /* 0x000fce00078e0006 */
[----:B------:R-:W-:Y:S05]  /*dfe0*/  WARPSYNC.COLLECTIVE R28, `(.L_x_472) ;  /* 0x000000001c087348 */ /* 0x000fea0003c00000 */
[----:B------:R0:W1:Y:S02]  /*dff0*/  SHFL.DOWN P4, R6, R37, R4, R7 ;  /* 0x0800000425067389 */ /* 0x0000640000080007 */
[----:B01----:R-:W-:Y:S05]  /*e000*/  ENDCOLLECTIVE ;  /* 0x000000000000791b */ /* 0x003fea0003800000 */
.L_x_472:
[----:B------:R-:W-:Y:S05]  /*e010*/  BRA `(.L_x_473) ;  /* 0xffffffc000807947 */ /* 0x000fea000383ffff */
.L_x_310:
[----:B------:R-:W-:Y:S01]  /*e020*/  BSSY B0, `(.L_x_474) ;  /* 0x0000006000007945 */ /* 0x000fe20003800000 */
[----:B------:R-:W-:Y:S02]  /*e030*/  IMAD.MOV.U32 R4, RZ, RZ, 0x2 ;  /* 0x00000002ff047424 */ /* 0x000fe400078e00ff */
[----:B------:R-:W-:-:S07]  /*e040*/  IMAD.MOV.U32 R28, RZ, RZ, -0x1 ;  /* 0xffffffffff1c7424 */ /* 0x000fce00078e00ff */
[----:B--23--:R-:W-:Y:S05]  /*e050*/  WARPSYNC.COLLECTIVE R28, `(.L_x_475) ;  /* 0x000000001c087348 */ /* 0x00cfea0003c00000 */
[----:B------:R0:W1:Y:S02]  /*e060*/  SHFL.DOWN P4, R6, R37, R4, R7 ;  /* 0x0800000425067389 */ /* 0x0000640000080007 */
[----:B0123--:R-:W-:Y:S05]  /*e070*/  ENDCOLLECTIVE ;  /* 0x000000000000791b */ /* 0x00ffea0003800000 */
.L_x_475:
[----:B------:R-:W-:Y:S05]  /*e080*/  BSYNC B0 ;  /* 0x0000000000007941 */ /* 0x000fea0003800000 */
.L_x_474:
[----:B------:R-:W-:Y:S05]  /*e090*/  BRA `(.L_x_476) ;  /* 0xffffffc000847947 */ /* 0x000fea000383ffff */
.L_x_311:
[----:B------:R-:W-:Y:S01]  /*e0a0*/  BSSY B0, `(.L_x_477) ;  /* 0x0000007000007945 */ /* 0x000fe20003800000 */
[----:B------:R-:W-:Y:S02]  /*e0b0*/  IMAD.MOV.U32 R37, RZ, RZ, R38 ;  /* 0x000000ffff257224 */ /* 0x000fe400078e0026 */
[----:B------:R-:W-:Y:S02]  /*e0c0*/  IMAD.MOV.U32 R4, RZ, RZ, 0x4 ;  /* 0x00000004ff047424 */ /* 0x000fe400078e00ff */
[----:B------:R-:W-:-:S07]  /*e0d0*/  IMAD.MOV.U32 R28, RZ, RZ, -0x1 ;  /* 0xffffffffff1c7424 */ /* 0x000fce00078e00ff */
[----:B--23--:R-:W-:Y:S05]  /*e0e0*/  WARPSYNC.COLLECTIVE R28, `(.L_x_478) ;  /* 0x000000001c087348 */ /* 0x00cfea0003c00000 */
[----:B------:R0:W1:Y:S02]  /*e0f0*/  SHFL.DOWN P4, R6, R37, R4, R7 ;  /* 0x0800000425067389 */ /* 0x0000640000080007 */
[----:B0123--:R-:W-:Y:S05]  /*e100*/  ENDCOLLECTIVE ;  /* 0x000000000000791b */ /* 0x00ffea0003800000 */
.L_x_478:
[----:B------:R-:W-:Y:S05]  /*e110*/  BSYNC B0 ;  /* 0x0000000000007941 */ /* 0x000fea0003800000 */
.L_x_477:
[----:B------:R-:W-:Y:S02]  /*e120*/  IMAD.MOV.U32 R37, RZ, RZ, R39 ;  /* 0x000000ffff257224 */ /* 0x000fe400078e0027 */
[----:B------:R-:W-:Y:S02]  /*e130*/  IMAD.MOV.U32 R4, RZ, RZ, 0x4 ;  /* 0x00000004ff047424 */ /* 0x000fe400078e00ff */
[----:B------:R-:W-:Y:S02]  /*e140*/  IMAD.MOV.U32 R28, RZ, RZ, -0x1 ;  /* 0xffffffffff1c7424 */ /* 0x000fe400078e00ff */
[----:B------:R-:W-:-:S07]  /*e150*/  IMAD.MOV.U32 R25, RZ, RZ, R6 ;  /* 0x000000ffff197224 */ /* 0x000fce00078e0006 */
[----:B------:R-:W-:Y:S05]  /*e160*/  WARPSYNC.COLLECTIVE R28, `(.L_x_479) ;  /* 0x000000001c087348 */ /* 0x000fea0003c00000 */
[----:B------:R0:W1:Y:S02]  /*e170*/  SHFL.DOWN P4, R6, R37, R4, R7 ;  /* 0x0800000425067389 */ /* 0x0000640000080007 */
[----:B01----:R-:W-:Y:S05]  /*e180*/  ENDCOLLECTIVE ;  /* 0x000000000000791b */ /* 0x003fea0003800000 */
.L_x_479:
[----:B------:R-:W-:Y:S02]  /*e190*/  IMAD.MOV.U32 R37, RZ, RZ, R35 ;  /* 0x000000ffff257224 */ /* 0x000fe400078e0023 */
[----:B------:R-:W-:-:S07]  /*e1a0*/  IMAD.MOV.U32 R24, RZ, RZ, R6 ;  /* 0x000000ffff187224 */ /* 0x000fce00078e0006 */
[----:B------:R-:W-:Y:S05]  /*e1b0*/  WARPSYNC.COLLECTIVE R28, `(.L_x_480) ;  /* 0x000000001c087348 */ /* 0x000fea0003c00000 */
[----:B------:R0:W1:Y:S02]  /*e1c0*/  SHFL.DOWN P4, R6, R37, R4, R7 ;  /* 0x0800000425067389 */ /* 0x0000640000080007 */
[----:B01----:R-:W-:Y:S05]  /*e1d0*/  ENDCOLLECTIVE ;  /* 0x000000000000791b */ /* 0x003fea0003800000 */
.L_x_480:
[----:B------:R-:W-:Y:S05]  /*e1e0*/  BRA `(.L_x_481) ;  /* 0xffffffc000507947 */ /* 0x000fea000383ffff */
.L_x_312:
[----:B------:R-:W-:Y:S01]  /*e1f0*/  BSSY B0, `(.L_x_482) ;  /* 0x0000006000007945 */ /* 0x000fe20003800000 */
[----:B------:R-:W-:Y:S02]  /*e200*/  IMAD.MOV.U32 R4, RZ, RZ, 0x4 ;  /* 0x00000004ff047424 */ /* 0x000fe400078e00ff */
[----:B------:R-:W-:-:S07]  /*e210*/  IMAD.MOV.U32 R28, RZ, RZ, -0x1 ;  /* 0xffffffffff1c7424 */ /* 0x000fce00078e00ff */
[----:B--23--:R-:W-:Y:S05]  /*e220*/  WARPSYNC.COLLECTIVE R28, `(.L_x_483) ;  /* 0x000000001c087348 */ /* 0x00cfea0003c00000 */
[----:B------:R0:W1:Y:S02]  /*e230*/  SHFL.DOWN P4, R6, R37, R4, R7 ;  /* 0x0800000425067389 */ /* 0x0000640000080007 */
[----:B0123--:R-:W-:Y:S05]  /*e240*/  ENDCOLLECTIVE ;  /* 0x000000000000791b */ /* 0x00ffea0003800000 */
.L_x_483:
[----:B------:R-:W-:Y:S05]  /*e250*/  BSYNC B0 ;  /* 0x0000000000007941 */ /* 0x000fea0003800000 */
.L_x_482:
[----:B------:R-:W-:Y:S05]  /*e260*/  BRA `(.L_x_484) ;  /* 0xffffffc000547947 */ /* 0x000fea000383ffff */
.L_x_313:
[----:B------:R-:W-:Y:S01]  /*e270*/  BSSY B0, `(.L_x_485) ;  /* 0x0000007000007945 */ /* 0x000fe20003800000 */
[----:B------:R-:W-:Y:S02]  /*e280*/  IMAD.MOV.U32 R37, RZ, RZ, R38 ;  /* 0x000000ffff257224 */ /* 0x000fe400078e0026 */
[----:B------:R-:W-:Y:S02]  /*e290*/  IMAD.MOV.U32 R4, RZ, RZ, 0x8 ;  /* 0x00000008ff047424 */ /* 0x000fe400078e00ff */
[----:B------:R-:W-:-:S07]  /*e2a0*/  IMAD.MOV.U32 R28, RZ, RZ, -0x1 ;  /* 0xffffffffff1c7424 */ /* 0x000fce00078e00ff */
[----:B--23--:R-:W-:Y:S05]  /*e2b0*/  WARPSYNC.COLLECTIVE R28, `(.L_x_486) ;  /* 0x000000001c087348 */ /* 0x00cfea0003c00000 */
[----:B------:R0:W1:Y:S02]  /*e2c0*/  SHFL.DOWN P4, R6, R37, R4, R7 ;  /* 0x0800000425067389 */ /* 0x0000640000080007 */
[----:B0123--:R-:W-:Y:S05]  /*e2d0*/  ENDCOLLECTIVE ;  /* 0x000000000000791b */ /* 0x00ffea0003800000 */
.L_x_486:
[----:B------:R-:W-:Y:S05]  /*e2e0*/  BSYNC B0 ;  /* 0x0000000000007941 */ /* 0x000fea0003800000 */
.L_x_485:
[----:B------:R-:W-:Y:S02]  /*e2f0*/  IMAD.MOV.U32 R37, RZ, RZ, R39 ;  /* 0x000000ffff257224 */ /* 0x000fe400078e0027 */
[----:B------:R-:W-:Y:S02]  /*e300*/  IMAD.MOV.U32 R4, RZ, RZ, 0x8 ;  /* 0x00000008ff047424 */ /* 0x000fe400078e00ff */
[----:B------:R-:W-:Y:S02]  /*e310*/  IMAD.MOV.U32 R28, RZ, RZ, -0x1 ;  /* 0xffffffffff1c7424 */ /* 0x000fe400078e00ff */
[----:B------:R-:W-:-:S07]  /*e320*/  IMAD.MOV.U32 R25, RZ, RZ, R6 ;  /* 0x000000ffff197224 */ /* 0x000fce00078e0006 */
[----:B------:R-:W-:Y:S05]  /*e330*/  WARPSYNC.COLLECTIVE R28, `(.L_x_487) ;  /* 0x000000001c087348 */ /* 0x000fea0003c00000 */
[----:B------:R0:W1:Y:S02]  /*e340*/  SHFL.DOWN P4, R6, R37, R4, R7 ;  /* 0x0800000425067389 */ /* 0x0000640000080007 */
[----:B01----:R-:W-:Y:S05]  /*e350*/  ENDCOLLECTIVE ;  /* 0x000000000000791b */ /* 0x003fea0003800000 */
.L_x_487:
[----:B------:R-:W-:Y:S02]  /*e360*/  IMAD.MOV.U32 R37, RZ, RZ, R35 ;  /* 0x000000ffff257224 */ /* 0x000fe400078e0023 */
[----:B------:R-:W-:-:S07]  /*e370*/  IMAD.MOV.U32 R24, RZ, RZ, R6 ;  /* 0x000000ffff187224 */ /* 0x000fce00078e0006 */
[----:B------:R-:W-:Y:S05]  /*e380*/  WARPSYNC.COLLECTIVE R28, `(.L_x_488) ;  /* 0x000000001c087348 */ /* 0x000fea0003c00000 */
[----:B------:R0:W1:Y:S02]  /*e390*/  SHFL.DOWN P4, R6, R37, R4, R7 ;  /* 0x0800000425067389 */ /* 0x0000640000080007 */
[----:B01----:R-:W-:Y:S05]  /*e3a0*/  ENDCOLLECTIVE ;  /* 0x000000000000791b */ /* 0x003fea0003800000 */
.L_x_488:
[----:B------:R-:W-:Y:S05]  /*e3b0*/  BRA `(.L_x_489) ;  /* 0xffffffc000207947 */ /* 0x000fea000383ffff */
.L_x_314:
[----:B------:R-:W-:Y:S01]  /*e3c0*/  BSSY B0, `(.L_x_490) ;  /* 0x0000006000007945 */ /* 0x000fe20003800000 */
[----:B------:R-:W-:Y:S02]  /*e3d0*/  IMAD.MOV.U32 R4, RZ, RZ, 0x8 ;  /* 0x00000008ff047424 */ /* 0x000fe400078e00ff */
[----:B------:R-:W-:-:S07]  /*e3e0*/  IMAD.MOV.U32 R28, RZ, RZ, -0x1 ;  /* 0xffffffffff1c7424 */ /* 0x000fce00078e00ff */
[----:B--23--:R-:W-:Y:S05]  /*e3f0*/  WARPSYNC.COLLECTIVE R28, `(.L_x_491) ;  /* 0x000000001c087348 */ /* 0x00cfea0003c00000 */
[----:B------:R0:W1:Y:S02]  /*e400*/  SHFL.DOWN P4, R6, R37, R4, R7 ;  /* 0x0800000425067389 */ /* 0x0000640000080007 */
[----:B0123--:R-:W-:Y:S05]  /*e410*/  ENDCOLLECTIVE ;  /* 0x000000000000791b */ /* 0x00ffea0003800000 */
.L_x_491:
[----:B------:R-:W-:Y:S05]  /*e420*/  BSYNC B0 ;  /* 0x0000000000007941 */ /* 0x000fea0003800000 */
.L_x_490:
[----:B------:R-:W-:Y:S05]  /*e430*/  BRA `(.L_x_492) ;  /* 0xffffffc000247947 */ /* 0x000fea000383ffff */
.L_x_315:
[----:B------:R-:W-:Y:S01]  /*e440*/  BSSY B0, `(.L_x_493) ;  /* 0x0000007000007945 */ /* 0x000fe20003800000 */
[----:B------:R-:W-:Y:S02]  /*e450*/  IMAD.MOV.U32 R37, RZ, RZ, R38 ;  /* 0x000000ffff257224 */ /* 0x000fe400078e0026 */
[----:B------:R-:W-:Y:S02]  /*e460*/  IMAD.MOV.U32 R4, RZ, RZ, 0x10 ;  /* 0x00000010ff047424 */ /* 0x000fe400078e00ff */
[----:B------:R-:W-:-:S07]  /*e470*/  IMAD.MOV.U32 R28, RZ, RZ, -0x1 ;  /* 0xffffffffff1c7424 */ /* 0x000fce00078e00ff */
[----:B--23--:R-:W-:Y:S05]  /*e480*/  WARPSYNC.COLLECTIVE R28, `(.L_x_494) ;  /* 0x000000001c087348 */ /* 0x00cfea0003c00000 */
[----:B------:R0:W1:Y:S02]  /*e490*/  SHFL.DOWN P4, R6, R37, R4, R7 ;  /* 0x0800000425067389 */ /* 0x0000640000080007 */
[----:B0123--:R-:W-:Y:S05]  /*e4a0*/  ENDCOLLECTIVE ;  /* 0x000000000000791b */ /* 0x00ffea0003800000 */
.L_x_494:
[----:B------:R-:W-:Y:S05]  /*e4b0*/  BSYNC B0 ;  /* 0x0000000000007941 */ /* 0x000fea0003800000 */
.L_x_493:
[----:B------:R-:W-:Y:S02]  /*e4c0*/  IMAD.MOV.U32 R37, RZ, RZ, R39 ;  /* 0x000000ffff257224 */ /* 0x000fe400078e0027 */
[----:B------:R-:W-:Y:S02]  /*e4d0*/  IMAD.MOV.U32 R4, RZ, RZ, 0x10 ;  /* 0x00000010ff047424 */ /* 0x000fe400078e00ff */
[----:B------:R-:W-:Y:S02]  /*e4e0*/  IMAD.MOV.U32 R28, RZ, RZ, -0x1 ;  /* 0xffffffffff1c7424 */ /* 0x000fe400078e00ff */
[----:B------:R-:W-:-:S07]  /*e4f0*/  IMAD.MOV.U32 R45, RZ, RZ, R6 ;  /* 0x000000ffff2d7224 */ /* 0x000fce00078e0006 */
[----:B------:R-:W-:Y:S05]  /*e500*/  WARPSYNC.COLLECTIVE R28, `(.L_x_495) ;  /* 0x000000001c087348 */ /* 0x000fea0003c00000 */
[----:B------:R0:W1:Y:S02]  /*e510*/  SHFL.DOWN P4, R6, R37, R4, R7 ;  /* 0x0800000425067389 */ /* 0x0000640000080007 */
[----:B01----:R-:W-:Y:S05]  /*e520*/  ENDCOLLECTIVE ;  /* 0x000000000000791b */ /* 0x003fea0003800000 */
.L_x_495:
[----:B------:R-:W-:Y:S02]  /*e530*/  IMAD.MOV.U32 R37, RZ, RZ, R35 ;  /* 0x000000ffff257224 */ /* 0x000fe400078e0023 */
[----:B------:R-:W-:-:S07]  /*e540*/  IMAD.MOV.U32 R36, RZ, RZ, R6 ;  /* 0x000000ffff247224 */ /* 0x000fce00078e0006 */
[----:B------:R-:W-:Y:S05]  /*e550*/  WARPSYNC.COLLECTIVE R28, `(.L_x_496) ;  /* 0x000000001c087348 */ /* 0x000fea0003c00000 */
[----:B------:R0:W1:Y:S02]  /*e560*/  SHFL.DOWN P4, R6, R37, R4, R7 ;  /* 0x0800000425067389 */ /* 0x0000640000080007 */
[----:B01----:R-:W-:Y:S05]  /*e570*/  ENDCOLLECTIVE ;  /* 0x000000000000791b */ /* 0x003fea0003800000 */
.L_x_496:
[----:B------:R-:W-:Y:S05]  /*e580*/  BRA `(.L_x_497) ;  /* 0xffffffbc00f07947 */ /* 0x000fea000383ffff */
.L_x_316:
[----:B------:R-:W-:Y:S01]  /*e590*/  BSSY B0, `(.L_x_498) ;  /* 0x0000006000007945 */ /* 0x000fe20003800000 */
[----:B------:R-:W-:Y:S02]  /*e5a0*/  IMAD.MOV.U32 R4, RZ, RZ, 0x10 ;  /* 0x00000010ff047424 */ /* 0x000fe400078e00ff */
[----:B------:R-:W-:-:S07]  /*e5b0*/  IMAD.MOV.U32 R28, RZ, RZ, -0x1 ;  /* 0xffffffffff1c7424 */ /* 0x000fce00078e00ff */
[----:B--23--:R-:W-:Y:S05]  /*e5c0*/  WARPSYNC.COLLECTIVE R28, `(.L_x_499) ;  /* 0x000000001c087348 */ /* 0x00cfea0003c00000 */
[----:B------:R0:W1:Y:S02]  /*e5d0*/  SHFL.DOWN P4, R6, R37, R4, R7 ;  /* 0x0800000425067389 */ /* 0x0000640000080007 */
[----:B0123--:R-:W-:Y:S05]  /*e5e0*/  ENDCOLLECTIVE ;  /* 0x000000000000791b */ /* 0x00ffea0003800000 */
.L_x_499:
[----:B------:R-:W-:Y:S05]  /*e5f0*/  BSYNC B0 ;  /* 0x0000000000007941 */ /* 0x000fea0003800000 */
.L_x_498:
[----:B------:R-:W-:Y:S05]  /*e600*/  BRA `(.L_x_500) ;  /* 0xffffffc000107947 */ /* 0x000fea000383ffff */
.L_x_317:
[----:B------:R-:W-:Y:S01]  /*e610*/  BSSY B0, `(.L_x_501) ;  /* 0x0000005000007945 */ /* 0x000fe20003800000 */
[----:B------:R-:W-:-:S07]  /*e620*/  IMAD.MOV.U32 R28, RZ, RZ, -0x1 ;  /* 0xffffffffff1c7424 */ /* 0x000fce00078e00ff */
[----:B--23--:R-:W-:Y:S05]  /*e630*/  WARPSYNC.COLLECTIVE R28, `(.L_x_502) ;  /* 0x000000001c087348 */ /* 0x00cfea0003c00000 */
[----:B------:R-:W-:Y:S01]  /*e640*/  VOTE.ALL P5, P5 ;  /* 0x0000000000ff7806 */ /* 0x000fe200028a0000 */
[----:B--23--:R-:W-:-:S12]  /*e650*/  ENDCOLLECTIVE ;  /* 0x000000000000791b */ /* 0x00cfd80003800000 */
.L_x_502:
[----:B------:R-:W-:Y:S05]  /*e660*/  BSYNC B0 ;  /* 0x0000000000007941 */ /* 0x000fea0003800000 */
.L_x_501:
[----:B------:R-:W-:Y:S05]  /*e670*/  BRA `(.L_x_503) ;  /* 0xffffffc000087947 */ /* 0x000fea000383ffff */
.L_x_319:
[----:B------:R-:W-:Y:S01]  /*e680*/  BSSY B0, `(.L_x_504) ;  /* 0x0000006000007945 */ /* 0x000fe20003800000 */
[----:B------:R-:W-:Y:S01]  /*e690*/  PLOP3.LUT P4, PT, P4, PT, PT, 0x8, 0x80 ;  /* 0x000000000080781c */ /* 0x000fe2000278e170 */
[----:B------:R-:W-:-:S12]  /*e6a0*/  IMAD.MOV.U32 R28, RZ, RZ, -0x1 ;  /* 0xffffffffff1c7424 */ /* 0x000fd800078e00ff */
[----:B--23--:R-:W-:Y:S05]  /*e6b0*/  WARPSYNC.COLLECTIVE R28, `(.L_x_505) ;  /* 0x000000001c087348 */ /* 0x00cfea0003c00000 */
[----:B------:R-:W-:Y:S01]  /*e6c0*/  VOTE.ANY P4, P4 ;  /* 0x0000000000ff7806 */ /* 0x000fe20002080100 */
[----:B--23--:R-:W-:-:S12]  /*e6d0*/  ENDCOLLECTIVE ;  /* 0x000000000000791b */ /* 0x00cfd80003800000 */
.L_x_505:
[----:B------:R-:W-:Y:S05]  /*e6e0*/  BSYNC B0 ;  /* 0x0000000000007941 */ /* 0x000fea0003800000 */
.L_x_504:
[----:B------:R-:W-:Y:S05]  /*e6f0*/  BRA `(.L_x_506) ;  /* 0xffffffc000087947 */ /* 0x000fea000383ffff */
.L_x_321:
[----:B------:R-:W-:Y:S01]  /*e700*/  BSSY B0, `(.L_x_507) ;  /* 0x0000006000007945 */ /* 0x000fe20003800000 */
[----:B------:R-:W-:Y:S01]  /*e710*/  PLOP3.LUT P4, PT, P4, PT, PT, 0x8, 0x80 ;  /* 0x000000000080781c */ /* 0x000fe2000278e170 */
[----:B------:R-:W-:-:S12]  /*e720*/  IMAD.MOV.U32 R28, RZ, RZ, -0x1 ;  /* 0xffffffffff1c7424 */ /* 0x000fd800078e00ff */
[----:B--23--:R-:W-:Y:S05]  /*e730*/  WARPSYNC.COLLECTIVE R28, `(.L_x_508) ;  /* 0x000000001c087348 */ /* 0x00cfea0003c00000 */
[----:B------:R-:W-:Y:S01]  /*e740*/  VOTE.ANY R28, PT, P4 ;  /* 0x00000000001c7806 */ /* 0x000fe200020e0100 */
[----:B--23--:R-:W-:Y:S06]  /*e750*/  ENDCOLLECTIVE ;  /* 0x000000000000791b */ /* 0x00cfec0003800000 */
.L_x_508:
[----:B------:R-:W-:Y:S05]  /*e760*/  BSYNC B0 ;  /* 0x0000000000007941 */ /* 0x000fea0003800000 */
.L_x_507:
        /* <DEDUP_REMOVED lines=10> */
.L_x_509:
[----:B------:R-:W-:Y:S02]  /*e810*/  IMAD.MOV.U32 R37, RZ, RZ, R36 ;  /* 0x000000ffff257224 */ /* 0x000fe400078e0024 */
[----:B------:R-:W-:-:S07]  /*e820*/  IMAD.MOV.U32 R46, RZ, RZ, R6 ;  /* 0x000000ffff2e7224 */ /* 0x000fce00078e0006 */
[----:B------:R-:W-:Y:S05]  /*e830*/  WARPSYNC.COLLECTIVE R28, `(.L_x_510) ;  /* 0x000000001c087348 */ /* 0x000fea0003c00000 */
[----:B------:R0:W1:Y:S02]  /*e840*/  SHFL.DOWN P4, R6, R37, R4, R7 ;  /* 0x0800000425067389 */ /* 0x0000640000080007 */
[----:B01----:R-:W-:Y:S05]  /*e850*/  ENDCOLLECTIVE ;  /* 0x000000000000791b */ /* 0x003fea0003800000 */
.L_x_510:
[----:B------:R-:W-:Y:S02]  /*e860*/  IMAD.MOV.U32 R37, RZ, RZ, R44 ;  /* 0x000000ffff257224 */ /* 0x000fe400078e002c */
[----:B------:R-:W-:-:S07]  /*e870*/  IMAD.MOV.U32 R47, RZ, RZ, R6 ;  /* 0x000000ffff2f7224 */ /* 0x000fce00078e0006 */
[----:B------:R-:W-:Y:S05]  /*e880*/  WARPSYNC.COLLECTIVE R28, `(.L_x_511) ;  /* 0x000000001c087348 */ /* 0x000fea0003c00000 */
[----:B------:R0:W1:Y:S02]  /*e890*/  SHFL.DOWN P4, R6, R37, R4, R7 ;  /* 0x0800000425067389 */ /* 0x0000640000080007 */
[----:B01----:R-:W-:Y:S05]  /*e8a0*/  ENDCOLLECTIVE ;  /* 0x000000000000791b */ /* 0x003fea0003800000 */
.L_x_511:
[----:B------:R-:W-:Y:S05]  /*e8b0*/  BRA `(.L_x_512) ;  /* 0xffffffbc00d47947 */ /* 0x000fea000383ffff */
.L_x_322:
[----:B------:R-:W-:Y:S01]  /*e8c0*/  BSSY B0, `(.L_x_513) ;  /* 0x0000006000007945 */ /* 0x000fe20003800000 */
[----:B------:R-:W-:Y:S02]  /*e8d0*/  IMAD.MOV.U32 R4, RZ, RZ, 0x1 ;  /* 0x00000001ff047424 */ /* 0x000fe400078e00ff */
[----:B------:R-:W-:-:S07]  /*e8e0*/  IMAD.MOV.U32 R28, RZ, RZ, -0x1 ;  /* 0xffffffffff1c7424 */ /* 0x000fce00078e00ff */
[----:B--23--:R-:W-:Y:S05]  /*e8f0*/  WARPSYNC.COLLECTIVE R28, `(.L_x_514) ;  /* 0x000000001c087348 */ /* 0x00cfea0003c00000 */
[----:B------:R0:W1:Y:S02]  /*e900*/  SHFL.DOWN P4, R6, R37, R4, R7 ;  /* 0x0800000425067389 */ /* 0x0000640000080007 */
[----:B0123--:R-:W-:Y:S05]  /*e910*/  ENDCOLLECTIVE ;  /* 0x000000000000791b */ /* 0x00ffea0003800000 */
.L_x_514:
[----:B------:R-:W-:Y:S05]  /*e920*/  BSYNC B0 ;  /* 0x0000000000007941 */ /* 0x000fea0003800000 */
.L_x_513:
[----:B------:R-:W-:Y:S05]  /*e930*/  BRA `(.L_x_515) ;  /* 0xffffffbc00d87947 */ /* 0x000fea000383ffff */
.L_x_323:
[----:B------:R-:W-:Y:S01]  /*e940*/  BSSY B0, `(.L_x_516) ;  /* 0x0000007000007945 */ /* 0x000fe20003800000 */
[----:B------:R-:W-:Y:S02]  /*e950*/  IMAD.MOV.U32 R37, RZ, RZ, R45 ;  /* 0x000000ffff257224 */ /* 0x000fe400078e002d */
[----:B------:R-:W-:Y:S02]  /*e960*/  IMAD.MOV.U32 R4, RZ, RZ, 0x2 ;  /* 0x00000002ff047424 */ /* 0x000fe400078e00ff */
[----:B------:R-:W-:-:S07]  /*e970*/  IMAD.MOV.U32 R28, RZ, RZ, -0x1 ;  /* 0xffffffffff1c7424 */ /* 0x000fce00078e00ff */
[----:B--23--:R-:W-:Y:S05]  /*e980*/  WARPSYNC.COLLECTIVE R28, `(.L_x_517) ;  /* 0x000000001c087348 */ /* 0x00cfea0003c00000 */
[----:B------:R0:W1:Y:S02]  /*e990*/  SHFL.DOWN P4, R6, R37, R4, R7 ;  /* 0x0800000425067389 */ /* 0x0000640000080007 */
[----:B0123--:R-:W-:Y:S05]  /*e9a0*/  ENDCOLLECTIVE ;  /* 0x000000000000791b */ /* 0x00ffea0003800000 */
.L_x_517:
[----:B------:R-:W-:Y:S05]  /*e9b0*/  BSYNC B0 ;  /* 0x0000000000007941 */ /* 0x000fea0003800000 */
.L_x_516:
[----:B------:R-:W-:Y:S02]  /*e9c0*/  IMAD.MOV.U32 R37, RZ, RZ, R36 ;  /* 0x000000ffff257224 */ /* 0x000fe400078e0024 */
[----:B------:R-:W-:Y:S02]  /*e9d0*/  IMAD.MOV.U32 R4, RZ, RZ, 0x2 ;  /* 0x00000002ff047424 */ /* 0x000fe400078e00ff */
[----:B------:R-:W-:Y:S02]  /*e9e0*/  IMAD.MOV.U32 R28, RZ, RZ, -0x1 ;  /* 0xffffffffff1c7424 */ /* 0x000fe400078e00ff */
[----:B------:R-:W-:-:S07]  /*e9f0*/  IMAD.MOV.U32 R46, RZ, RZ, R6 ;  /* 0x000000ffff2e7224 */ /* 0x000fce00078e0006 */
[----:B------:R-:W-:Y:S05]  /*ea00*/  WARPSYNC.COLLECTIVE R28, `(.L_x_518) ;  /* 0x000000001c087348 */ /* 0x000fea0003c00000 */
[----:B------:R0:W1:Y:S02]  /*ea10*/  SHFL.DOWN P4, R6, R37, R4, R7 ;  /* 0x0800000425067389 */ /* 0x0000640000080007 */
[----:B01----:R-:W-:Y:S05]  /*ea20*/  ENDCOLLECTIVE ;  /* 0x000000000000791b */ /* 0x003fea0003800000 */
.L_x_518:
[----:B------:R-:W-:Y:S02]  /*ea30*/  IMAD.MOV.U32 R37, RZ, RZ, R44 ;  /* 0x000000ffff257224 */ /* 0x000fe400078e002c */
[----:B------:R-:W-:-:S07]  /*ea40*/  IMAD.MOV.U32 R47, RZ, RZ, R6 ;  /* 0x000000ffff2f7224 */ /* 0x000fce00078e0006 */
[----:B------:R-:W-:Y:S05]  /*ea50*/  WARPSYNC.COLLECTIVE R28, `(.L_x_519) ;  /* 0x000000001c087348 */ /* 0x000fea0003c00000 */
[----:B------:R0:W1:Y:S02]  /*ea60*/  SHFL.DOWN P4, R6, R37, R4, R7 ;  /* 0x0800000425067389 */ /* 0x0000640000080007 */
[----:B01----:R-:W-:Y:S05]  /*ea70*/  ENDCOLLECTIVE ;  /* 0x000000000000791b */ /* 0x003fea0003800000 */
.L_x_519:
[----:B------:R-:W-:Y:S05]  /*ea80*/  BRA `(.L_x_520) ;  /* 0xffffffbc00a07947 */ /* 0x000fea000383ffff */
.L_x_324:
[----:B------:R-:W-:Y:S01]  /*ea90*/  BSSY B0, `(.L_x_521) ;  /* 0x0000006000007945 */ /* 0x000fe20003800000 */
[----:B------:R-:W-:Y:S02]  /*eaa0*/  IMAD.MOV.U32 R4, RZ, RZ, 0x2 ;  /* 0x00000002ff047424 */ /* 0x000fe400078e00ff */
[----:B------:R-:W-:-:S07]  /*eab0*/  IMAD.MOV.U32 R28, RZ, RZ, -0x1 ;  /* 0xffffffffff1c7424 */ /* 0x000fce00078e00ff */
[----:B--23--:R-:W-:Y:S05]  /*eac0*/  WARPSYNC.COLLECTIVE R28, `(.L_x_522) ;  /* 0x000000001c087348 */ /* 0x00cfea0003c00000 */
[----:B------:R0:W1:Y:S02]  /*ead0*/  SHFL.DOWN P4, R6, R37, R4, R7 ;  /* 0x0800000425067389 */ /* 0x0000640000080007 */
[----:B0123--:R-:W-:Y:S05]  /*eae0*/  ENDCOLLECTIVE ;  /* 0x000000000000791b */ /* 0x00ffea0003800000 */
.L_x_522:
[----:B------:R-:W-:Y:S05]  /*eaf0*/  BSYNC B0 ;  /* 0x0000000000007941 */ /* 0x000fea0003800000 */
.L_x_521:
[----:B------:R-:W-:Y:S05]  /*eb00*/  BRA `(.L_x_523) ;  /* 0xffffffbc00a47947 */ /* 0x000fea000383ffff */
.L_x_325:
[----:B------:R-:W-:Y:S01]  /*eb10*/  BSSY B0, `(.L_x_524) ;  /* 0x0000007000007945 */ /* 0x000fe20003800000 */
[----:B------:R-:W-:Y:S02]  /*eb20*/  IMAD.MOV.U32 R37, RZ, RZ, R45 ;  /* 0x000000ffff257224 */ /* 0x000fe400078e002d */
[----:B------:R-:W-:Y:S02]  /*eb30*/  IMAD.MOV.U32 R4, RZ, RZ, 0x4 ;  /* 0x00000004ff047424 */ /* 0x000fe400078e00ff */
[----:B------:R-:W-:-:S07]  /*eb40*/  IMAD.MOV.U32 R28, RZ, RZ, -0x1 ;  /* 0xffffffffff1c7424 */ /* 0x000fce00078e00ff */
[----:B--23--:R-:W-:Y:S05]  /*eb50*/  WARPSYNC.COLLECTIVE R28, `(.L_x_525) ;  /* 0x000000001c087348 */ /* 0x00cfea0003c00000 */
[----:B------:R0:W1:Y:S02]  /*eb60*/  SHFL.DOWN P4, R6, R37, R4, R7 ;  /* 0x0800000425067389 */ /* 0x0000640000080007 */
[----:B0123--:R-:W-:Y:S05]  /*eb70*/  ENDCOLLECTIVE ;  /* 0x000000000000791b */ /* 0x00ffea0003800000 */
.L_x_525:
[----:B------:R-:W-:Y:S05]  /*eb80*/  BSYNC B0 ;  /* 0x0000000000007941 */ /* 0x000fea0003800000 */
.L_x_524:
[----:B------:R-:W-:Y:S02]  /*eb90*/  IMAD.MOV.U32 R37, RZ, RZ, R36 ;  /* 0x000000ffff257224 */ /* 0x000fe400078e0024 */
[----:B------:R-:W-:Y:S02]  /*eba0*/  IMAD.MOV.U32 R4, RZ, RZ, 0x4 ;  /* 0x00000004ff047424 */ /* 0x000fe400078e00ff */
[----:B------:R-:W-:Y:S02]  /*ebb0*/  IMAD.MOV.U32 R28, RZ, RZ, -0x1 ;  /* 0xffffffffff1c7424 */ /* 0x000fe400078e00ff */
[----:B------:R-:W-:-:S07]  /*ebc0*/  IMAD.MOV.U32 R46, RZ, RZ, R6 ;  /* 0x000000ffff2e7224 */ /* 0x000fce00078e0006 */
[----:B------:R-:W-:Y:S05]  /*ebd0*/  WARPSYNC.COLLECTIVE R28, `(.L_x_526) ;  /* 0x000000001c087348 */ /* 0x000fea0003c00000 */
[----:B------:R0:W1:Y:S02]  /*ebe0*/  SHFL.DOWN P4, R6, R37, R4, R7 ;  /* 0x0800000425067389 */ /* 0x0000640000080007 */
[----:B01----:R-:W-:Y:S05]  /*ebf0*/  ENDCOLLECTIVE ;  /* 0x000000000000791b */ /* 0x003fea0003800000 */
.L_x_526:
[----:B------:R-:W-:Y:S02]  /*ec00*/  IMAD.MOV.U32 R37, RZ, RZ, R44 ;  /* 0x000000ffff257224 */ /* 0x000fe400078e002c */
[----:B------:R-:W-:-:S07]  /*ec10*/  IMAD.MOV.U32 R47, RZ, RZ, R6 ;  /* 0x000000ffff2f7224 */ /* 0x000fce00078e0006 */
[----:B------:R-:W-:Y:S05]  /*ec20*/  WARPSYNC.COLLECTIVE R28, `(.L_x_527) ;  /* 0x000000001c087348 */ /* 0x000fea0003c00000 */
[----:B------:R0:W1:Y:S02]  /*ec30*/  SHFL.DOWN P4, R6, R37, R4, R7 ;  /* 0x0800000425067389 */ /* 0x0000640000080007 */
[----:B01----:R-:W-:Y:S05]  /*ec40*/  ENDCOLLECTIVE ;  /* 0x000000000000791b */ /* 0x003fea0003800000 */
.L_x_527:
[----:B------:R-:W-:Y:S05]  /*ec50*/  BRA `(.L_x_528) ;  /* 0xffffffbc006c7947 */ /* 0x000fea000383ffff */
.L_x_326:
[----:B------:R-:W-:Y:S01]  /*ec60*/  BSSY B0, `(.L_x_529) ;  /* 0x0000006000007945 */ /* 0x000fe20003800000 */
[----:B------:R-:W-:Y:S02]  /*ec70*/  IMAD.MOV.U32 R4, RZ, RZ, 0x4 ;  /* 0x00000004ff047424 */ /* 0x000fe400078e00ff */
[----:B------:R-:W-:-:S07]  /*ec80*/  IMAD.MOV.U32 R28, RZ, RZ, -0x1 ;  /* 0xffffffffff1c7424 */ /* 0x000fce00078e00ff */
[----:B--23--:R-:W-:Y:S05]  /*ec90*/  WARPSYNC.COLLECTIVE R28, `(.L_x_530) ;  /* 0x000000001c087348 */ /* 0x00cfea0003c00000 */
[----:B------:R0:W1:Y:S02]  /*eca0*/  SHFL.DOWN P4, R6, R37, R4, R7 ;  /* 0x0800000425067389 */ /* 0x0000640000080007 */
[----:B0123--:R-:W-:Y:S05]  /*ecb0*/  ENDCOLLECTIVE ;  /* 0x000000000000791b */ /* 0x00ffea0003800000 */
.L_x_530:
[----:B------:R-:W-:Y:S05]  /*ecc0*/  BSYNC B0 ;  /* 0x0000000000007941 */ /* 0x000fea0003800000 */
.L_x_529:
[----:B------:R-:W-:Y:S05]  /*ecd0*/  BRA `(.L_x_531) ;  /* 0xffffffbc00707947 */ /* 0x000fea000383ffff */
.L_x_327:
[----:B------:R-:W-:Y:S01]  /*ece0*/  BSSY B0, `(.L_x_532) ;  /* 0x0000007000007945 */ /* 0x000fe20003800000 */
[----:B------:R-:W-:Y:S02]  /*ecf0*/  IMAD.MOV.U32 R37, RZ, RZ, R45 ;  /* 0x000000ffff257224 */ /* 0x000fe400078e002d */
[----:B------:R-:W-:Y:S02]  /*ed00*/  IMAD.MOV.U32 R4, RZ, RZ, 0x8 ;  /* 0x00000008ff047424 */ /* 0x000fe400078e00ff */
[----:B------:R-:W-:-:S07]  /*ed10*/  IMAD.MOV.U32 R28, RZ, RZ, -0x1 ;  /* 0xffffffffff1c7424 */ /* 0x000fce00078e00ff */
[----:B--23--:R-:W-:Y:S05]  /*ed20*/  WARPSYNC.COLLECTIVE R28, `(.L_x_533) ;  /* 0x000000001c087348 */ /* 0x00cfea0003c00000 */
[----:B------:R0:W1:Y:S02]  /*ed30*/  SHFL.DOWN P4, R6, R37, R4, R7 ;  /* 0x0800000425067389 */ /* 0x0000640000080007 */
[----:B0123--:R-:W-:Y:S05]  /*ed40*/  ENDCOLLECTIVE ;  /* 0x000000000000791b */ /* 0x00ffea0003800000 */
.L_x_533:
[----:B------:R-:W-:Y:S05]  /*ed50*/  BSYNC B0 ;  /* 0x0000000000007941 */ /* 0x000fea0003800000 */
.L_x_532:
[----:B------:R-:W-:Y:S02]  /*ed60*/  IMAD.MOV.U32 R37, RZ, RZ, R36 ;  /* 0x000000ffff257224 */ /* 0x000fe400078e0024 */
[----:B------:R-:W-:Y:S02]  /*ed70*/  IMAD.MOV.U32 R4, RZ, RZ, 0x8 ;  /* 0x00000008ff047424 */ /* 0x000fe400078e00ff */
[----:B------:R-:W-:Y:S02]  /*ed80*/  IMAD.MOV.U32 R28, RZ, RZ, -0x1 ;  /* 0xffffffffff1c7424 */ /* 0x000fe400078e00ff */
[----:B------:R-:W-:-:S07]  /*ed90*/  IMAD.MOV.U32 R46, RZ, RZ, R6 ;  /* 0x000000ffff2e7224 */ /* 0x000fce00078e0006 */
[----:B------:R-:W-:Y:S05]  /*eda0*/  WARPSYNC.COLLECTIVE R28, `(.L_x_534) ;  /* 0x000000001c087348 */ /* 0x000fea0003c00000 */
[----:B------:R0:W1:Y:S02]  /*edb0*/  SHFL.DOWN P4, R6, R37, R4, R7 ;  /* 0x0800000425067389 */ /* 0x0000640000080007 */
[----:B01----:R-:W-:Y:S05]  /*edc0*/  ENDCOLLECTIVE ;  /* 0x000000000000791b */ /* 0x003fea0003800000 */
.L_x_534:
[----:B------:R-:W-:Y:S02]  /*edd0*/  IMAD.MOV.U32 R37, RZ, RZ, R44 ;  /* 0x000000ffff257224 */ /* 0x000fe400078e002c */
[----:B------:R-:W-:-:S07]  /*ede0*/  IMAD.MOV.U32 R47, RZ, RZ, R6 ;  /* 0x000000ffff2f7224 */ /* 0x000fce00078e0006 */
[----:B------:R-:W-:Y:S05]  /*edf0*/  WARPSYNC.COLLECTIVE R28, `(.L_x_535) ;  /* 0x000000001c087348 */ /* 0x000fea0003c00000 */
[----:B------:R0:W1:Y:S02]  /*ee00*/  SHFL.DOWN P4, R6, R37, R4, R7 ;  /* 0x0800000425067389 */ /* 0x0000640000080007 */
[----:B01----:R-:W-:Y:S05]  /*ee10*/  ENDCOLLECTIVE ;  /* 0x000000000000791b */ /* 0x003fea0003800000 */
.L_x_535:
[----:B------:R-:W-:Y:S05]  /*ee20*/  BRA `(.L_x_536) ;  /* 0xffffffbc00387947 */ /* 0x000fea000383ffff */
.L_x_328:
[----:B------:R-:W-:Y:S01]  /*ee30*/  BSSY B0, `(.L_x_537) ;  /* 0x0000006000007945 */ /* 0x000fe20003800000 */
[----:B------:R-:W-:Y:S02]  /*ee40*/  IMAD.MOV.U32 R4, RZ, RZ, 0x8 ;  /* 0x00000008ff047424 */ /* 0x000fe400078e00ff */
[----:B------:R-:W-:-:S07]  /*ee50*/  IMAD.MOV.U32 R28, RZ, RZ, -0x1 ;  /* 0xffffffffff1c7424 */ /* 0x000fce00078e00ff */
[----:B--23--:R-:W-:Y:S05]  /*ee60*/  WARPSYNC.COLLECTIVE R28, `(.L_x_538) ;  /* 0x000000001c087348 */ /* 0x00cfea0003c00000 */
[----:B------:R0:W1:Y:S02]  /*ee70*/  SHFL.DOWN P4, R6, R37, R4, R7 ;  /* 0x0800000425067389 */ /* 0x0000640000080007 */
[----:B0123--:R-:W-:Y:S05]  /*ee80*/  ENDCOLLECTIVE ;  /* 0x000000000000791b */ /* 0x00ffea0003800000 */
.L_x_538:
[----:B------:R-:W-:Y:S05]  /*ee90*/  BSYNC B0 ;  /* 0x0000000000007941 */ /* 0x000fea0003800000 */
.L_x_537:
[----:B------:R-:W-:Y:S05]  /*eea0*/  BRA `(.L_x_539) ;  /* 0xffffffbc003c7947 */ /* 0x000fea000383ffff */
.L_x_329:
[----:B------:R-:W-:Y:S01]  /*eeb0*/  BSSY B0, `(.L_x_540) ;  /* 0x0000007000007945 */ /* 0x000fe20003800000 */
[----:B------:R-:W-:Y:S02]  /*eec0*/  IMAD.MOV.U32 R37, RZ, RZ, R45 ;  /* 0x000000ffff257224 */ /* 0x000fe400078e002d */
[----:B------:R-:W-:Y:S02]  /*eed0*/  IMAD.MOV.U32 R4, RZ, RZ, 0x10 ;  /* 0x00000010ff047424 */ /* 0x000fe400078e00ff */
[----:B------:R-:W-:-:S07]  /*eee0*/  IMAD.MOV.U32 R28, RZ, RZ, -0x1 ;  /* 0xffffffffff1c7424 */ /* 0x000fce00078e00ff */
[----:B--23--:R-:W-:Y:S05]  /*eef0*/  WARPSYNC.COLLECTIVE R28, `(.L_x_541) ;  /* 0x000000001c087348 */ /* 0x00cfea0003c00000 */
[----:B------:R0:W1:Y:S02]  /*ef00*/  SHFL.DOWN P4, R6, R37, R4, R7 ;  /* 0x0800000425067389 */ /* 0x0000640000080007 */
[----:B0123--:R-:W-:Y:S05]  /*ef10*/  ENDCOLLECTIVE ;  /* 0x000000000000791b */ /* 0x00ffea0003800000 */
.L_x_541:
[----:B------:R-:W-:Y:S05]  /*ef20*/  BSYNC B0 ;  /* 0x0000000000007941 */ /* 0x000fea0003800000 */
.L_x_540:
[----:B------:R-:W-:Y:S02]  /*ef30*/  IMAD.MOV.U32 R37, RZ, RZ, R36 ;  /* 0x000000ffff257224 */ /* 0x000fe400078e0024 */
[----:B------:R-:W-:Y:S02]  /*ef40*/  IMAD.MOV.U32 R4, RZ, RZ, 0x10 ;  /* 0x00000010ff047424 */ /* 0x000fe400078e00ff */
[----:B------:R-:W-:Y:S02]  /*ef50*/  IMAD.MOV.U32 R28, RZ, RZ, -0x1 ;  /* 0xffffffffff1c7424 */ /* 0x000fe400078e00ff */
[----:B------:R-:W-:Y:S02]  /*ef60*/  IMAD.MOV.U32 R46, RZ, RZ, R6 ;  /* 0x000000ffff2e7224 */ /* 0x000fe400078e0006 */
[----:B------:R-:W-:-:S07]  /*ef70*/  VIADD R48, R26, 0x10 ;  /* 0x000000101a307836 */ /* 0x000fce0000000000 */
[----:B------:R-:W-:Y:S05]  /*ef80*/  WARPSYNC.COLLECTIVE R28, `(.L_x_542) ;  /* 0x000000001c087348 */ /* 0x000fea0003c00000 */
[----:B------:R0:W1:Y:S02]  /*ef90*/  SHFL.DOWN P4, R6, R37, R4, R7 ;  /* 0x0800000425067389 */ /* 0x0000640000080007 */
[----:B01----:R-:W-:Y:S05]  /*efa0*/  ENDCOLLECTIVE ;  /* 0x000000000000791b */ /* 0x003fea0003800000 */
.L_x_542:
[----:B------:R-:W-:Y:S02]  /*efb0*/  IMAD.MOV.U32 R37, RZ, RZ, R44 ;  /* 0x000000ffff257224 */ /* 0x000fe400078e002c */
[----:B------:R-:W-:-:S07]  /*efc0*/  IMAD.MOV.U32 R47, RZ, RZ, R6 ;  /* 0x000000ffff2f7224 */ /* 0x000fce00078e0006 */
[----:B------:R-:W-:Y:S05]  /*efd0*/  WARPSYNC.COLLECTIVE R28, `(.L_x_543) ;  /* 0x000000001c087348 */ /* 0x000fea0003c00000 */
[----:B------:R0:W1:Y:S02]  /*efe0*/  SHFL.DOWN P4, R6, R37, R4, R7 ;  /* 0x0800000425067389 */ /* 0x0000640000080007 */
[----:B01----:R-:W-:Y:S05]  /*eff0*/  ENDCOLLECTIVE ;  /* 0x000000000000791b */ /* 0x003fea0003800000 */
.L_x_543:
[----:B------:R-:W-:Y:S05]  /*f000*/  BRA `(.L_x_544) ;  /* 0xffffffbc00047947 */ /* 0x000fea000383ffff */
.L_x_330:
[----:B------:R-:W-:Y:S01]  /*f010*/  BSSY B0, `(.L_x_545) ;  /* 0x0000006000007945 */ /* 0x000fe20003800000 */
[----:B------:R-:W-:Y:S02]  /*f020*/  IMAD.MOV.U32 R4, RZ, RZ, 0x10 ;  /* 0x00000010ff047424 */ /* 0x000fe400078e00ff */
[----:B------:R-:W-:-:S07]  /*f030*/  IMAD.MOV.U32 R28, RZ, RZ, -0x1 ;  /* 0xffffffffff1c7424 */ /* 0x000fce00078e00ff */
[----:B--23--:R-:W-:Y:S05]  /*f040*/  WARPSYNC.COLLECTIVE R28, `(.L_x_546) ;  /* 0x000000001c087348 */ /* 0x00cfea0003c00000 */
[----:B------:R0:W1:Y:S02]  /*f050*/  SHFL.DOWN P4, R6, R37, R4, R7 ;  /* 0x0800000425067389 */ /* 0x0000640000080007 */
[----:B0123--:R-:W-:Y:S05]  /*f060*/  ENDCOLLECTIVE ;  /* 0x000000000000791b */ /* 0x00ffea0003800000 */
.L_x_546:
[----:B------:R-:W-:Y:S05]  /*f070*/  BSYNC B0 ;  /* 0x0000000000007941 */ /* 0x000fea0003800000 */
.L_x_545:
[----:B------:R-:W-:Y:S05]  /*f080*/  BRA `(.L_x_547) ;  /* 0xffffffbc00247947 */ /* 0x000fea000383ffff */
.L_x_331:
[----:B------:R-:W-:Y:S01]  /*f090*/  BSSY B0, `(.L_x_548) ;  /* 0x0000005000007945 */ /* 0x000fe20003800000 */
[----:B------:R-:W-:-:S07]  /*f0a0*/  IMAD.MOV.U32 R28, RZ, RZ, -0x1 ;  /* 0xffffffffff1c7424 */ /* 0x000fce00078e00ff */
[----:B--23--:R-:W-:Y:S05]  /*f0b0*/  WARPSYNC.COLLECTIVE R28, `(.L_x_549) ;  /* 0x000000001c087348 */ /* 0x00cfea0003c00000 */
[----:B------:R-:W-:Y:S01]  /*f0c0*/  VOTE.ALL P5, P5 ;  /* 0x0000000000ff7806 */ /* 0x000fe200028a0000 */
[----:B--23--:R-:W-:-:S12]  /*f0d0*/  ENDCOLLECTIVE ;  /* 0x000000000000791b */ /* 0x00cfd80003800000 */
.L_x_549:
[----:B------:R-:W-:Y:S05]  /*f0e0*/  BSYNC B0 ;  /* 0x0000000000007941 */ /* 0x000fea0003800000 */
.L_x_548:
[----:B------:R-:W-:Y:S05]  /*f0f0*/  BRA `(.L_x_550) ;  /* 0xffffffbc00207947 */ /* 0x000fea000383ffff */
.L_x_551:
        /* <DEDUP_REMOVED lines=16> */
.L_x_708:


//--------------------- .text._ZN6thrust24THRUST_300001_SM_1000_NS8cuda_cub4core6detail13_kernel_agentINS1_15__reduce_by_key9InitAgentIN3cub18CUB_300001_SM_100024ReduceByKeyScanTileStateIilLb1EEElPlEEJSA_lSB_EEEvDpT0_ --------------------------
	.section	.text._ZN6thrust24THRUST_300001_SM_1000_NS8cuda_cub4core6detail13_kernel_agentINS1_15__reduce_by_key9InitAgentIN3cub18CUB_300001_SM_100024ReduceByKeyScanTileStateIilLb1EEElPlEEJSA_lSB_EEEvDpT0_,"ax",@progbits
	.align	128
        .global         _ZN6thrust24THRUST_300001_SM_1000_NS8cuda_cub4core6detail13_kernel_agentINS1_15__reduce_by_key9InitAgentIN3cub18CUB_300001_SM_100024ReduceByKeyScanTileStateIilLb1EEElPlEEJSA_lSB_EEEvDpT0_
        .type           _ZN6thrust24THRUST_300001_SM_1000_NS8cuda_cub4core6detail13_kernel_agentINS1_15__reduce_by_key9InitAgentIN3cub18CUB_300001_SM_100024ReduceByKeyScanTileStateIilLb1EEElPlEEJSA_lSB_EEEvDpT0_,@function
        .size           _ZN6thrust24THRUST_300001_SM_1000_NS8cuda_cub4core6detail13_kernel_agentINS1_15__reduce_by_key9InitAgentIN3cub18CUB_300001_SM_100024ReduceByKeyScanTileStateIilLb1EEElPlEEJSA_lSB_EEEvDpT0_,(.L_x_709 - _ZN6thrust24THRUST_300001_SM_1000_NS8cuda_cub4core6detail13_kernel_agentINS1_15__reduce_by_key9InitAgentIN3cub18CUB_300001_SM_100024ReduceByKeyScanTileStateIilLb1EEElPlEEJSA_lSB_EEEvDpT0_)
        .other          _ZN6thrust24THRUST_300001_SM_1000_NS8cuda_cub4core6detail13_kernel_agentINS1_15__reduce_by_key9InitAgentIN3cub18CUB_300001_SM_100024ReduceByKeyScanTileStateIilLb1EEElPlEEJSA_lSB_EEEvDpT0_,@"STO_CUDA_ENTRY STV_DEFAULT"
_ZN6thrust24THRUST_300001_SM_1000_NS8cuda_cub4core6detail13_kernel_agentINS1_15__reduce_by_key9InitAgentIN3cub18CUB_300001_SM_100024ReduceByKeyScanTileStateIilLb1EEElPlEEJSA_lSB_EEEvDpT0_:
.text._ZN6thrust24THRUST_300001_SM_1000_NS8cuda_cub4core6detail13_kernel_agentINS1_15__reduce_by_key9InitAgentIN3cub18CUB_300001_SM_100024ReduceByKeyScanTileStateIilLb1EEElPlEEJSA_lSB_EEEvDpT0_:
[----:B------:R-:W-:Y:S01]  /*0000*/  LDC R1, c[0x0][0x37c] ;  /* 0x0000df00ff017b82 */ /* 0x000fe20000000800 */
[----:B------:R-:W0:Y:S07]  /*0010*/  S2R R0, SR_TID.X ;  /* 0x0000000000007919 */ /* 0x000e2e0000002100 */
[----:B------:R-:W1:Y:S01]  /*0020*/  S2UR UR6, SR_CTAID.X ;  /* 0x00000000000679c3 */ /* 0x000e620000002500 */
[----:B------:R-:W2:Y:S01]  /*0030*/  LDCU UR4, c[0x0][0x388] ;  /* 0x00007100ff0477ac */ /* 0x000ea20008000800 */
[----:B------:R-:W-:-:S06]  /*0040*/  CS2R R10, SRZ ;  /* 0x00000000000a7805 */ /* 0x000fcc000001ff00 */
[----:B------:R-:W1:Y:S01]  /*0050*/  LDC R7, c[0x0][0x360] ;  /* 0x0000d800ff077b82 */ /* 0x000e620000000800 */
[C---:B0-----:R-:W-:Y:S01]  /*0060*/  ISETP.GT.U32.AND P0, PT, R0.reuse, 0x1f, PT ;  /* 0x0000001f0000780c */ /* 0x041fe20003f04070 */
[----:B-1----:R-:W-:Y:S01]  /*0070*/  IMAD R7, R7, UR6, R0 ;  /* 0x0000000607077c24 */ /* 0x002fe2000f8e0200 */
[----:B------:R-:W-:Y:S02]  /*0080*/  LOP3.LUT P2, RZ, R0, UR6, RZ, 0xfc, !PT ;  /* 0x0000000600ff7c12 */ /* 0x000fe4000f84fcff */
[----:B------:R-:W-:Y:S02]  /*0090*/  ISETP.NE.OR P0, PT, RZ, UR6, P0 ;  /* 0x00000006ff007c0c */ /* 0x000fe40008705670 */
[----:B--2---:R-:W-:Y:S01]  /*00a0*/  ISETP.GE.AND P1, PT, R7, UR4, PT ;  /* 0x0000000407007c0c */ /* 0x004fe2000bf26270 */
[----:B------:R-:W0:Y:S10]  /*00b0*/  LDCU.64 UR4, c[0x0][0x358] ;  /* 0x00006b00ff0477ac */ /* 0x000e340008000a00 */
[----:B------:R-:W1:Y:S02]  /*00c0*/  @!P0 LDC.64 R4, c[0x0][0x380] ;  /* 0x0000e000ff048b82 */ /* 0x000e640000000a00 */
[----:B------:R-:W-:-:S02]  /*00d0*/  @!P1 IMAD.MOV.U32 R8, RZ, RZ, 0x0 ;  /* 0x00000000ff089424 */ /* 0x000fc400078e00ff */
[----:B------:R-:W-:-:S04]  /*00e0*/  @!P1 IMAD.MOV.U32 R9, RZ, RZ, 0x63 ;  /* 0x00000063ff099424 */ /* 0x000fc800078e00ff */
[----:B------:R-:W2:Y:S01]  /*00f0*/  @!P1 LDC.64 R2, c[0x0][0x380] ;  /* 0x0000e000ff029b82 */ /* 0x000ea20000000a00 */
[----:B-1----:R-:W-:-:S04]  /*0100*/  @!P0 IMAD.WIDE.U32 R4, R0, 0x10, R4 ;  /* 0x0000001000048825 */ /* 0x002fc800078e0004 */
[----:B--2---:R-:W-:-:S05]  /*0110*/  @!P1 IMAD.WIDE R2, R7, 0x10, R2 ;  /* 0x0000001007029825 */ /* 0x004fca00078e0202 */
[----:B0-----:R0:W-:Y:S04]  /*0120*/  @!P1 STG.E.128 desc[UR4][R2.64+0x200], R8 ;  /* 0x0002000802009986 */ /* 0x0011e8000c101d04 */
[----:B------:R0:W-:Y:S01]  /*0130*/  @!P0 STG.E.128 desc[UR4][R4.64], RZ ;  /* 0x000000ff04008986 */ /* 0x0001e2000c101d04 */
[----:B------:R-:W-:Y:S05]  /*0140*/  @P2 EXIT ;  /* 0x000000000000294d */ /* 0x000fea0003800000 */
[----:B0-----:R-:W0:Y:S02]  /*0150*/  LDC.64 R2, c[0x0][0x390] ;  /* 0x0000e400ff027b82 */ /* 0x001e240000000a00 */
[----:B0-----:R-:W-:Y:S01]  /*0160*/  STG.E.64 desc[UR4][R2.64], RZ ;  /* 0x000000ff02007986 */ /* 0x001fe2000c101b04 */
[----:B------:R-:W-:Y:S05]  /*0170*/  EXIT ;  /* 0x000000000000794d */ /* 0x000fea0003800000 */
.L_x_552:
        /* <DEDUP_REMOVED lines=16> */
.L_x_709:


//--------------------- .text._ZN6thrust24THRUST_300001_SM_1000_NS8cuda_cub4core6detail13_kernel_agentINS1_15__reduce_by_key16ReduceByKeyAgentINS0_6detail15normal_iteratorINS0_10device_ptrIjEEEENS0_17constant_iteratorIiNS0_11use_defaultESD_EESB_SB_N4cuda3std3__48equal_toIjEENSH_4plusIjEEPiiEEJSB_SE_SB_SB_SM_N3cub18CUB_300001_SM_100024ReduceByKeyScanTileStateIiiLb1EEESJ_SL_iiEEEvDpT0_ --------------------------
	.section	.text._ZN6thrust24THRUST_300001_SM_1000_NS8cuda_cub4core6detail13_kernel_agentINS1_15__reduce_by_key16ReduceByKeyAgentINS0_6detail15normal_iteratorINS0_10device_ptrIjEEEENS0_17constant_iteratorIiNS0_11use_defaultESD_EESB_SB_N4cuda3std3__48equal_toIjEENSH_4plusIjEEPiiEEJSB_SE_SB_SB_SM_N3cub18CUB_300001_SM_100024ReduceByKeyScanTileStateIiiLb1EEESJ_SL_iiEEEvDpT0_,"ax",@progbits
	.align	128
        .global         _ZN6thrust24THRUST_300001_SM_1000_NS8cuda_cub4core6detail13_kernel_agentINS1_15__reduce_by_key16ReduceByKeyAgentINS0_6detail15normal_iteratorINS0_10device_ptrIjEEEENS0_17constant_iteratorIiNS0_11use_defaultESD_EESB_SB_N4cuda3std3__48equal_toIjEENSH_4plusIjEEPiiEEJSB_SE_SB_SB_SM_N3cub18CUB_300001_SM_100024ReduceByKeyScanTileStateIiiLb1EEESJ_SL_iiEEEvDpT0_
        .type           _ZN6thrust24THRUST_300001_SM_1000_NS8cuda_cub4core6detail13_kernel_agentINS1_15__reduce_by_key16ReduceByKeyAgentINS0_6detail15normal_iteratorINS0_10device_ptrIjEEEENS0_17constant_iteratorIiNS0_11use_defaultESD_EESB_SB_N4cuda3std3__48equal_toIjEENSH_4plusIjEEPiiEEJSB_SE_SB_SB_SM_N3cub18CUB_300001_SM_100024ReduceByKeyScanTileStateIiiLb1EEESJ_SL_iiEEEvDpT0_,@function
        .size           _ZN6thrust24THRUST_300001_SM_1000_NS8cuda_cub4core6detail13_kernel_agentINS1_15__reduce_by_key16ReduceByKeyAgentINS0_6detail15normal_iteratorINS0_10device_ptrIjEEEENS0_17constant_iteratorIiNS0_11use_defaultESD_EESB_SB_N4cuda3std3__48equal_toIjEENSH_4plusIjEEPiiEEJSB_SE_SB_SB_SM_N3cub18CUB_300001_SM_100024ReduceByKeyScanTileStateIiiLb1EEESJ_SL_iiEEEvDpT0_,(.L_x_710 - _ZN6thrust24THRUST_300001_SM_1000_NS8cuda_cub4core6detail13_kernel_agentINS1_15__reduce_by_key16ReduceByKeyAgentINS0_6detail15normal_iteratorINS0_10device_ptrIjEEEENS0_17constant_iteratorIiNS0_11use_defaultESD_EESB_SB_N4cuda3std3__48equal_toIjEENSH_4plusIjEEPiiEEJSB_SE_SB_SB_SM_N3cub18CUB_300001_SM_100024ReduceByKeyScanTileStateIiiLb1EEESJ_SL_iiEEEvDpT0_)
        .other          _ZN6thrust24THRUST_300001_SM_1000_NS8cuda_cub4core6detail13_kernel_agentINS1_15__reduce_by_key16ReduceByKeyAgentINS0_6detail15normal_iteratorINS0_10device_ptrIjEEEENS0_17constant_iteratorIiNS0_11use_defaultESD_EESB_SB_N4cuda3std3__48equal_toIjEENSH_4plusIjEEPiiEEJSB_SE_SB_SB_SM_N3cub18CUB_300001_SM_100024ReduceByKeyScanTileStateIiiLb1EEESJ_SL_iiEEEvDpT0_,@"STO_CUDA_ENTRY STV_DEFAULT"
_ZN6thrust24THRUST_300001_SM_1000_NS8cuda_cub4core6detail13_kernel_agentINS1_15__reduce_by_key16ReduceByKeyAgentINS0_6detail15normal_iteratorINS0_10device_ptrIjEEEENS0_17constant_iteratorIiNS0_11use_defaultESD_EESB_SB_N4cuda3std3__48equal_toIjEENSH_4plusIjEEPiiEEJSB_SE_SB_SB_SM_N3cub18CUB_300001_SM_100024ReduceByKeyScanTileStateIiiLb1EEESJ_SL_iiEEEvDpT0_:
.text._ZN6thrust24THRUST_300001_SM_1000_NS8cuda_cub4core6detail13_kernel_agentINS1_15__reduce_by_key16ReduceByKeyAgentINS0_6detail15normal_iteratorINS0_10device_ptrIjEEEENS0_17constant_iteratorIiNS0_11use_defaultESD_EESB_SB_N4cuda3std3__48equal_toIjEENSH_4plusIjEEPiiEEJSB_SE_SB_SB_SM_N3cub18CUB_300001_SM_100024ReduceByKeyScanTileStateIiiLb1EEESJ_SL_iiEEEvDpT0_:
[----:B------:R-:W-:Y:S01]  /*0000*/  LDC R1, c[0x0][0x37c] ;  /* 0x0000df00ff017b82 */ /* 0x000fe20000000800 */
[----:B------:R-:W0:Y:S01]  /*0010*/  S2R R40, SR_CTAID.X ;  /* 0x0000000000287919 */ /* 0x000e220000002500 */
[----:B------:R-:W1:Y:S01]  /*0020*/  LDCU UR4, c[0x0][0x3bc] ;  /* 0x00007780ff0477ac */ /* 0x000e620008000800 */
[----:B------:R-:W2:Y:S01]  /*0030*/  LDCU.64 UR10, c[0x0][0x358] ;  /* 0x00006b00ff0a77ac */ /* 0x000ea20008000a00 */
[----:B0-----:R-:W-:-:S05]  /*0040*/  IMAD R9, R40, 0x900, RZ ;  /* 0x0000090028097824 */ /* 0x001fca00078e02ff */
[----:B-1----:R-:W-:-:S04]  /*0050*/  IADD3 R36, PT, PT, -R9, UR4, RZ ;  /* 0x0000000409247c10 */ /* 0x002fc8000fffe1ff */
[----:B------:R-:W-:-:S13]  /*0060*/  ISETP.GE.AND P0, PT, R36, 0x901, PT ;  /* 0x000009012400780c */ /* 0x000fda0003f06270 */
[----:B--2---:R-:W-:Y:S05]  /*0070*/  @!P0 BRA `(.L_x_553) ;  /* 0x00000050007c8947 */ /* 0x004fea0003800000 */
[----:B------:R-:W-:-:S13]  /*0080*/  ISETP.NE.AND P0, PT, R40, RZ, PT ;  /* 0x000000ff2800720c */ /* 0x000fda0003f05270 */
[----:B------:R-:W-:Y:S05]  /*0090*/  @P0 BRA `(.L_x_554) ;  /* 0x00000020009c0947 */ /* 0x000fea0003800000 */
[----:B------:R-:W0:Y:S01]  /*00a0*/  S2R R7, SR_TID.X ;  /* 0x0000000000077919 */ /* 0x000e220000002100 */
[----:B------:R-:W1:Y:S01]  /*00b0*/  LDC.64 R2, c[0x0][0x380] ;  /* 0x0000e000ff027b82 */ /* 0x000e620000000a00 */
[C---:B0-----:R-:W-:Y:S02]  /*00c0*/  LOP3.LUT R0, R7.reuse, 0x1f, RZ, 0xc0, !PT ;  /* 0x0000001f07007812 */ /* 0x041fe400078ec0ff */
[----:B------:R-:W-:-:S03]  /*00d0*/  LOP3.LUT R4, R7, 0x3e0, RZ, 0xc0, !PT ;  /* 0x000003e007047812 */ /* 0x000fc600078ec0ff */
[----:B------:R-:W-:-:S04]  /*00e0*/  IMAD.IADD R9, R9, 0x1, R0 ;  /* 0x0000000109097824 */ /* 0x000fc800078e0200 */
[----:B------:R-:W-:-:S04]  /*00f0*/  IMAD R9, R4, 0x9, R9 ;  /* 0x0000000904097824 */ /* 0x000fc800078e0209 */
[----:B-1----:R-:W-:-:S05]  /*0100*/  IMAD.WIDE.U32 R2, R9, 0x4, R2 ;  /* 0x0000000409027825 */ /* 0x002fca00078e0002 */
        /* <DEDUP_REMOVED lines=8> */
[----:B------:R0:W5:Y:S01]  /*0190*/  LDG.E.CONSTANT R13, desc[UR10][R2.64+0x400] ;  /* 0x0004000a020d7981 */ /* 0x000162000c1e9900 */
[----:B------:R-:W1:Y:S01]  /*01a0*/  S2UR UR5, SR_CgaCtaId ;  /* 0x00000000000579c3 */ /* 0x000e620000008800 */
[----:B------:R-:W-:Y:S01]  /*01b0*/  SHF.R.U32.HI R45, RZ, 0x5, R7 ;  /* 0x00000005ff2d7819 */ /* 0x000fe20000011607 */
[----:B------:R-:W-:Y:S01]  /*01c0*/  UMOV UR4, 0x400 ;  /* 0x0000040000047882 */ /* 0x000fe20000000000 */
[----:B------:R-:W0:Y:S01]  /*01d0*/  S2R R26, SR_LANEID ;  /* 0x00000000001a7919 */ /* 0x000e220000000000 */
[----:B------:R-:W-:Y:S01]  /*01e0*/  ISETP.NE.AND P1, PT, R7, RZ, PT ;  /* 0x000000ff0700720c */ /* 0x000fe20003f25270 */
[----:B------:R-:W-:Y:S01]  /*01f0*/  BSSY.RECONVERGENT B0, `(.L_x_555) ;  /* 0x00000d1000007945 */ /* 0x000fe20003800200 */
[----:B-1----:R-:W-:Y:S01]  /*0200*/  ULEA UR4, UR5, UR4, 0x18 ;  /* 0x0000000405047291 */ /* 0x002fe2000f8ec0ff */
[----:B0-----:R-:W-:-:S05]  /*0210*/  IMAD R14, R45, 0x120, R26 ;  /* 0x000001202d0e7824 */ /* 0x001fca00078e021a */
[----:B------:R-:W-:Y:S02]  /*0220*/  LEA R15, R14, UR4, 0x2 ;  /* 0x000000040e0f7c11 */ /* 0x000fe4000f8e10ff */
[----:B------:R-:W0:Y:S03]  /*0230*/  LDC R14, c[0x0][0x390] ;  /* 0x0000e400ff0e7b82 */ /* 0x000e260000000800 */
[----:B------:R-:W-:Y:S01]  /*0240*/  IMAD R2, R26, 0x20, R15 ;  /* 0x000000201a027824 */ /* 0x000fe200078e020f */
[----:B--2---:R1:W-:Y:S04]  /*0250*/  STS [R15], R0 ;  /* 0x000000000f007388 */ /* 0x0043e80000000800 */
[----:B---3--:R-:W-:Y:S04]  /*0260*/  STS [R15+0x80], R4 ;  /* 0x000080040f007388 */ /* 0x008fe80000000800 */
[----:B----4-:R-:W-:Y:S01]  /*0270*/  STS [R15+0x100], R5 ;  /* 0x000100050f007388 */ /* 0x010fe20000000800 */
[----:B-1----:R-:W-:-:S03]  /*0280*/  IMAD.MOV.U32 R0, RZ, RZ, RZ ;  /* 0x000000ffff007224 */ /* 0x002fc600078e00ff */
[----:B-----5:R-:W-:Y:S04]  /*0290*/  STS [R15+0x180], R8 ;  /* 0x000180080f007388 */ /* 0x020fe80000000800 */
[----:B------:R-:W-:Y:S04]  /*02a0*/  STS [R15+0x200], R9 ;  /* 0x000200090f007388 */ /* 0x000fe80000000800 */
[----:B------:R1:W-:Y:S04]  /*02b0*/  STS [R15+0x280], R10 ;  /* 0x0002800a0f007388 */ /* 0x0003e80000000800 */
[----:B------:R-:W-:Y:S04]  /*02c0*/  STS [R15+0x300], R11 ;  /* 0x0003000b0f007388 */ /* 0x000fe80000000800 */
[----:B------:R-:W-:Y:S01]  /*02d0*/  STS [R15+0x380], R12 ;  /* 0x0003800c0f007388 */ /* 0x000fe20000000800 */
[----:B-1----:R-:W-:-:S03]  /*02e0*/  LEA R10, R7, UR4, 0x2 ;  /* 0x00000004070a7c11 */ /* 0x002fc6000f8e10ff */
        /* <DEDUP_REMOVED lines=14> */
[----:B---3--:R-:W-:Y:S01]  /*03d0*/  ISETP.NE.AND P3, PT, R32, R34, PT ;  /* 0x000000222000720c */ /* 0x008fe20003f65270 */
[----:B0-----:R-:W-:Y:S01]  /*03e0*/  STS [R15], R14 ;  /* 0x0000000e0f007388 */ /* 0x001fe20000000800 */
[----:B----4-:R-:W-:Y:S02]  /*03f0*/  ISETP.NE.AND P4, PT, R34, R36, PT ;  /* 0x000000242200720c */ /* 0x010fe40003f85270 */
[----:B------:R-:W-:Y:S01]  /*0400*/  P2R R27, PR, RZ, 0x8 ;  /* 0x00000008ff1b7803 */ /* 0x000fe20000000000 */
        /* <DEDUP_REMOVED lines=12> */
[----:B------:R-:W-:Y:S04]  /*04d0*/  LDS R33, [R2+0x8] ;  /* 0x0000080002217984 */ /* 0x000fe80000000800 */
[----:B------:R-:W-:Y:S04]  /*04e0*/  LDS R35, [R2+0xc] ;  /* 0x00000c0002237984 */ /* 0x000fe80000000800 */
[----:B------:R-:W-:Y:S04]  /*04f0*/  LDS R37, [R2+0x10] ;  /* 0x0000100002257984 */ /* 0x000fe80000000800 */
[----:B------:R-:W-:Y:S04]  /*0500*/  LDS R39, [R2+0x14] ;  /* 0x0000140002277984 */ /* 0x000fe80000000800 */
[----:B------:R-:W-:Y:S04]  /*0510*/  LDS R41, [R2+0x18] ;  /* 0x0000180002297984 */ /* 0x000fe80000000800 */
[----:B------:R-:W-:Y:S04]  /*0520*/  LDS R5, [R2+0x1c] ;  /* 0x00001c0002057984 */ /* 0x000fe80000000800 */
[----:B------:R0:W-:Y:S01]  /*0530*/  LDS R8, [R2+0x20] ;  /* 0x0000200002087984 */ /* 0x0001e20000000800 */
[----:B------:R-:W-:Y:S01]  /*0540*/  BAR.SYNC.DEFER_BLOCKING 0x0 ;  /* 0x0000000000007b1d */ /* 0x000fe20000010000 */
[----:B0-----:R-:W-:-:S05]  /*0550*/  SEL R2, R29, RZ, !P5 ;  /* 0x000000ff1d027207 */ /* 0x001fca0006800000 */
[----:B-1----:R-:W-:-:S05]  /*0560*/  IMAD.IADD R2, R31, 0x1, R2 ;  /* 0x000000011f027824 */ /* 0x002fca00078e0202 */
[----:B------:R-:W-:Y:S01]  /*0570*/  SEL R2, R2, RZ, !P2 ;  /* 0x000000ff02027207 */ /* 0x000fe20005000000 */
[----:B------:R-:W-:Y:S01]  /*0580*/  STS [R10+0x47c], R3 ;  /* 0x00047c030a007388 */ /* 0x000fe20000000800 */
[----:B------:R-:W-:Y:S06]  /*0590*/  BAR.SYNC.DEFER_BLOCKING 0x0 ;  /* 0x0000000000007b1d */ /* 0x000fec0000010000 */
[----:B------:R-:W0:Y:S02]  /*05a0*/  @P1 LDS R6, [R10+0x478] ;  /* 0x000478000a061984 */ /* 0x000e240000000800 */
[----:B0-----:R-:W-:-:S04]  /*05b0*/  @P1 ISETP.NE.AND P0, PT, R6, R28, PT ;  /* 0x0000001c0600120c */ /* 0x001fc80003f05270 */
[----:B------:R-:W-:Y:S02]  /*05c0*/  @P1 SEL R0, RZ, 0x1, !P0 ;  /* 0x00000001ff001807 */ /* 0x000fe40004000000 */
[----:B------:R-:W-:Y:S02]  /*05d0*/  ISETP.NE.AND P1, PT, R40, R4, PT ;  /* 0x000000042800720c */ /* 0x000fe40003f25270 */
[----:B------:R-:W-:Y:S01]  /*05e0*/  ISETP.NE.AND P0, PT, R4, R3, PT ;  /* 0x000000030400720c */ /* 0x000fe20003f05270 */
[----:B------:R-:W-:Y:S02]  /*05f0*/  VIADD R9, R0, 0x1 ;  /* 0x0000000100097836 */ /* 0x000fe40000000000 */
[----:B------:R-:W-:-:S04]  /*0600*/  @!P5 IMAD.MOV R9, RZ, RZ, R0 ;  /* 0x000000ffff09d224 */ /* 0x000fc800078e0200 */
[----:B------:R-:W-:Y:S02]  /*0610*/  VIADD R11, R9, 0x1 ;  /* 0x00000001090b7836 */ /* 0x000fe40000000000 */
[----:B------:R-:W-:Y:S02]  /*0620*/  @!P2 IMAD.MOV R11, RZ, RZ, R9 ;  /* 0x000000ffff0ba224 */ /* 0x000fe400078e0209 */
[----:B------:R-:W-:Y:S02]  /*0630*/  IMAD.IADD R9, R33, 0x1, R2 ;  /* 0x0000000121097824 */ /* 0x000fe400078e0202 */
[----:B------:R-:W-:Y:S02]  /*0640*/  VIADD R2, R11, 0x1 ;  /* 0x000000010b027836 */ /* 0x000fe40000000000 */
[----:B------:R-:W-:Y:S01]  /*0650*/  @!P3 IMAD.MOV R2, RZ, RZ, R11 ;  /* 0x000000ffff02b224 */ /* 0x000fe200078e020b */
[----:B------:R-:W-:Y:S02]  /*0660*/  SEL R10, R9, RZ, !P3 ;  /* 0x000000ff090a7207 */ /* 0x000fe40005800000 */
[----:B------:R-:W-:Y:S01]  /*0670*/  ISETP.NE.AND P3, PT, R38, R40, PT ;  /* 0x000000282600720c */ /* 0x000fe20003f65270 */
[----:B------:R-:W-:-:S02]  /*0680*/  VIADD R9, R2, 0x1 ;  /* 0x0000000102097836 */ /* 0x000fc40000000000 */
[----:B------:R-:W-:Y:S02]  /*0690*/  IMAD.IADD R10, R35, 0x1, R10 ;  /* 0x00000001230a7824 */ /* 0x000fe400078e020a */
[----:B------:R-:W-:-:S03]  /*06a0*/  @!P4 IMAD.MOV R9, RZ, RZ, R2 ;  /* 0x000000ffff09c224 */ /* 0x000fc600078e0202 */
[----:B------:R-:W-:Y:S01]  /*06b0*/  SEL R10, R10, RZ, !P4 ;  /* 0x000000ff0a0a7207 */ /* 0x000fe20006000000 */
[----:B------:R-:W-:Y:S02]  /*06c0*/  VIADD R42, R9, 0x1 ;  /* 0x00000001092a7836 */ /* 0x000fe40000000000 */
[----:B------:R-:W-:Y:S02]  /*06d0*/  @!P6 IMAD.MOV R42, RZ, RZ, R9 ;  /* 0x000000ffff2ae224 */ /* 0x000fe400078e0209 */
[----:B------:R-:W-:Y:S02]  /*06e0*/  IMAD.IADD R10, R37, 0x1, R10 ;  /* 0x00000001250a7824 */ /* 0x000fe400078e020a */
[----:B------:R-:W-:Y:S02]  /*06f0*/  VIADD R9, R42, 0x1 ;  /* 0x000000012a097836 */ /* 0x000fe40000000000 */
[----:B------:R-:W-:Y:S01]  /*0700*/  @!P3 IMAD.MOV R9, RZ, RZ, R42 ;  /* 0x000000ffff09b224 */ /* 0x000fe200078e022a */
[----:B------:R-:W-:-:S03]  /*0710*/  SEL R10, R10, RZ, !P6 ;  /* 0x000000ff0a0a7207 */ /* 0x000fc60007000000 */
[----:B------:R-:W-:Y:S02]  /*0720*/  VIADD R43, R9, 0x1 ;  /* 0x00000001092b7836 */ /* 0x000fe40000000000 */
[----:B------:R-:W-:Y:S02]  /*0730*/  IMAD.IADD R10, R39, 0x1, R10 ;  /* 0x00000001270a7824 */ /* 0x000fe400078e020a */
[----:B------:R-:W-:-:S03]  /*0740*/  @!P1 IMAD.MOV R43, RZ, RZ, R9 ;  /* 0x000000ffff2b9224 */ /* 0x000fc600078e0209 */
[----:B------:R-:W-:Y:S01]  /*0750*/  SEL R10, R10, RZ, !P3 ;  /* 0x000000ff0a0a7207 */ /* 0x000fe20005800000 */
[----:B------:R-:W-:Y:S02]  /*0760*/  VIADD R9, R43, 0x1 ;  /* 0x000000012b097836 */ /* 0x000fe40000000000 */
[----:B------:R-:W-:Y:S02]  /*0770*/  @!P0 IMAD.MOV R9, RZ, RZ, R43 ;  /* 0x000000ffff098224 */ /* 0x000fe400078e022b */
[----:B------:R-:W-:-:S05]  /*0780*/  IMAD.IADD R10, R41, 0x1, R10 ;  /* 0x00000001290a7824 */ /* 0x000fca00078e020a */
[----:B------:R-:W-:-:S05]  /*0790*/  SEL R10, R10, RZ, !P1 ;  /* 0x000000ff0a0a7207 */ /* 0x000fca0004800000 */
[----:B------:R-:W-:-:S05]  /*07a0*/  IMAD.IADD R10, R5, 0x1, R10 ;  /* 0x00000001050a7824 */ /* 0x000fca00078e020a */
[----:B------:R-:W-:Y:S02]  /*07b0*/  SEL R11, R10, RZ, !P0 ;  /* 0x000000ff0a0b7207 */ /* 0x000fe40004000000 */
[----:B------:R-:W-:-:S03]  /*07c0*/  ISETP.NE.AND P0, PT, R9, RZ, PT ;  /* 0x000000ff0900720c */ /* 0x000fc60003f05270 */
[----:B------:R-:W-:-:S05]  /*07d0*/  IMAD.IADD R8, R8, 0x1, R11 ;  /* 0x0000000108087824 */ /* 0x000fca00078e020b */
[----:B------:R-:W0:Y:S02]  /*07e0*/  SHFL.UP PT, R10, R8, 0x1, RZ ;  /* 0x04200000080a7989 */ /* 0x000e2400000e00ff */
[----:B0-----:R-:W-:Y:S02]  /*07f0*/  SEL R11, R10, RZ, !P0 ;  /* 0x000000ff0a0b7207 */ /* 0x001fe40004000000 */
[----:B------:R-:W0:Y:S01]  /*0800*/  SHFL.UP PT, R10, R9, 0x1, RZ ;  /* 0x04200000090a7989 */ /* 0x000e2200000e00ff */
[----:B------:R-:W-:-:S04]  /*0810*/  ISETP.GE.AND P0, PT, R26, 0x1, PT ;  /* 0x000000011a00780c */ /* 0x000fc80003f06270 */
[----:B------:R-:W-:-:S05]  /*0820*/  SEL R11, R11, RZ, P0 ;  /* 0x000000ff0b0b7207 */ /* 0x000fca0000000000 */
[----:B------:R-:W-:-:S05]  /*0830*/  IMAD.IADD R11, R8, 0x1, R11 ;  /* 0x00000001080b7824 */ /* 0x000fca00078e020b */
[----:B------:R-:W1:Y:S01]  /*0840*/  SHFL.UP PT, R12, R11, 0x2, RZ ;  /* 0x044000000b0c7989 */ /* 0x000e6200000e00ff */
[----:B0-----:R-:W-:-:S05]  /*0850*/  SEL R10, R10, RZ, P0 ;  /* 0x000000ff0a0a7207 */ /* 0x001fca0000000000 */
[----:B------:R-:W-:-:S05]  /*0860*/  IMAD.IADD R10, R10, 0x1, R9 ;  /* 0x000000010a0a7824 */ /* 0x000fca00078e0209 */
[----:B------:R-:W0:Y:S01]  /*0870*/  SHFL.UP PT, R8, R10, 0x2, RZ ;  /* 0x044000000a087989 */ /* 0x000e2200000e00ff */
[----:B------:R-:W-:-:S04]  /*0880*/  ISETP.NE.AND P0, PT, R10, RZ, PT ;  /* 0x000000ff0a00720c */ /* 0x000fc80003f05270 */
[----:B-1----:R-:W-:Y:S02]  /*0890*/  SEL R12, R12, RZ, !P0 ;  /* 0x000000ff0c0c7207 */ /* 0x002fe40004000000 */
[----:B------:R-:W-:-:S04]  /*08a0*/  ISETP.GE.AND P0, PT, R26, 0x2, PT ;  /* 0x000000021a00780c */ /* 0x000fc80003f06270 */
[----:B------:R-:W-:-:S05]  /*08b0*/  SEL R12, R12, RZ, P0 ;  /* 0x000000ff0c0c7207 */ /* 0x000fca0000000000 */
[----:B------:R-:W-:Y:S01]  /*08c0*/  IMAD.IADD R12, R11, 0x1, R12 ;  /* 0x000000010b0c7824 */ /* 0x000fe200078e020c */
[----:B0-----:R-:W-:-:S04]  /*08d0*/  SEL R9, R8, RZ, P0 ;  /* 0x000000ff08097207 */ /* 0x001fc80000000000 */
[----:B------:R-:W0:Y:S01]  /*08e0*/  SHFL.UP PT, R8, R12, 0x4, RZ ;  /* 0x048000000c087989 */ /* 0x000e2200000e00ff */
[----:B------:R-:W-:-:S05]  /*08f0*/  IMAD.IADD R9, R10, 0x1, R9 ;  /* 0x000000010a097824 */ /* 0x000fca00078e0209 */
[----:B------:R-:W-:-:S04]  /*0900*/  ISETP.NE.AND P0, PT, R9, RZ, PT ;  /* 0x000000ff0900720c */ /* 0x000fc80003f05270 */
        /* <DEDUP_REMOVED lines=8> */
[----:B------:R-:W-:-:S04]  /*0990*/  ISETP.NE.AND P0, PT, R8, RZ, PT ;  /* 0x000000ff0800720c */ /* 0x000fc80003f05270 */
[----:B-1----:R-:W-:Y:S02]  /*09a0*/  SEL R12, R10, RZ, !P0 ;  /* 0x000000ff0a0c7207 */ /* 0x002fe40004000000 */
[----:B------:R-:W0:Y:S01]  /*09b0*/  SHFL.UP PT, R10, R8, 0x8, RZ ;  /* 0x05000000080a7989 */ /* 0x000e2200000e00ff */
[----:B------:R-:W-:-:S04]  /*09c0*/  ISETP.GE.AND P0, PT, R26, 0x8, PT ;  /* 0x000000081a00780c */ /* 0x000fc80003f06270 */
[----:B------:R-:W-:-:S05]  /*09d0*/  SEL R12, R12, RZ, P0 ;  /* 0x000000ff0c0c7207 */ /* 0x000fca0000000000 */
[----:B------:R-:W-:Y:S01]  /*09e0*/  IMAD.IADD R12, R11, 0x1, R12 ;  /* 0x000000010b0c7824 */ /* 0x000fe200078e020c */
[----:B0-----:R-:W-:-:S04]  /*09f0*/  SEL R9, R10, RZ, P0 ;  /* 0x000000ff0a097207 */ /* 0x001fc80000000000 */
[----:B------:R-:W0:Y:S01]  /*0a00*/  SHFL.UP PT, R10, R12, 0x10, RZ ;  /* 0x060000000c0a7989 */ /* 0x000e2200000e00ff */
[----:B------:R-:W-:-:S05]  /*0a10*/  IMAD.IADD R13, R8, 0x1, R9 ;  /* 0x00000001080d7824 */ /* 0x000fca00078e0209 */
[----:B------:R-:W1:Y:S01]  /*0a20*/  SHFL.UP PT, R9, R13, 0x10, RZ ;  /* 0x060000000d097989 */ /* 0x000e6200000e00ff */
[----:B------:R-:W-:-:S04]  /*0a30*/  ISETP.NE.AND P0, PT, R13, RZ, PT ;  /* 0x000000ff0d00720c */ /* 0x000fc80003f05270 */
[----:B0-----:R-:W-:Y:S02]  /*0a40*/  SEL R10, R10, RZ, !P0 ;  /* 0x000000ff0a0a7207 */ /* 0x001fe40004000000 */
[----:B------:R-:W-:-:S04]  /*0a50*/  ISETP.GE.AND P0, PT, R26, 0x10, PT ;  /* 0x000000101a00780c */ /* 0x000fc80003f06270 */
[----:B------:R-:W-:Y:S02]  /*0a60*/  SEL R25, R10, RZ, P0 ;  /* 0x000000ff0a197207 */ /* 0x000fe40000000000 */
[----:B-1----:R-:W-:Y:S02]  /*0a70*/  SEL R24, R9, RZ, P0 ;  /* 0x000000ff09187207 */ /* 0x002fe40000000000 */
[----:B------:R-:W-:Y:S01]  /*0a80*/  ISETP.NE.AND P0, PT, R26, 0x1f, PT ;  /* 0x0000001f1a00780c */ /* 0x000fe20003f05270 */
[----:B------:R-:W-:Y:S02]  /*0a90*/  IMAD.IADD R25, R12, 0x1, R25 ;  /* 0x000000010c197824 */ /* 0x000fe400078e0219 */
[----:B------:R-:W-:-:S10]  /*0aa0*/  IMAD.IADD R24, R13, 0x1, R24 ;  /* 0x000000010d187824 */ /* 0x000fd400078e0218 */
[----:B------:R-:W-:-:S05]  /*0ab0*/  @!P0 LEA R16, R45, UR4, 0x3 ;  /* 0x000000042d108c11 */ /* 0x000fca000f8e18ff */
[----:B------:R-:W-:Y:S01]  /*0ac0*/  @!P0 STS.64 [R16], R24 ;  /* 0x0000001810008388 */ /* 0x000fe20000000a00 */
[----:B------:R-:W-:Y:S06]  /*0ad0*/  BAR.SYNC.DEFER_BLOCKING 0x0 ;  /* 0x0000000000007b1d */ /* 0x000fec0000010000 */
[----:B------:R-:W0:Y:S04]  /*0ae0*/  LDS.128 R8, [UR4] ;  /* 0x00000004ff087984 */ /* 0x000e280008000c00 */
[----:B------:R-:W1:Y:S01]  /*0af0*/  LDS.128 R12, [UR4+0x10] ;  /* 0x00001004ff0c7984 */ /* 0x000e620008000c00 */
[----:B0-----:R-:W-:-:S04]  /*0b00*/  ISETP.NE.AND P0, PT, R10, RZ, PT ;  /* 0x000000ff0a00720c */ /* 0x001fc80003f05270 */
[----:B------:R-:W-:Y:S02]  /*0b10*/  SEL R18, R9, RZ, !P0 ;  /* 0x000000ff09127207 */ /* 0x000fe40004000000 */
[----:B-1----:R-:W-:-:S03]  /*0b20*/  ISETP.NE.AND P0, PT, R12, RZ, PT ;  /* 0x000000ff0c00720c */ /* 0x002fc60003f05270 */
[----:B------:R-:W-:Y:S02]  /*0b30*/  IMAD.IADD R18, R11, 0x1, R18 ;  /* 0x000000010b127824 */ /* 0x000fe400078e0212 */
[----:B------:R-:W-:Y:S03]  /*0b40*/  SHFL.UP PT, R11, R24, 0x1, RZ ;  /* 0x04200000180b7989 */ /* 0x000fe600000e00ff */
[----:B------:R-:W-:Y:S02]  /*0b50*/  SEL R20, R18, RZ, !P0 ;  /* 0x000000ff12147207 */ /* 0x000fe40004000000 */
[----:B------:R-:W-:-:S03]  /*0b60*/  ISETP.NE.AND P0, PT, R45, 0x2, PT ;  /* 0x000000022d00780c */ /* 0x000fc60003f05270 */
[----:B------:R-:W-:Y:S01]  /*0b70*/  IMAD.IADD R20, R13, 0x1, R20 ;  /* 0x000000010d147824 */ /* 0x000fe200078e0214 */
[----:B------:R-:W-:Y:S02]  /*0b80*/  SEL R9, R18, R9, !P0 ;  /* 0x0000000912097207 */ /* 0x000fe40004000000 */
[----:B------:R-:W0:Y:S01]  /*0b90*/  LDS.128 R16, [UR4+0x20] ;  /* 0x00002004ff107984 */ /* 0x000e220008000c00 */
[----:B------:R-:W-:-:S04]  /*0ba0*/  ISETP.NE.AND P0, PT, R45, 0x3, PT ;  /* 0x000000032d00780c */ /* 0x000fc80003f05270 */
[----:B------:R-:W-:Y:S02]  /*0bb0*/  SEL R9, R20, R9, !P0 ;  /* 0x0000000914097207 */ /* 0x000fe40004000000 */
[----:B------:R-:W-:-:S04]  /*0bc0*/  ISETP.NE.AND P0, PT, R14, RZ, PT ;  /* 0x000000ff0e00720c */ /* 0x000fc80003f05270 */
[----:B------:R-:W-:-:S05]  /*0bd0*/  SEL R20, R20, RZ, !P0 ;  /* 0x000000ff14147207 */ /* 0x000fca0004000000 */
[----:B------:R-:W-:Y:S01]  /*0be0*/  IMAD.IADD R20, R15, 0x1, R20 ;  /* 0x000000010f147824 */ /* 0x000fe200078e0214 */
[----:B0-----:R-:W-:-:S04]  /*0bf0*/  ISETP.NE.AND P0, PT, R16, RZ, PT ;  /* 0x000000ff1000720c */ /* 0x001fc80003f05270 */
[----:B------:R-:W-:Y:S02]  /*0c00*/  SEL R22, R20, RZ, !P0 ;  /* 0x000000ff14167207 */ /* 0x000fe40004000000 */
[----:B------:R-:W-:-:S03]  /*0c10*/  ISETP.NE.AND P0, PT, R45, 0x4, PT ;  /* 0x000000042d00780c */ /* 0x000fc60003f05270 */
[----:B------:R-:W-:Y:S01]  /*0c20*/  IMAD.IADD R22, R17, 0x1, R22 ;  /* 0x0000000111167824 */ /* 0x000fe200078e0216 */
[----:B------:R-:W-:Y:S02]  /*0c30*/  SEL R9, R20, R9, !P0 ;  /* 0x0000000914097207 */ /* 0x000fe40004000000 */
[----:B------:R-:W-:-:S04]  /*0c40*/  ISETP.NE.AND P0, PT, R45, 0x5, PT ;  /* 0x000000052d00780c */ /* 0x000fc80003f05270 */
[----:B------:R-:W-:Y:S02]  /*0c50*/  SEL R9, R22, R9, !P0 ;  /* 0x0000000916097207 */ /* 0x000fe40004000000 */
[----:B------:R-:W-:-:S04]  /*0c60*/  ISETP.NE.AND P0, PT, R18, RZ, PT ;  /* 0x000000ff1200720c */ /* 0x000fc80003f05270 */
[----:B------:R-:W-:Y:S02]  /*0c70*/  SEL R44, R22, RZ, !P0 ;  /* 0x000000ff162c7207 */ /* 0x000fe40004000000 */
[----:B------:R-:W0:Y:S03]  /*0c80*/  LDS.128 R20, [UR4+0x30] ;  /* 0x00003004ff147984 */ /* 0x000e260008000c00 */
[----:B------:R-:W-:Y:S01]  /*0c90*/  IMAD.IADD R44, R19, 0x1, R44 ;  /* 0x00000001132c7824 */ /* 0x000fe200078e022c */
[----:B0-----:R-:W-:-:S04]  /*0ca0*/  ISETP.NE.AND P0, PT, R20, RZ, PT ;  /* 0x000000ff1400720c */ /* 0x001fc80003f05270 */
[----:B------:R-:W-:Y:S02]  /*0cb0*/  SEL R46, R44, RZ, !P0 ;  /* 0x000000ff2c2e7207 */ /* 0x000fe40004000000 */
[----:B------:R-:W-:-:S03]  /*0cc0*/  ISETP.NE.AND P0, PT, R45, 0x6, PT ;  /* 0x000000062d00780c */ /* 0x000fc60003f05270 */
[----:B------:R-:W-:Y:S01]  /*0cd0*/  IMAD.IADD R46, R21, 0x1, R46 ;  /* 0x00000001152e7824 */ /* 0x000fe200078e022e */
[----:B------:R-:W-:Y:S02]  /*0ce0*/  SEL R9, R44, R9, !P0 ;  /* 0x000000092c097207 */ /* 0x000fe40004000000 */
[----:B------:R-:W-:-:S04]  /*0cf0*/  ISETP.NE.AND P0, PT, R45, 0x7, PT ;  /* 0x000000072d00780c */ /* 0x000fc80003f05270 */
[----:B------:R-:W-:Y:S01]  /*0d00*/  SEL R13, R46, R9, !P0 ;  /* 0x000000092e0d7207 */ /* 0x000fe20004000000 */
[----:B------:R-:W-:Y:S01]  /*0d10*/  IMAD.MOV.U32 R9, RZ, RZ, R7 ;  /* 0x000000ffff097224 */ /* 0x000fe200078e0007 */
[----:B------:R-:W-:Y:S01]  /*0d20*/  ISETP.NE.AND P0, PT, R22, RZ, PT ;  /* 0x000000ff1600720c */ /* 0x000fe20003f05270 */
[----:B------:R0:W1:Y:S03]  /*0d30*/  SHFL.UP PT, R7, R25, 0x1, RZ ;  /* 0x0420000019077989 */ /* 0x00006600000e00ff */
[----:B------:R-:W-:Y:S02]  /*0d40*/  SEL R44, R46, RZ, !P0 ;  /* 0x000000ff2e2c7207 */ /* 0x000fe40004000000 */
[----:B------:R-:W-:-:S13]  /*0d50*/  ISETP.GE.U32.AND P0, PT, R9, 0x20, PT ;  /* 0x000000200900780c */ /* 0x000fda0003f06070 */
[----:B0-----:R-:W-:Y:S05]  /*0d60*/  @!P0 BRA `(.L_x_556) ;  /* 0x0000000000648947 */ /* 0x001fea0003800000 */
[----:B------:R-:W-:Y:S01]  /*0d70*/  SHF.R.U32.HI R25, RZ, 0x5, R9 ;  /* 0x00000005ff197819 */ /* 0x000fe20000011609 */
[----:B------:R-:W-:Y:S01]  /*0d80*/  IMAD.IADD R15, R8, 0x1, R10 ;  /* 0x00000001080f7824 */ /* 0x000fe200078e020a */
[----:B------:R-:W-:Y:S02]  /*0d90*/  P2R R24, PR, RZ, 0x2 ;  /* 0x00000002ff187803 */ /* 0x000fe40000000000 */
[C---:B------:R-:W-:Y:S01]  /*0da0*/  ISETP.NE.AND P1, PT, R25.reuse, 0x3, PT ;  /* 0x000000031900780c */ /* 0x040fe20003f25270 */
[----:B------:R-:W-:Y:S01]  /*0db0*/  IMAD.IADD R17, R12, 0x1, R15 ;  /* 0x000000010c117824 */ /* 0x000fe200078e020f */
[----:B------:R-:W-:-:S03]  /*0dc0*/  ISETP.NE.AND P0, PT, R25, 0x2, PT ;  /* 0x000000021900780c */ /* 0x000fc60003f05270 */
[----:B------:R-:W-:-:S08]  /*0dd0*/  IMAD.IADD R19, R14, 0x1, R17 ;  /* 0x000000010e137824 */ /* 0x000fd000078e0211 */
[----:B------:R-:W-:Y:S01]  /*0de0*/  @P1 SEL R17, R15, R8, !P0 ;  /* 0x000000080f111207 */ /* 0x000fe20004000000 */
[----:B------:R-:W-:Y:S01]  /*0df0*/  IMAD.IADD R15, R16, 0x1, R19 ;  /* 0x00000001100f7824 */ /* 0x000fe200078e0213 */
[C---:B------:R-:W-:Y:S02]  /*0e00*/  ISETP.NE.AND P1, PT, R25.reuse, 0x5, PT ;  /* 0x000000051900780c */ /* 0x040fe40003f25270 */
[----:B------:R-:W-:Y:S01]  /*0e10*/  ISETP.NE.AND P0, PT, R25, 0x4, PT ;  /* 0x000000041900780c */ /* 0x000fe20003f05270 */
[----:B------:R-:W-:-:S04]  /*0e20*/  IMAD.IADD R21, R18, 0x1, R15 ;  /* 0x0000000112157824 */ /* 0x000fc800078e020f */
[----:B------:R-:W-:-:S06]  /*0e30*/  IMAD.IADD R46, R20, 0x1, R21 ;  /* 0x00000001142e7824 */ /* 0x000fcc00078e0215 */
[----:B------:R-:W-:Y:S02]  /*0e40*/  @P1 SEL R15, R19, R17, !P0 ;  /* 0x00000011130f1207 */ /* 0x000fe40004000000 */
[C---:B------:R-:W-:Y:S02]  /*0e50*/  ISETP.NE.AND P1, PT, R25.reuse, 0x7, PT ;  /* 0x000000071900780c */ /* 0x040fe40003f25270 */
[----:B------:R-:W-:-:S11]  /*0e60*/  ISETP.NE.AND P0, PT, R25, 0x6, PT ;  /* 0x000000061900780c */ /* 0x000fd60003f05270 */
[----:B------:R-:W-:Y:S02]  /*0e70*/  @P1 SEL R46, R21, R15, !P0 ;  /* 0x0000000f152e1207 */ /* 0x000fe40004000000 */
[----:B------:R-:W-:Y:S02]  /*0e80*/  ISETP.NE.AND P0, PT, R11, RZ, PT ;  /* 0x000000ff0b00720c */ /* 0x000fe40003f05270 */
[----:B------:R-:W-:Y:S02]  /*0e90*/  ISETP.NE.AND P1, PT, R24, RZ, PT ;  /* 0x000000ff1800720c */ /* 0x000fe40003f25270 */
[----:B------:R-:W-:Y:S02]  /*0ea0*/  SEL R24, R13, RZ, !P0 ;  /* 0x000000ff0d187207 */ /* 0x000fe40004000000 */
[----:B------:R-:W-:-:S04]  /*0eb0*/  ISETP.NE.AND P0, PT, R26, RZ, PT ;  /* 0x000000ff1a00720c */ /* 0x000fc80003f05270 */
[----:B------:R-:W-:-:S05]  /*0ec0*/  SEL R11, R11, RZ, P0 ;  /* 0x000000ff0b0b7207 */ /* 0x000fca0000000000 */
[----:B------:R-:W-:-:S04]  /*0ed0*/  IMAD.IADD R11, R11, 0x1, R46 ;  /* 0x000000010b0b7824 */ /* 0x000fc800078e022e */
[----:B-1----:R-:W-:-:S04]  /*0ee0*/  @P0 IMAD.IADD R13, R7, 0x1, R24 ;  /* 0x00000001070d0824 */ /* 0x002fc800078e0218 */
[----:B------:R-:W-:-:S07]  /*0ef0*/  IMAD.MOV.U32 R7, RZ, RZ, R13 ;  /* 0x000000ffff077224 */ /* 0x000fce00078e000d */
.L_x_556:
[----:B------:R-:W-:Y:S05]  /*0f00*/  BSYNC.RECONVERGENT B0 ;  /* 0x0000000000007941 */ /* 0x000fea0003800200 */
.L_x_555:
[----:B------:R-:W-:Y:S01]  /*0f10*/  ISETP.NE.AND P0, PT, R0, RZ, PT ;  /* 0x000000ff0000720c */ /* 0x000fe20003f05270 */
[----:B------:R-:W-:Y:S01]  /*0f20*/  IMAD.IADD R25, R23, 0x1, R44 ;  /* 0x0000000117197824 */ /* 0x000fe200078e022c */
[----:B------:R-:W-:Y:S02]  /*0f30*/  P2R R15, PR, RZ, 0x2 ;  /* 0x00000002ff0f7803 */ /* 0x000fe40000000000 */
[----:B-1----:R-:W-:Y:S02]  /*0f40*/  SEL R13, R7, RZ, !P0 ;  /* 0x000000ff070d7207 */ /* 0x002fe40004000000 */
[----:B------:R-:W-:Y:S02]  /*0f50*/  ISETP.NE.AND P1, PT, R9, RZ, PT ;  /* 0x000000ff0900720c */ /* 0x000fe40003f25270 */
[----:B------:R-:W-:Y:S02]  /*0f60*/  P2R R17, PR, RZ, 0x8 ;  /* 0x00000008ff117803 */ /* 0x000fe40000000000 */
[----:B------:R-:W-:-:S02]  /*0f70*/  SEL R24, R13, RZ, P1 ;  /* 0x000000ff0d187207 */ /* 0x000fc40000800000 */
[----:B------:R-:W-:Y:S02]  /*0f80*/  ISETP.NE.AND P3, PT, R27, RZ, PT ;  /* 0x000000ff1b00720c */ /* 0x000fe40003f65270 */
[----:B------:R-:W-:Y:S01]  /*0f90*/  SEL R13, R11, RZ, P1 ;  /* 0x000000ff0b0d7207 */ /* 0x000fe20000800000 */
[----:B------:R-:W-:Y:S01]  /*0fa0*/  IMAD.IADD R29, R29, 0x1, R24 ;  /* 0x000000011d1d7824 */ /* 0x000fe200078e0218 */
[----:B------:R-:W-:Y:S02]  /*0fb0*/  ISETP.NE.AND P1, PT, R15, RZ, PT ;  /* 0x000000ff0f00720c */ /* 0x000fe40003f25270 */
[----:B------:R-:W-:Y:S01]  /*0fc0*/  IADD3 R15, PT, PT, R12, R10, R8 ;  /* 0x0000000a0c0f7210 */ /* 0x000fe20007ffe008 */
[----:B------:R-:W-:Y:S01]  /*0fd0*/  IMAD.IADD R0, R13, 0x1, R0 ;  /* 0x000000010d007824 */ /* 0x000fe200078e0200 */
[----:B------:R-:W-:Y:S01]  /*0fe0*/  SEL R24, R29, RZ, !P5 ;  /* 0x000000ff1d187207 */ /* 0x000fe20006800000 */
[----:B------:R-:W-:Y:S01]  /*0ff0*/  IMAD.IADD R2, R2, 0x1, R13 ;  /* 0x0000000102027824 */ /* 0x000fe200078e020d */
[----:B------:R-:W-:Y:S01]  /*1000*/  IADD3 R15, PT, PT, R16, R14, R15 ;  /* 0x0000000e100f7210 */ /* 0x000fe20007ffe00f */
[----:B------:R-:W-:-:S02]  /*1010*/  IMAD.IADD R42, R42, 0x1, R13 ;  /* 0x000000012a2a7824 */ /* 0x000fc400078e020d */
[----:B------:R-:W-:Y:S01]  /*1020*/  IMAD.IADD R31, R31, 0x1, R24 ;  /* 0x000000011f1f7824 */ /* 0x000fe200078e0218 */
[----:B------:R-:W-:Y:S01]  /*1030*/  IADD3 R15, PT, PT, R20, R18, R15 ;  /* 0x00000012140f7210 */ /* 0x000fe20007ffe00f */
[----:B------:R-:W-:Y:S02]  /*1040*/  VIADD R19, R2, 0x1 ;  /* 0x0000000102137836 */ /* 0x000fe40000000000 */
[----:B------:R-:W-:Y:S01]  /*1050*/  IMAD.IADD R13, R43, 0x1, R13 ;  /* 0x000000012b0d7824 */ /* 0x000fe200078e020d */
[----:B------:R-:W-:Y:S01]  /*1060*/  SEL R24, R31, RZ, !P2 ;  /* 0x000000ff1f187207 */ /* 0x000fe20005000000 */
[----:B------:R-:W-:-:S04]  /*1070*/  @!P4 IMAD.MOV R19, RZ, RZ, R2 ;  /* 0x000000ffff13c224 */ /* 0x000fc800078e0202 */
[----:B------:R-:W-:-:S05]  /*1080*/  IMAD.IADD R33, R33, 0x1, R24 ;  /* 0x0000000121217824 */ /* 0x000fca00078e0218 */
[----:B------:R-:W-:Y:S02]  /*1090*/  SEL R24, R33, RZ, !P3 ;  /* 0x000000ff21187207 */ /* 0x000fe40005800000 */
[----:B------:R-:W-:Y:S01]  /*10a0*/  ISETP.NE.AND P3, PT, R17, RZ, PT ;  /* 0x000000ff1100720c */ /* 0x000fe20003f65270 */
[----:B------:R-:W-:Y:S02]  /*10b0*/  VIADD R17, R42, 0x1 ;  /* 0x000000012a117836 */ /* 0x000fe40000000000 */
[----:B------:R-:W-:-:S05]  /*10c0*/  IMAD.IADD R35, R35, 0x1, R24 ;  /* 0x0000000123237824 */ /* 0x000fca00078e0218 */
[----:B------:R-:W-:-:S05]  /*10d0*/  SEL R24, R35, RZ, !P4 ;  /* 0x000000ff23187207 */ /* 0x000fca0006000000 */
[----:B------:R-:W-:Y:S02]  /*10e0*/  IMAD.IADD R37, R37, 0x1, R24 ;  /* 0x0000000125257824 */ /* 0x000fe400078e0218 */
[----:B------:R-:W-:Y:S02]  /*10f0*/  IMAD.IADD R24, R22, 0x1, R15 ;  /* 0x0000000116187824 */ /* 0x000fe400078e020f */
[----:B------:R-:W-:Y:S01]  /*1100*/  VIADD R15, R0, 0x1 ;  /* 0x00000001000f7836 */ /* 0x000fe20000000000 */
[----:B------:R-:W-:Y:S01]  /*1110*/  SEL R48, R37, RZ, !P6 ;  /* 0x000000ff25307207 */ /* 0x000fe20007000000 */
[----:B------:R-:W-:Y:S01]  /*1120*/  @!P5 IMAD.MOV R15, RZ, RZ, R0 ;  /* 0x000000ffff0fd224 */ /* 0x000fe200078e0200 */
[----:B------:R-:W-:Y:S01]  /*1130*/  ISETP.NE.AND P6, PT, R9, RZ, PT ;  /* 0x000000ff0900720c */ /* 0x000fe20003fc5270 */
[----:B------:R-:W-:Y:S02]  /*1140*/  @!P3 IMAD.MOV R17, RZ, RZ, R42 ;  /* 0x000000ffff11b224 */ /* 0x000fe400078e022a */
[----:B------:R-:W-:-:S02]  /*1150*/  IMAD.IADD R39, R39, 0x1, R48 ;  /* 0x0000000127277824 */ /* 0x000fc400078e0230 */
[----:B------:R-:W-:Y:S02]  /*1160*/  VIADD R21, R15, 0x1 ;  /* 0x000000010f157836 */ /* 0x000fe40000000000 */
[----:B------:R-:W-:Y:S01]  /*1170*/  @!P2 IMAD.MOV R21, RZ, RZ, R15 ;  /* 0x000000ffff15a224 */ /* 0x000fe200078e020f */
[----:B------:R-:W-:-:S05]  /*1180*/  SEL R44, R39, RZ, !P3 ;  /* 0x000000ff272c7207 */ /* 0x000fca0005800000 */
[----:B------:R-:W0:Y:S01]  /*1190*/  @!P6 LDC.64 R46, c[0x0][0x3b0] ;  /* 0x0000ec00ff2eeb82 */ /* 0x000e220000000a00 */
[----:B------:R-:W-:Y:S02]  /*11a0*/  @!P6 IMAD.MOV.U32 R26, RZ, RZ, 0x65 ;  /* 0x00000065ff1ae424 */ /* 0x000fe400078e00ff */
[----:B------:R-:W-:Y:S02]  /*11b0*/  @!P6 IMAD.MOV.U32 R27, RZ, RZ, 0x0 ;  /* 0x00000000ff1be424 */ /* 0x000fe400078e00ff */
[----:B------:R-:W-:Y:S02]  /*11c0*/  IMAD.IADD R41, R41, 0x1, R44 ;  /* 0x0000000129297824 */ /* 0x000fe400078e022c */
[----:B------:R-:W-:-:S03]  /*11d0*/  @!P6 IMAD.MOV.U32 R11, RZ, RZ, RZ ;  /* 0x000000ffff0be224 */ /* 0x000fc600078e00ff */
[----:B------:R-:W-:Y:S02]  /*11e0*/  SEL R44, R41, RZ, !P1 ;  /* 0x000000ff292c7207 */ /* 0x000fe40004800000 */
[----:B------:R-:W-:-:S03]  /*11f0*/  ISETP.GE.AND P1, PT, R24, 0x101, PT ;  /* 0x000001011800780c */ /* 0x000fc60003f26270 */
[----:B------:R-:W-:Y:S01]  /*1200*/  IMAD.IADD R5, R5, 0x1, R44 ;  /* 0x0000000105057824 */ /* 0x000fe200078e022c */
[----:B0-----:R0:W-:Y:S09]  /*1210*/  @!P6 ST.E.128.STRONG.GPU desc[UR10][R46.64+0x200], R24 ;  /* 0x000200182e00e985 */ /* 0x0011f2000c10fd0a */
[----:B------:R-:W-:Y:S05]  /*1220*/  @!P1 BRA `(.L_x_557) ;  /* 0x0000000c00389947 */ /* 0x000fea0003800000 */
[----:B------:R-:W-:Y:S01]  /*1230*/  BAR.SYNC.DEFER_BLOCKING 0x0 ;  /* 0x0000000000007b1d */ /* 0x000fe20000010000 */
[----:B------:R-:W-:Y:S02]  /*1240*/  ISETP.NE.AND P3, PT, R28, R30, PT ;  /* 0x0000001e1c00720c */ /* 0x000fe40003f65270 */
[----:B------:R-:W-:Y:S02]  /*1250*/  @P0 LEA R11, R11, UR4, 0x3 ;  /* 0x000000040b0b0c11 */ /* 0x000fe4000f8e18ff */
[----:B------:R-:W-:Y:S02]  /*1260*/  ISETP.NE.AND P1, PT, R30, R32, PT ;  /* 0x000000201e00720c */ /* 0x000fe40003f25270 */
[----:B------:R-:W-:Y:S02]  /*1270*/  ISETP.NE.AND P2, PT, R32, R34, PT ;  /* 0x000000222000720c */ /* 0x000fe40003f45270 */
[----:B------:R-:W-:Y:S02]  /*1280*/  ISETP.NE.AND P6, PT, R34, R36, PT ;  /* 0x000000242200720c */ /* 0x000fe40003fc5270 */
[----:B------:R-:W-:-:S02]  /*1290*/  ISETP.NE.AND P5, PT, R36, R38, PT ;  /* 0x000000262400720c */ /* 0x000fc40003fa5270 */
[----:B------:R-:W-:Y:S02]  /*12a0*/  ISETP.NE.AND P4, PT, R38, R40, PT ;  /* 0x000000282600720c */ /* 0x000fe40003f85270 */
[----:B------:R-:W-:-:S03]  /*12b0*/  @P3 LEA R0, R0, UR4, 0x3 ;  /* 0x0000000400003c11 */ /* 0x000fc6000f8e18ff */
[----:B------:R-:W-:Y:S02]  /*12c0*/  @P1 LEA R15, R15, UR4, 0x3 ;  /* 0x000000040f0f1c11 */ /* 0x000fe4000f8e18ff */
[----:B------:R-:W-:Y:S02]  /*12d0*/  @P2 LEA R21, R21, UR4, 0x3 ;  /* 0x0000000415152c11 */ /* 0x000fe4000f8e18ff */
[----:B------:R-:W-:Y:S01]  /*12e0*/  @P6 LEA R2, R2, UR4, 0x3 ;  /* 0x0000000402026c11 */ /* 0x000fe2000f8e18ff */
[----:B------:R1:W-:Y:S01]  /*12f0*/  @P0 STS.64 [R11], R6 ;  /* 0x000000060b000388 */ /* 0x0003e20000000a00 */
[----:B------:R-:W-:Y:S02]  /*1300*/  ISETP.NE.AND P0, PT, R4, R3, PT ;  /* 0x000000030400720c */ /* 0x000fe40003f05270 */
[----:B------:R-:W-:Y:S01]  /*1310*/  @P5 LEA R19, R19, UR4, 0x3 ;  /* 0x0000000413135c11 */ /* 0x000fe2000f8e18ff */
[----:B------:R1:W-:Y:S01]  /*1320*/  @P3 STS.64 [R0], R28 ;  /* 0x0000001c00003388 */ /* 0x0003e20000000a00 */
[----:B------:R-:W-:-:S02]  /*1330*/  ISETP.NE.AND P3, PT, R40, R4, PT ;  /* 0x000000042800720c */ /* 0x000fc40003f65270 */
[----:B------:R-:W-:Y:S01]  /*1340*/  @P4 LEA R42, R42, UR4, 0x3 ;  /* 0x000000042a2a4c11 */ /* 0x000fe2000f8e18ff */
[----:B------:R1:W-:Y:S01]  /*1350*/  @P1 STS.64 [R15], R30 ;  /* 0x0000001e0f001388 */ /* 0x0003e20000000a00 */
[----:B------:R-:W-:-:S03]  /*1360*/  ISETP.GE.U32.AND P1, PT, R9, R24, PT ;  /* 0x000000180900720c */ /* 0x000fc60003f26070 */
[----:B------:R1:W-:Y:S02]  /*1370*/  @P2 STS.64 [R21], R32 ;  /* 0x0000002015002388 */ /* 0x0003e40000000a00 */
[----:B------:R-:W-:Y:S02]  /*1380*/  @P0 LEA R13, R13, UR4, 0x3 ;  /* 0x000000040d0d0c11 */ /* 0x000fe4000f8e18ff */
[----:B------:R1:W-:Y:S02]  /*1390*/  @P6 STS.64 [R2], R34 ;  /* 0x0000002202006388 */ /* 0x0003e40000000a00 */
[----:B------:R-:W-:Y:S02]  /*13a0*/  @P3 LEA R17, R17, UR4, 0x3 ;  /* 0x0000000411113c11 */ /* 0x000fe4000f8e18ff */
[----:B------:R1:W-:Y:S04]  /*13b0*/  @P5 STS.64 [R19], R36 ;  /* 0x0000002413005388 */ /* 0x0003e80000000a00 */
[----:B------:R1:W-:Y:S04]  /*13c0*/  @P4 STS.64 [R42], R38 ;  /* 0x000000262a004388 */ /* 0x0003e80000000a00 */
[----:B------:R1:W-:Y:S04]  /*13d0*/  @P3 STS.64 [R17], R40 ;  /* 0x0000002811003388 */ /* 0x0003e80000000a00 */
[----:B------:R1:W-:Y:S01]  /*13e0*/  @P0 STS.64 [R13], R4 ;  /* 0x000000040d000388 */ /* 0x0003e20000000a00 */
[----:B------:R-:W-:Y:S06]  /*13f0*/  BAR.SYNC.DEFER_BLOCKING 0x0 ;  /* 0x0000000000007b1d */ /* 0x000fec0000010000 */
[----:B------:R-:W-:Y:S05]  /*1400*/  @P1 EXIT ;  /* 0x000000000000194d */ /* 0x000fea0003800000 */
[----:B------:R-:W-:Y:S01]  /*1410*/  IADD3 R3, PT, PT, R14, R10, R12 ;  /* 0x0000000a0e037210 */ /* 0x000fe20007ffe00c */
[----:B------:R-:W-:Y:S01]  /*1420*/  BSSY.RECONVERGENT B0, `(.L_x_558) ;  /* 0x0000027000007945 */ /* 0x000fe20003800200 */
[----:B-1----:R-:W-:Y:S02]  /*1430*/  LOP3.LUT R0, RZ, R9, RZ, 0x33, !PT ;  /* 0x00000009ff007212 */ /* 0x002fe400078e33ff */
[----:B------:R-:W-:-:S04]  /*1440*/  IADD3 R3, PT, PT, R18, R3, R16 ;  /* 0x0000000312037210 */ /* 0x000fc80007ffe010 */
[----:B------:R-:W-:-:S04]  /*1450*/  IADD3 R3, PT, PT, R22, R3, R20 ;  /* 0x0000000316037210 */ /* 0x000fc80007ffe014 */
[----:B------:R-:W-:-:S04]  /*1460*/  IADD3 R0, PT, PT, R0, R3, R8 ;  /* 0x0000000300007210 */ /* 0x000fc80007ffe008 */
[C---:B------:R-:W-:Y:S02]  /*1470*/  LOP3.LUT R2, R0.reuse, 0x300, RZ, 0xc0, !PT ;  /* 0x0000030000027812 */ /* 0x040fe400078ec0ff */
[----:B------:R-:W-:Y:S02]  /*1480*/  ISETP.GE.U32.AND P1, PT, R0, 0x300, PT ;  /* 0x000003000000780c */ /* 0x000fe40003f26070 */
[----:B------:R-:W-:-:S13]  /*1490*/  ISETP.NE.AND P0, PT, R2, 0x300, PT ;  /* 0x000003000200780c */ /* 0x000fda0003f05270 */
[----:B------:R-:W-:Y:S05]  /*14a0*/  @!P0 BRA `(.L_x_559) ;  /* 0x0000000000788947 */ /* 0x000fea0003800000 */
[----:B------:R-:W1:Y:S01]  /*14b0*/  LDC.64 R2, c[0x0][0x3a0] ;  /* 0x0000e800ff027b82 */ /* 0x000e620000000a00 */
[----:B------:R-:W-:Y:S02]  /*14c0*/  LEA.HI R0, R0, 0x1, RZ, 0x18 ;  /* 0x0000000100007811 */ /* 0x000fe400078fc0ff */
[----:B------:R-:W-:-:S03]  /*14d0*/  LEA R7, R9, UR4, 0x3 ;  /* 0x0000000409077c11 */ /* 0x000fc6000f8e18ff */
[C---:B------:R-:W-:Y:S01]  /*14e0*/  IMAD.SHL.U32 R6, R0.reuse, 0x100, RZ ;  /* 0x0000010000067824 */ /* 0x040fe200078e00ff */
[----:B------:R-:W-:Y:S01]  /*14f0*/  LOP3.LUT R0, R0, 0x3, RZ, 0xc0, !PT ;  /* 0x0000000300007812 */ /* 0x000fe200078ec0ff */
[----:B------:R-:W2:Y:S03]  /*1500*/  LDC.64 R4, c[0x0][0x398] ;  /* 0x0000e600ff047b82 */ /* 0x000ea60000000a00 */
[----:B------:R-:W-:Y:S01]  /*1510*/  LOP3.LUT R6, R6, 0x300, RZ, 0xc0, !PT ;  /* 0x0000030006067812 */ /* 0x000fe200078ec0ff */
[----:B------:R-:W-:Y:S02]  /*1520*/  IMAD.MOV R0, RZ, RZ, -R0 ;  /* 0x000000ffff007224 */ /* 0x000fe400078e0a00 */
[----:B-1----:R-:W-:-:S04]  /*1530*/  IMAD.WIDE.U32 R2, R9, 0x4, R2 ;  /* 0x0000000409027825 */ /* 0x002fc800078e0002 */
[----:B------:R-:W-:Y:S02]  /*1540*/  IMAD.MOV.U32 R12, RZ, RZ, R2 ;  /* 0x000000ffff0c7224 */ /* 0x000fe400078e0002 */
[----:B------:R-:W-:Y:S02]  /*1550*/  IMAD.MOV.U32 R15, RZ, RZ, R3 ;  /* 0x000000ffff0f7224 */ /* 0x000fe400078e0003 */
[----:B--2---:R-:W-:-:S04]  /*1560*/  IMAD.WIDE.U32 R4, R9, 0x4, R4 ;  /* 0x0000000409047825 */ /* 0x004fc800078e0004 */
[----:B------:R-:W-:Y:S02]  /*1570*/  IMAD.MOV.U32 R8, RZ, RZ, R4 ;  /* 0x000000ffff087224 */ /* 0x000fe400078e0004 */
[----:B------:R-:W-:Y:S02]  /*1580*/  IMAD.MOV.U32 R13, RZ, RZ, R5 ;  /* 0x000000ffff0d7224 */ /* 0x000fe400078e0005 */
[----:B------:R-:W-:-:S07]  /*1590*/  IMAD.IADD R9, R9, 0x1, R6 ;  /* 0x0000000109097824 */ /* 0x000fce00078e0206 */
.L_x_560:
[----:B-1----:R1:W2:Y:S01]  /*15a0*/  LDS.64 R10, [R7] ;  /* 0x00000000070a7984 */ /* 0x0022a20000000a00 */
[----:B------:R-:W-:Y:S01]  /*15b0*/  IMAD.MOV.U32 R2, RZ, RZ, R8 ;  /* 0x000000ffff027224 */ /* 0x000fe200078e0008 */
[----:B------:R-:W-:Y:S01]  /*15c0*/  IADD3 R8, P3, PT, R8, 0x400, RZ ;  /* 0x0000040008087810 */ /* 0x000fe20007f7e0ff */
[----:B------:R-:W-:Y:S02]  /*15d0*/  IMAD.MOV.U32 R3, RZ, RZ, R13 ;  /* 0x000000ffff037224 */ /* 0x000fe400078e000d */
[----:B------:R-:W-:Y:S01]  /*15e0*/  IMAD.MOV.U32 R4, RZ, RZ, R12 ;  /* 0x000000ffff047224 */ /* 0x000fe200078e000c */
[----:B------:R-:W-:Y:S01]  /*15f0*/  IADD3 R12, P2, PT, R12, 0x400, RZ ;  /* 0x000004000c0c7810 */ /* 0x000fe20007f5e0ff */
[----:B------:R-:W-:Y:S02]  /*1600*/  IMAD.MOV.U32 R5, RZ, RZ, R15 ;  /* 0x000000ffff057224 */ /* 0x000fe400078e000f */
[----:B------:R-:W-:Y:S02]  /*1610*/  VIADD R0, R0, 0x1 ;  /* 0x0000000100007836 */ /* 0x000fe40000000000 */
[----:B-1----:R-:W-:-:S02]  /*1620*/  VIADD R7, R7, 0x800 ;  /* 0x0000080007077836 */ /* 0x002fc40000000000 */
[----:B------:R-:W-:Y:S01]  /*1630*/  IMAD.X R15, RZ, RZ, R15, P2 ;  /* 0x000000ffff0f7224 */ /* 0x000fe200010e060f */
[----:B------:R-:W-:Y:S01]  /*1640*/  ISETP.NE.AND P0, PT, R0, RZ, PT ;  /* 0x000000ff0000720c */ /* 0x000fe20003f05270 */
[----:B------:R-:W-:Y:S01]  /*1650*/  IMAD.X R13, RZ, RZ, R13, P3 ;  /* 0x000000ffff0d7224 */ /* 0x000fe200018e060d */
[----:B--2---:R1:W-:Y:S04]  /*1660*/  STG.E desc[UR10][R2.64], R10 ;  /* 0x0000000a02007986 */ /* 0x0043e8000c10190a */
[----:B------:R1:W-:Y:S07]  /*1670*/  STG.E desc[UR10][R4.64], R11 ;  /* 0x0000000b04007986 */ /* 0x0003ee000c10190a */
[----:B------:R-:W-:Y:S05]  /*1680*/  @P0 BRA `(.L_x_560) ;  /* 0xfffffffc00c40947 */ /* 0x000fea000383ffff */
.L_x_559:
[----:B------:R-:W-:Y:S05]  /*1690*/  BSYNC.RECONVERGENT B0 ;  /* 0x0000000000007941 */ /* 0x000fea0003800200 */
.L_x_558:
[----:B------:R-:W-:Y:S05]  /*16a0*/  @!P1 EXIT ;  /* 0x000000000000994d */ /* 0x000fea0003800000 */
[----:B------:R-:W2:Y:S01]  /*16b0*/  LDCU.64 UR6, c[0x0][0x398] ;  /* 0x00007300ff0677ac */ /* 0x000ea20008000a00 */
[----:B------:R-:W-:Y:S01]  /*16c0*/  IMAD.IADD R0, R24, 0x1, -R9 ;  /* 0x0000000118007824 */ /* 0x000fe200078e0a09 */
[----:B------:R-:W-:Y:S01]  /*16d0*/  BSSY.RECONVERGENT B0, `(.L_x_561) ;  /* 0x000004c000007945 */ /* 0x000fe20003800200 */
[----:B-1----:R-:W-:Y:S01]  /*16e0*/  IMAD.MOV.U32 R4, RZ, RZ, 0x800 ;  /* 0x00000800ff047424 */ /* 0x002fe200078e00ff */
[----:B------:R-:W1:Y:S01]  /*16f0*/  LDCU.64 UR8, c[0x0][0x3a0] ;  /* 0x00007400ff0877ac */ /* 0x000e620008000a00 */
[----:B------:R-:W-:Y:S01]  /*1700*/  IMAD.MOV.U32 R5, RZ, RZ, 0x0 ;  /* 0x00000000ff057424 */ /* 0x000fe200078e00ff */
[----:B------:R-:W-:Y:S02]  /*1710*/  ISETP.GT.AND P1, PT, R0, 0xc00, PT ;  /* 0x00000c000000780c */ /* 0x000fe40003f24270 */
[C---:B------:R-:W-:Y:S01]  /*1720*/  LEA R0, R9.reuse, UR4, 0x3 ;  /* 0x0000000409007c11 */ /* 0x040fe2000f8e18ff */
[----:B------:R-:W-:-:S04]  /*1730*/  IMAD.WIDE.U32 R4, R9, 0x4, R4 ;  /* 0x0000000409047825 */ /* 0x000fc800078e0004 */
[----:B------:R-:W-:Y:S01]  /*1740*/  VIADD R0, R0, 0x1000 ;  /* 0x0000100000007836 */ /* 0x000fe20000000000 */
[C---:B--2---:R-:W-:Y:S02]  /*1750*/  IADD3 R2, P0, PT, R4.reuse, UR6, RZ ;  /* 0x0000000604027c10 */ /* 0x044fe4000ff1e0ff */
[----:B-1----:R-:W-:Y:S02]  /*1760*/  IADD3 R4, P2, PT, R4, UR8, RZ ;  /* 0x0000000804047c10 */ /* 0x002fe4000ff5e0ff */
[C---:B------:R-:W-:Y:S02]  /*1770*/  IADD3.X R3, PT, PT, R5.reuse, UR7, RZ, P0, !PT ;  /* 0x0000000705037c10 */ /* 0x040fe400087fe4ff */
[----:B------:R-:W-:Y:S02]  /*1780*/  IADD3.X R5, PT, PT, R5, UR9, RZ, P2, !PT ;  /* 0x0000000905057c10 */ /* 0x000fe400097fe4ff */
[----:B------:R-:W-:Y:S01]  /*1790*/  PLOP3.LUT P0, PT, PT, PT, PT, 0x80, 0x8 ;  /* 0x000000000008781c */ /* 0x000fe20003f0f070 */
[----:B------:R-:W-:-:S12]  /*17a0*/  @!P1 BRA `(.L_x_562) ;  /* 0x0000000000f89947 */ /* 0x000fd80003800000 */
[----:B------:R-:W-:Y:S01]  /*17b0*/  PLOP3.LUT P0, PT, PT, PT, PT, 0x8, 0x80 ;  /* 0x000000000080781c */ /* 0x000fe20003f0e170 */
[----:B------:R-:W-:-:S12]  /*17c0*/  VIADD R8, R24, 0xfffff400 ;  /* 0xfffff40018087836 */ /* 0x000fd80000000000 */
.L_x_563:
[----:B------:R-:W1:Y:S01]  /*17d0*/  LDS.64 R6, [R0+-0x1000] ;  /* 0xfff0000000067984 */ /* 0x000e620000000a00 */
[----:B------:R-:W-:-:S03]  /*17e0*/  VIADD R9, R9, 0x1000 ;  /* 0x0000100009097836 */ /* 0x000fc60000000000 */
[----:B------:R-:W2:Y:S02]  /*17f0*/  LDS.64 R10, [R0+-0x800] ;  /* 0xfff80000000a7984 */ /* 0x000ea40000000a00 */
[----:B------:R-:W-:Y:S02]  /*1800*/  ISETP.GE.AND P1, PT, R9, R8, PT ;  /* 0x000000080900720c */ /* 0x000fe40003f26270 */
[----:B------:R-:W3:Y:S04]  /*1810*/  LDS.64 R12, [R0] ;  /* 0x00000000000c7984 */ /* 0x000ee80000000a00 */
[----:B------:R-:W4:Y:S04]  /*1820*/  LDS.64 R14, [R0+0x800] ;  /* 0x00080000000e7984 */ /* 0x000f280000000a00 */
[----:B------:R-:W5:Y:S04]  /*1830*/  LDS.64 R16, [R0+0x1000] ;  /* 0x0010000000107984 */ /* 0x000f680000000a00 */
[----:B------:R-:W5:Y:S04]  /*1840*/  LDS.64 R18, [R0+0x1800] ;  /* 0x0018000000127984 */ /* 0x000f680000000a00 */
[----:B------:R-:W5:Y:S04]  /*1850*/  LDS.64 R20, [R0+0x2000] ;  /* 0x0020000000147984 */ /* 0x000f680000000a00 */
[----:B------:R-:W5:Y:S04]  /*1860*/  LDS.64 R22, [R0+0x2800] ;  /* 0x0028000000167984 */ /* 0x000f680000000a00 */
[----:B0-----:R-:W0:Y:S04]  /*1870*/  LDS.64 R26, [R0+0x3000] ;  /* 0x00300000001a7984 */ /* 0x001e280000000a00 */
[----:B------:R-:W0:Y:S04]  /*1880*/  LDS.64 R28, [R0+0x3800] ;  /* 0x00380000001c7984 */ /* 0x000e280000000a00 */
[----:B------:R-:W0:Y:S04]  /*1890*/  LDS.64 R30, [R0+0x4000] ;  /* 0x00400000001e7984 */ /* 0x000e280000000a00 */
[----:B------:R-:W0:Y:S04]  /*18a0*/  LDS.64 R32, [R0+0x4800] ;  /* 0x0048000000207984 */ /* 0x000e280000000a00 */
[----:B------:R-:W0:Y:S04]  /*18b0*/  LDS.64 R34, [R0+0x5000] ;  /* 0x0050000000227984 */ /* 0x000e280000000a00 */
[----:B------:R-:W0:Y:S04]  /*18c0*/  LDS.64 R36, [R0+0x5800] ;  /* 0x0058000000247984 */ /* 0x000e280000000a00 */
[----:B------:R-:W0:Y:S04]  /*18d0*/  LDS.64 R38, [R0+0x6000] ;  /* 0x0060000000267984 */ /* 0x000e280000000a00 */
[----:B------:R2:W0:Y:S04]  /*18e0*/  LDS.64 R40, [R0+0x6800] ;  /* 0x0068000000287984 */ /* 0x0004280000000a00 */
[----:B-1----:R1:W-:Y:S04]  /*18f0*/  STG.E desc[UR10][R2.64+-0x800], R6 ;  /* 0xfff8000602007986 */ /* 0x0023e8000c10190a */
[----:B------:R4:W-:Y:S01]  /*1900*/  STG.E desc[UR10][R4.64+-0x800], R7 ;  /* 0xfff8000704007986 */ /* 0x0009e2000c10190a */
[----:B--2---:R-:W-:-:S03]  /*1910*/  VIADD R0, R0, 0x8000 ;  /* 0x0000800000007836 */ /* 0x004fc60000000000 */
[----:B------:R2:W-:Y:S04]  /*1920*/  STG.E desc[UR10][R2.64+-0x400], R10 ;  /* 0xfffc000a02007986 */ /* 0x0005e8000c10190a */
[----:B------:R5:W-:Y:S01]  /*1930*/  STG.E desc[UR10][R4.64+-0x400], R11 ;  /* 0xfffc000b04007986 */ /* 0x000be2000c10190a */
[----:B-1----:R-:W-:-:S03]  /*1940*/  IADD3 R6, P3, PT, R4, 0x4000, RZ ;  /* 0x0000400004067810 */ /* 0x002fc60007f7e0ff */
[----:B---3--:R-:W-:Y:S02]  /*1950*/  STG.E desc[UR10][R2.64], R12 ;  /* 0x0000000c02007986 */ /* 0x008fe4000c10190a */
[----:B----4-:R-:W-:Y:S02]  /*1960*/  IMAD.X R7, RZ, RZ, R5, P3 ;  /* 0x000000ffff077224 */ /* 0x010fe400018e0605 */
[----:B------:R-:W-:Y:S01]  /*1970*/  STG.E desc[UR10][R4.64], R13 ;  /* 0x0000000d04007986 */ /* 0x000fe2000c10190a */
[----:B--2---:R-:W-:-:S03]  /*1980*/  IADD3 R10, P2, PT, R2, 0x4000, RZ ;  /* 0x00004000020a7810 */ /* 0x004fc60007f5e0ff */
[----:B------:R-:W-:Y:S02]  /*1990*/  STG.E desc[UR10][R2.64+0x400], R14 ;  /* 0x0004000e02007986 */ /* 0x000fe4000c10190a */
[----:B-----5:R-:W-:Y:S02]  /*19a0*/  IMAD.X R11, RZ, RZ, R3, P2 ;  /* 0x000000ffff0b7224 */ /* 0x020fe400010e0603 */
        /* <DEDUP_REMOVED lines=9> */
[----:B0-----:R-:W-:Y:S04]  /*1a40*/  STG.E desc[UR10][R2.64+0x1800], R26 ;  /* 0x0018001a02007986 */ /* 0x001fe8000c10190a */
        /* <DEDUP_REMOVED lines=13> */
[----:B------:R0:W-:Y:S04]  /*1b20*/  STG.E desc[UR10][R2.64+0x3400], R40 ;  /* 0x0034002802007986 */ /* 0x0001e8000c10190a */
[----:B------:R1:W-:Y:S01]  /*1b30*/  STG.E desc[UR10][R4.64+0x3400], R41 ;  /* 0x0034002904007986 */ /* 0x0003e2000c10190a */
[----:B0-----:R-:W-:-:S02]  /*1b40*/  IMAD.MOV.U32 R2, RZ, RZ, R10 ;  /* 0x000000ffff027224 */ /* 0x001fc400078e000a */
[----:B------:R-:W-:Y:S02]  /*1b50*/  IMAD.MOV.U32 R3, RZ, RZ, R11 ;  /* 0x000000ffff037224 */ /* 0x000fe400078e000b */
[----:B-1----:R-:W-:Y:S02]  /*1b60*/  IMAD.MOV.U32 R4, RZ, RZ, R6 ;  /* 0x000000ffff047224 */ /* 0x002fe400078e0006 */
[----:B------:R-:W-:Y:S01]  /*1b70*/  IMAD.MOV.U32 R5, RZ, RZ, R7 ;  /* 0x000000ffff057224 */ /* 0x000fe200078e0007 */
[----:B------:R-:W-:Y:S06]  /*1b80*/  @!P1 BRA `(.L_x_563) ;  /* 0xfffffffc00109947 */ /* 0x000fec000383ffff */
.L_x_562:
[----:B------:R-:W-:Y:S05]  /*1b90*/  BSYNC.RECONVERGENT B0 ;  /* 0x0000000000007941 */ /* 0x000fea0003800200 */
.L_x_561:
[----:B------:R-:W-:Y:S01]  /*1ba0*/  IMAD.IADD R6, R24, 0x1, -R9 ;  /* 0x0000000118067824 */ /* 0x000fe200078e0a09 */
[----:B------:R-:W-:Y:S04]  /*1bb0*/  BSSY.RECONVERGENT B0, `(.L_x_564) ;  /* 0x0000026000007945 */ /* 0x000fe80003800200 */
[----:B------:R-:W-:-:S13]  /*1bc0*/  ISETP.GT.AND P1, PT, R6, 0x400, PT ;  /* 0x000004000600780c */ /* 0x000fda0003f24270 */
[----:B------:R-:W-:Y:S05]  /*1bd0*/  @!P1 BRA `(.L_x_565) ;  /* 0x00000000008c9947 */ /* 0x000fea0003800000 */
[----:B------:R-:W1:Y:S01]  /*1be0*/  LDS.64 R6, [R0+-0x1000] ;  /* 0xfff0000000067984 */ /* 0x000e620000000a00 */
[----:B------:R-:W-:Y:S01]  /*1bf0*/  IADD3 R8, P1, PT, R2, 0x2000, RZ ;  /* 0x0000200002087810 */ /* 0x000fe20007f3e0ff */
[----:B------:R-:W-:Y:S01]  /*1c00*/  VIADD R9, R9, 0x800 ;  /* 0x0000080009097836 */ /* 0x000fe20000000000 */
[----:B------:R-:W-:Y:S01]  /*1c10*/  PLOP3.LUT P0, PT, PT, PT, PT, 0x8, 0x80 ;  /* 0x000000000080781c */ /* 0x000fe20003f0e170 */
[----:B------:R-:W2:Y:S04]  /*1c20*/  LDS.64 R10, [R0+-0x800] ;  /* 0xfff80000000a7984 */ /* 0x000ea80000000a00 */
[----:B------:R-:W3:Y:S04]  /*1c30*/  LDS.64 R12, [R0] ;  /* 0x00000000000c7984 */ /* 0x000ee80000000a00 */
[----:B------:R-:W4:Y:S04]  /*1c40*/  LDS.64 R14, [R0+0x800] ;  /* 0x00080000000e7984 */ /* 0x000f280000000a00 */
[----:B------:R-:W5:Y:S04]  /*1c50*/  LDS.64 R16, [R0+0x1000] ;  /* 0x0010000000107984 */ /* 0x000f680000000a00 */
[----:B------:R-:W0:Y:S04]  /*1c60*/  LDS.64 R18, [R0+0x1800] ;  /* 0x0018000000127984 */ /* 0x000e280000000a00 */
[----:B------:R-:W0:Y:S04]  /*1c70*/  LDS.64 R20, [R0+0x2000] ;  /* 0x0020000000147984 */ /* 0x000e280000000a00 */
[----:B------:R1:W0:Y:S02]  /*1c80*/  LDS.64 R22, [R0+0x2800] ;  /* 0x0028000000167984 */ /* 0x0002240000000a00 */
[----:B-1----:R-:W-:-:S02]  /*1c90*/  VIADD R0, R0, 0x4000 ;  /* 0x0000400000007836 */ /* 0x002fc40000000000 */
[----:B------:R1:W-:Y:S04]  /*1ca0*/  STG.E desc[UR10][R2.64+-0x800], R6 ;  /* 0xfff8000602007986 */ /* 0x0003e8000c10190a */
[----:B------:R4:W-:Y:S04]  /*1cb0*/  STG.E desc[UR10][R4.64+-0x800], R7 ;  /* 0xfff8000704007986 */ /* 0x0009e8000c10190a */
[----:B--2---:R-:W-:Y:S04]  /*1cc0*/  STG.E desc[UR10][R2.64+-0x400], R10 ;  /* 0xfffc000a02007986 */ /* 0x004fe8000c10190a */
[----:B------:R2:W-:Y:S01]  /*1cd0*/  STG.E desc[UR10][R4.64+-0x400], R11 ;  /* 0xfffc000b04007986 */ /* 0x0005e2000c10190a */
[----:B-1----:R-:W-:-:S03]  /*1ce0*/  IADD3 R6, P2, PT, R4, 0x2000, RZ ;  /* 0x0000200004067810 */ /* 0x002fc60007f5e0ff */
[----:B---3--:R-:W-:Y:S02]  /*1cf0*/  STG.E desc[UR10][R2.64], R12 ;  /* 0x0000000c02007986 */ /* 0x008fe4000c10190a */
[----:B----4-:R-:W-:Y:S02]  /*1d00*/  IMAD.X R7, RZ, RZ, R5, P2 ;  /* 0x000000ffff077224 */ /* 0x010fe400010e0605 */
[----:B------:R-:W-:Y:S04]  /*1d10*/  STG.E desc[UR10][R4.64], R13 ;  /* 0x0000000d04007986 */ /* 0x000fe8000c10190a */
[----:B------:R-:W-:Y:S01]  /*1d20*/  STG.E desc[UR10][R2.64+0x400], R14 ;  /* 0x0004000e02007986 */ /* 0x000fe2000c10190a */
[----:B--2---:R-:W-:-:S03]  /*1d30*/  IMAD.X R11, RZ, RZ, R3, P1 ;  /* 0x000000ffff0b7224 */ /* 0x004fc600008e0603 */
[----:B------:R-:W-:Y:S04]  /*1d40*/  STG.E desc[UR10][R4.64+0x400], R15 ;  /* 0x0004000f04007986 */ /* 0x000fe8000c10190a */
[----:B-----5:R-:W-:Y:S04]  /*1d50*/  STG.E desc[UR10][R2.64+0x800], R16 ;  /* 0x0008001002007986 */ /* 0x020fe8000c10190a */
[----:B------:R-:W-:Y:S04]  /*1d60*/  STG.E desc[UR10][R4.64+0x800], R17 ;  /* 0x0008001104007986 */ /* 0x000fe8000c10190a */
[----:B0-----:R-:W-:Y:S04]  /*1d70*/  STG.E desc[UR10][R2.64+0xc00], R18 ;  /* 0x000c001202007986 */ /* 0x001fe8000c10190a */
        /* <DEDUP_REMOVED lines=8> */
[----:B------:R-:W-:-:S07]  /*1e00*/  IMAD.MOV.U32 R5, RZ, RZ, R7 ;  /* 0x000000ffff057224 */ /* 0x000fce00078e0007 */
.L_x_565:
[----:B------:R-:W-:Y:S05]  /*1e10*/  BSYNC.RECONVERGENT B0 ;  /* 0x0000000000007941 */ /* 0x000fea0003800200 */
.L_x_564:
[----:B------:R-:W-:-:S13]  /*1e20*/  ISETP.LT.OR P0, PT, R9, R24, P0 ;  /* 0x000000180900720c */ /* 0x000fda0000701670 */
[----:B------:R-:W-:Y:S05]  /*1e30*/  @!P0 EXIT ;  /* 0x000000000000894d */ /* 0x000fea0003800000 */
[----:B------:R-:W1:Y:S04]  /*1e40*/  LDS.64 R6, [R0+-0x1000] ;  /* 0xfff0000000067984 */ /* 0x000e680000000a00 */
[----:B------:R-:W2:Y:S04]  /*1e50*/  LDS.64 R8, [R0+-0x800] ;  /* 0xfff8000000087984 */ /* 0x000ea80000000a00 */
[----:B------:R-:W3:Y:S04]  /*1e60*/  LDS.64 R10, [R0] ;  /* 0x00000000000a7984 */ /* 0x000ee80000000a00 */
[----:B------:R-:W4:Y:S04]  /*1e70*/  LDS.64 R12, [R0+0x800] ;  /* 0x00080000000c7984 */ /* 0x000f280000000a00 */
[----:B-1----:R-:W-:Y:S04]  /*1e80*/  STG.E desc[UR10][R2.64+-0x800], R6 ;  /* 0xfff8000602007986 */ /* 0x002fe8000c10190a */
[----:B------:R-:W-:Y:S04]  /*1e90*/  STG.E desc[UR10][R4.64+-0x800], R7 ;  /* 0xfff8000704007986 */ /* 0x000fe8000c10190a */
[----:B--2---:R-:W-:Y:S04]  /*1ea0*/  STG.E desc[UR10][R2.64+-0x400], R8 ;  /* 0xfffc000802007986 */ /* 0x004fe8000c10190a */
[----:B------:R-:W-:Y:S04]  /*1eb0*/  STG.E desc[UR10][R4.64+-0x400], R9 ;  /* 0xfffc000904007986 */ /* 0x000fe8000c10190a */
[----:B---3--:R-:W-:Y:S04]  /*1ec0*/  STG.E desc[UR10][R2.64], R10 ;  /* 0x0000000a02007986 */ /* 0x008fe8000c10190a */
[----:B------:R-:W-:Y:S04]  /*1ed0*/  STG.E desc[UR10][R4.64], R11 ;  /* 0x0000000b04007986 */ /* 0x000fe8000c10190a */
[----:B----4-:R-:W-:Y:S04]  /*1ee0*/  STG.E desc[UR10][R2.64+0x400], R12 ;  /* 0x0004000c02007986 */ /* 0x010fe8000c10190a */
[----:B------:R-:W-:Y:S01]  /*1ef0*/  STG.E desc[UR10][R4.64+0x400], R13 ;  /* 0x0004000d04007986 */ /* 0x000fe2000c10190a */
[----:B------:R-:W-:Y:S05]  /*1f00*/  EXIT ;  /* 0x000000000000794d */ /* 0x000fea0003800000 */
.L_x_557:
[----:B------:R-:W-:Y:S01]  /*1f10*/  ISETP.NE.AND P2, PT, R28, R30, PT ;  /* 0x0000001e1c00720c */ /* 0x000fe20003f45270 */
[----:B0-----:R-:W0:Y:S01]  /*1f20*/  @P0 LDC.64 R46, c[0x0][0x398] ;  /* 0x0000e600ff2e0b82 */ /* 0x001e220000000a00 */
[----:B------:R-:W-:Y:S02]  /*1f30*/  ISETP.NE.AND P5, PT, R30, R32, PT ;  /* 0x000000201e00720c */ /* 0x000fe40003fa5270 */
[----:B------:R-:W-:Y:S02]  /*1f40*/  ISETP.NE.AND P1, PT, R32, R34, PT ;  /* 0x000000222000720c */ /* 0x000fe40003f25270 */
[----:B------:R-:W-:Y:S02]  /*1f50*/  ISETP.NE.AND P4, PT, R34, R36, PT ;  /* 0x000000242200720c */ /* 0x000fe40003f85270 */
[----:B------:R-:W-:Y:S01]  /*1f60*/  ISETP.NE.AND P3, PT, R36, R38, PT ;  /* 0x000000262400720c */ /* 0x000fe20003f65270 */
[----:B------:R-:W1:Y:S01]  /*1f70*/  @P0 LDC.64 R44, c[0x0][0x3a0] ;  /* 0x0000e800ff2c0b82 */ /* 0x000e620000000a00 */
[----:B------:R-:W-:-:S07]  /*1f80*/  ISETP.NE.AND P6, PT, R38, R40, PT ;  /* 0x000000282600720c */ /* 0x000fce0003fc5270 */
[----:B------:R-:W2:Y:S08]  /*1f90*/  @P2 LDC.64 R8, c[0x0][0x3a0] ;  /* 0x0000e800ff082b82 */ /* 0x000eb00000000a00 */
[----:B------:R-:W3:Y:S01]  /*1fa0*/  @P2 LDC.64 R26, c[0x0][0x398] ;  /* 0x0000e600ff1a2b82 */ /* 0x000ee20000000a00 */
[----:B0-----:R-:W-:-:S05]  /*1fb0*/  @P0 IMAD.WIDE R46, R11, 0x4, R46 ;  /* 0x000000040b2e0825 */ /* 0x001fca00078e022e */
[----:B------:R-:W-:Y:S02]  /*1fc0*/  @P0 STG.E desc[UR10][R46.64], R6 ;  /* 0x000000062e000986 */ /* 0x000fe4000c10190a */
[----:B------:R-:W0:Y:S01]  /*1fd0*/  @P5 LDC.64 R22, c[0x0][0x398] ;  /* 0x0000e600ff165b82 */ /* 0x000e220000000a00 */
[----:B-1----:R-:W-:-:S05]  /*1fe0*/  @P0 IMAD.WIDE R48, R11, 0x4, R44 ;  /* 0x000000040b300825 */ /* 0x002fca00078e022c */
[----:B------:R-:W-:Y:S01]  /*1ff0*/  @P0 STG.E desc[UR10][R48.64], R7 ;  /* 0x0000000730000986 */ /* 0x000fe2000c10190a */
[----:B------:R-:W-:Y:S01]  /*2000*/  ISETP.NE.AND P0, PT, R40, R4, PT ;  /* 0x000000042800720c */ /* 0x000fe20003f05270 */
[----:B------:R-:W1:Y:S01]  /*2010*/  @P5 LDC.64 R24, c[0x0][0x3a0] ;  /* 0x0000e800ff185b82 */ /* 0x000e620000000a00 */
[----:B--2---:R-:W-:-:S07]  /*2020*/  @P2 IMAD.WIDE R52, R0, 0x4, R8 ;  /* 0x0000000400342825 */ /* 0x004fce00078e0208 */
[----:B------:R-:W2:Y:S01]  /*2030*/  @P1 LDC.64 R8, c[0x0][0x398] ;  /* 0x0000e600ff081b82 */ /* 0x000ea20000000a00 */
[----:B---3--:R-:W-:-:S05]  /*2040*/  @P2 IMAD.WIDE R50, R0, 0x4, R26 ;  /* 0x0000000400322825 */ /* 0x008fca00078e021a */
[----:B------:R1:W-:Y:S02]  /*2050*/  @P2 STG.E desc[UR10][R50.64], R28 ;  /* 0x0000001c32002986 */ /* 0x0003e4000c10190a */
[----:B------:R-:W3:Y:S01]  /*2060*/  @P1 LDC.64 R10, c[0x0][0x3a0] ;  /* 0x0000e800ff0a1b82 */ /* 0x000ee20000000a00 */
[----:B0-----:R-:W-:Y:S01]  /*2070*/  @P5 IMAD.WIDE R54, R15, 0x4, R22 ;  /* 0x000000040f365825 */ /* 0x001fe200078e0216 */
[----:B------:R0:W-:Y:S01]  /*2080*/  @P2 STG.E desc[UR10][R52.64], R29 ;  /* 0x0000001d34002986 */ /* 0x0001e2000c10190a */
[----:B------:R-:W-:-:S03]  /*2090*/  ISETP.NE.AND P2, PT, R4, R3, PT ;  /* 0x000000030400720c */ /* 0x000fc60003f45270 */
[----:B------:R0:W-:Y:S02]  /*20a0*/  @P5 STG.E desc[UR10][R54.64], R30 ;  /* 0x0000001e36005986 */ /* 0x0001e4000c10190a */
[----:B------:R-:W4:Y:S01]  /*20b0*/  @P4 LDC.64 R44, c[0x0][0x398] ;  /* 0x0000e600ff2c4b82 */ /* 0x000f220000000a00 */
[----:B-1----:R-:W-:-:S05]  /*20c0*/  @P5 IMAD.WIDE R50, R15, 0x4, R24 ;  /* 0x000000040f325825 */ /* 0x002fca00078e0218 */
[----:B------:R0:W-:Y:S02]  /*20d0*/  @P5 STG.E desc[UR10][R50.64], R31 ;  /* 0x0000001f32005986 */ /* 0x0001e4000c10190a */
[----:B------:R-:W1:Y:S01]  /*20e0*/  @P4 LDC.64 R26, c[0x0][0x3a0] ;  /* 0x0000e800ff1a4b82 */ /* 0x000e620000000a00 */
[----:B--2---:R-:W-:-:S05]  /*20f0*/  @P1 IMAD.WIDE R8, R21, 0x4, R8 ;  /* 0x0000000415081825 */ /* 0x004fca00078e0208 */
[----:B------:R0:W-:Y:S02]  /*2100*/  @P1 STG.E desc[UR10][R8.64], R32 ;  /* 0x0000002008001986 */ /* 0x0001e4000c10190a */
[----:B------:R-:W2:Y:S01]  /*2110*/  @P3 LDC.64 R22, c[0x0][0x398] ;  /* 0x0000e600ff163b82 */ /* 0x000ea20000000a00 */
[----:B---3--:R-:W-:-:S05]  /*2120*/  @P1 IMAD.WIDE R10, R21, 0x4, R10 ;  /* 0x00000004150a1825 */ /* 0x008fca00078e020a */
[----:B------:R0:W-:Y:S02]  /*2130*/  @P1 STG.E desc[UR10][R10.64], R33 ;  /* 0x000000210a001986 */ /* 0x0001e4000c10190a */
[----:B------:R-:W3:Y:S01]  /*2140*/  @P3 LDC.64 R48, c[0x0][0x3a0] ;  /* 0x0000e800ff303b82 */ /* 0x000ee20000000a00 */
[----:B----4-:R-:W-:-:S05]  /*2150*/  @P4 IMAD.WIDE R44, R2, 0x4, R44 ;  /* 0x00000004022c4825 */ /* 0x010fca00078e022c */
        /* <DEDUP_REMOVED lines=12> */
[----:B------:R0:W-:Y:S01]  /*2220*/  @P6 STG.E desc[UR10][R46.64], R38 ;  /* 0x000000262e006986 */ /* 0x0001e2000c10190a */
[----:B-1----:R-:W-:-:S05]  /*2230*/  @P6 IMAD.WIDE R6, R42, 0x4, R6 ;  /* 0x000000042a066825 */ /* 0x002fca00078e0206 */
[----:B------:R0:W-:Y:S01]  /*2240*/  @P6 STG.E desc[UR10][R6.64], R39 ;  /* 0x0000002706006986 */ /* 0x0001e2000c10190a */
[----:B--2---:R-:W-:-:S05]  /*2250*/  @P0 IMAD.WIDE R14, R17, 0x4, R14 ;  /* 0x00000004110e0825 */ /* 0x004fca00078e020e */
[----:B------:R0:W-:Y:S01]  /*2260*/  @P0 STG.E desc[UR10][R14.64], R40 ;  /* 0x000000280e000986 */ /* 0x0001e2000c10190a */
[----:B---3--:R-:W-:-:S05]  /*2270*/  @P0 IMAD.WIDE R24, R17, 0x4, R24 ;  /* 0x0000000411180825 */ /* 0x008fca00078e0218 */
[----:B------:R0:W-:Y:S01]  /*2280*/  @P0 STG.E desc[UR10][R24.64], R41 ;  /* 0x0000002918000986 */ /* 0x0001e2000c10190a */
[----:B------:R-:W-:Y:S05]  /*2290*/  @!P2 EXIT ;  /* 0x000000000000a94d */ /* 0x000fea0003800000 */
[----:B------:R-:W1:Y:S08]  /*22a0*/  LDC.64 R2, c[0x0][0x398] ;  /* 0x0000e600ff027b82 */ /* 0x000e700000000a00 */
[----:B0-----:R-:W0:Y:S01]  /*22b0*/  LDC.64 R6, c[0x0][0x3a0] ;  /* 0x0000e800ff067b82 */ /* 0x001e220000000a00 */
[----:B-1----:R-:W-:-:S05]  /*22c0*/  IMAD.WIDE R2, R13, 0x4, R2 ;  /* 0x000000040d027825 */ /* 0x002fca00078e0202 */
[----:B------:R-:W-:Y:S01]  /*22d0*/  STG.E desc[UR10][R2.64], R4 ;  /* 0x0000000402007986 */ /* 0x000fe2000c10190a */
[----:B0-----:R-:W-:-:S05]  /*22e0*/  IMAD.WIDE R6, R13, 0x4, R6 ;  /* 0x000000040d067825 */ /* 0x001fca00078e0206 */
[----:B------:R-:W-:Y:S01]  /*22f0*/  STG.E desc[UR10][R6.64], R5 ;  /* 0x0000000506007986 */ /* 0x000fe2000c10190a */
[----:B------:R-:W-:Y:S05]  /*2300*/  EXIT ;  /* 0x000000000000794d */ /* 0x000fea0003800000 */
.L_x_554:
[----:B------:R-:W0:Y:S01]  /*2310*/  S2R R0, SR_TID.X ;  /* 0x0000000000007919 */ /* 0x000e220000002100 */
[----:B------:R-:W1:Y:S01]  /*2320*/  LDC.64 R2, c[0x0][0x380] ;  /* 0x0000e000ff027b82 */ /* 0x000e620000000a00 */
[----:B------:R-:W-:Y:S01]  /*2330*/  IMAD.MOV.U32 R34, RZ, RZ, RZ ;  /* 0x000000ffff227224 */ /* 0x000fe200078e00ff */
[----:B------:R-:W2:Y:S06]  /*2340*/  S2R R36, SR_LANEID ;  /* 0x0000000000247919 */ /* 0x000eac0000000000 */
[----:B------:R-:W3:Y:S01]  /*2350*/  S2UR UR5, SR_CgaCtaId ;  /* 0x00000000000579c3 */ /* 0x000ee20000008800 */
[----:B------:R-:W-:-:S07]  /*2360*/  UMOV UR4, 0x400 ;  /* 0x0000040000047882 */ /* 0x000fce0000000000 */
[----:B------:R-:W4:Y:S01]  /*2370*/  LDC R20, c[0x0][0x390] ;  /* 0x0000e400ff147b82 */ /* 0x000f220000000800 */
[C---:B0-----:R-:W-:Y:S02]  /*2380*/  LOP3.LUT R4, R0.reuse, 0x1f, RZ, 0xc0, !PT ;  /* 0x0000001f00047812 */ /* 0x041fe400078ec0ff */
[----:B------:R-:W-:-:S03]  /*2390*/  LOP3.LUT R5, R0, 0x3e0, RZ, 0xc0, !PT ;  /* 0x000003e000057812 */ /* 0x000fc600078ec0ff */
[----:B------:R-:W-:-:S04]  /*23a0*/  IMAD.IADD R4, R9, 0x1, R4 ;  /* 0x0000000109047824 */ /* 0x000fc800078e0204 */
[----:B------:R-:W-:-:S04]  /*23b0*/  IMAD R5, R5, 0x9, R4 ;  /* 0x0000000905057824 */ /* 0x000fc800078e0204 */
[----:B-1----:R-:W-:-:S05]  /*23c0*/  IMAD.WIDE.U32 R4, R5, 0x4, R2 ;  /* 0x0000000405047825 */ /* 0x002fca00078e0002 */
[----:B------:R-:W5:Y:S04]  /*23d0*/  LDG.E.CONSTANT R6, desc[UR10][R4.64] ;  /* 0x0000000a04067981 */ /* 0x000f68000c1e9900 */
[----:B------:R-:W4:Y:S04]  /*23e0*/  LDG.E.CONSTANT R7, desc[UR10][R4.64+0x80] ;  /* 0x0000800a04077981 */ /* 0x000f28000c1e9900 */
[----:B------:R-:W4:Y:S04]  /*23f0*/  LDG.E.CONSTANT R8, desc[UR10][R4.64+0x100] ;  /* 0x0001000a04087981 */ /* 0x000f28000c1e9900 */
[----:B------:R-:W4:Y:S04]  /*2400*/  LDG.E.CONSTANT R10, desc[UR10][R4.64+0x180] ;  /* 0x0001800a040a7981 */ /* 0x000f28000c1e9900 */
[----:B------:R-:W4:Y:S04]  /*2410*/  LDG.E.CONSTANT R11, desc[UR10][R4.64+0x200] ;  /* 0x0002000a040b7981 */ /* 0x000f28000c1e9900 */
[----:B------:R-:W4:Y:S04]  /*2420*/  LDG.E.CONSTANT R12, desc[UR10][R4.64+0x280] ;  /* 0x0002800a040c7981 */ /* 0x000f28000c1e9900 */
[----:B------:R-:W4:Y:S04]  /*2430*/  LDG.E.CONSTANT R13, desc[UR10][R4.64+0x300] ;  /* 0x0003000a040d7981 */ /* 0x000f28000c1e9900 */
[----:B------:R-:W4:Y:S04]  /*2440*/  LDG.E.CONSTANT R14, desc[UR10][R4.64+0x380] ;  /* 0x0003800a040e7981 */ /* 0x000f28000c1e9900 */
[----:B------:R-:W4:Y:S01]  /*2450*/  LDG.E.CONSTANT R15, desc[UR10][R4.64+0x400] ;  /* 0x0004000a040f7981 */ /* 0x000f22000c1e9900 */
[----:B------:R-:W-:-:S13]  /*2460*/  ISETP.NE.AND P0, PT, R0, RZ, PT ;  /* 0x000000ff0000720c */ /* 0x000fda0003f05270 */
[----:B------:R-:W-:-:S05]  /*2470*/  @!P0 IMAD.WIDE.U32 R2, R9, 0x4, R2 ;  /* 0x0000000409028825 */ /* 0x000fca00078e0002 */
[----:B------:R0:W4:Y:S01]  /*2480*/  @!P0 LDG.E.CONSTANT R34, desc[UR10][R2.64+-0x4] ;  /* 0xfffffc0a02228981 */ /* 0x000122000c1e9900 */
[----:B------:R-:W-:Y:S01]  /*2490*/  SHF.R.U32.HI R43, RZ, 0x5, R0 ;  /* 0x00000005ff2b7819 */ /* 0x000fe20000011600 */
[----:B---3--:R-:W-:Y:S01]  /*24a0*/  ULEA UR4, UR5, UR4, 0x18 ;  /* 0x0000000405047291 */ /* 0x008fe2000f8ec0ff */
[C---:B------:R-:W-:Y:S02]  /*24b0*/  ISETP.NE.AND P0, PT, R0.reuse, RZ, PT ;  /* 0x000000ff0000720c */ /* 0x040fe40003f05270 */
[C---:B------:R-:W-:Y:S01]  /*24c0*/  ISETP.NE.AND P5, PT, R43.reuse, 0x5, PT ;  /* 0x000000052b00780c */ /* 0x040fe20003fa5270 */
[----:B--2---:R-:W-:Y:S02]  /*24d0*/  IMAD R9, R43, 0x120, R36 ;  /* 0x000001202b097824 */ /* 0x004fe400078e0224 */
[----:B------:R-:W-:-:S03]  /*24e0*/  LEA R16, R0, UR4, 0x2 ;  /* 0x0000000400107c11 */ /* 0x000fc6000f8e10ff */
[----:B------:R-:W-:-:S05]  /*24f0*/  LEA R17, R9, UR4, 0x2 ;  /* 0x0000000409117c11 */ /* 0x000fca000f8e10ff */
[----:B------:R-:W-:Y:S01]  /*2500*/  IMAD R18, R36, 0x20, R17 ;  /* 0x0000002024127824 */ /* 0x000fe200078e0211 */
[----:B-----5:R-:W-:Y:S04]  /*2510*/  STS [R17], R6 ;  /* 0x0000000611007388 */ /* 0x020fe80000000800 */
[----:B----4-:R-:W-:Y:S04]  /*2520*/  STS [R17+0x80], R7 ;  /* 0x0000800711007388 */ /* 0x010fe80000000800 */
        /* <DEDUP_REMOVED lines=8> */
[----:B------:R-:W-:Y:S01]  /*25b0*/  LDS R37, [R18+0x20] ;  /* 0x0000200012257984 */ /* 0x000fe20000000800 */
[----:B-1----:R-:W-:-:S03]  /*25c0*/  IMAD.MOV.U32 R13, RZ, RZ, 0x2 ;  /* 0x00000002ff0d7424 */ /* 0x002fc600078e00ff */
[----:B------:R-:W-:Y:S04]  /*25d0*/  LDS R32, [R18] ;  /* 0x0000000012207984 */ /* 0x000fe80000000800 */
[----:B------:R-:W1:Y:S04]  /*25e0*/  LDS R30, [R18+0x4] ;  /* 0x00000400121e7984 */ /* 0x000e680000000800 */
[----:B------:R-:W2:Y:S04]  /*25f0*/  LDS R28, [R18+0x8] ;  /* 0x00000800121c7984 */ /* 0x000ea80000000800 */
[----:B------:R-:W3:Y:S04]  /*2600*/  LDS R10, [R18+0xc] ;  /* 0x00000c00120a7984 */ /* 0x000ee80000000800 */
[----:B------:R-:W-:Y:S04]  /*2610*/  LDS R8, [R18+0x10] ;  /* 0x0000100012087984 */ /* 0x000fe80000000800 */
[----:B------:R-:W-:Y:S04]  /*2620*/  LDS R6, [R18+0x14] ;  /* 0x0000140012067984 */ /* 0x000fe80000000800 */
[----:B------:R-:W-:Y:S04]  /*2630*/  LDS R4, [R18+0x18] ;  /* 0x0000180012047984 */ /* 0x000fe80000000800 */
[----:B0-----:R-:W-:Y:S01]  /*2640*/  LDS R2, [R18+0x1c] ;  /* 0x00001c0012027984 */ /* 0x001fe20000000800 */
[----:B------:R-:W-:Y:S01]  /*2650*/  BAR.SYNC.DEFER_BLOCKING 0x0 ;  /* 0x0000000000007b1d */ /* 0x000fe20000010000 */
[----:B-1----:R-:W-:-:S02]  /*2660*/  ISETP.NE.AND P2, PT, R32, R30, PT ;  /* 0x0000001e2000720c */ /* 0x002fc40003f45270 */
[----:B--2---:R-:W-:Y:S02]  /*2670*/  ISETP.NE.AND P3, PT, R30, R28, PT ;  /* 0x0000001c1e00720c */ /* 0x004fe40003f65270 */
[----:B---3--:R-:W-:Y:S01]  /*2680*/  ISETP.NE.AND P4, PT, R28, R10, PT ;  /* 0x0000000a1c00720c */ /* 0x008fe20003f85270 */
        /* <DEDUP_REMOVED lines=15> */
[----:B------:R-:W-:Y:S04]  /*2780*/  LDS R7, [R18+0x14] ;  /* 0x0000140012077984 */ /* 0x000fe80000000800 */
[----:B------:R-:W-:Y:S04]  /*2790*/  LDS R5, [R18+0x18] ;  /* 0x0000180012057984 */ /* 0x000fe80000000800 */
[----:B------:R-:W-:Y:S04]  /*27a0*/  LDS R3, [R18+0x1c] ;  /* 0x00001c0012037984 */ /* 0x000fe80000000800 */
[----:B------:R-:W-:Y:S01]  /*27b0*/  LDS R12, [R18+0x20] ;  /* 0x00002000120c7984 */ /* 0x000fe20000000800 */
[----:B------:R-:W-:Y:S01]  /*27c0*/  BAR.SYNC.DEFER_BLOCKING 0x0 ;  /* 0x0000000000007b1d */ /* 0x000fe20000010000 */
[----:B0-----:R-:W-:-:S05]  /*27d0*/  SEL R14, R33, RZ, !P2 ;  /* 0x000000ff210e7207 */ /* 0x001fca0005000000 */
[----:B-1----:R-:W-:-:S05]  /*27e0*/  IMAD.IADD R14, R31, 0x1, R14 ;  /* 0x000000011f0e7824 */ /* 0x002fca00078e020e */
[----:B------:R-:W-:-:S05]  /*27f0*/  SEL R14, R14, RZ, !P3 ;  /* 0x000000ff0e0e7207 */ /* 0x000fca0005800000 */
[----:B--2---:R-:W-:Y:S01]  /*2800*/  IMAD.IADD R14, R29, 0x1, R14 ;  /* 0x000000011d0e7824 */ /* 0x004fe200078e020e */
[----:B------:R-:W-:Y:S04]  /*2810*/  STS [R16+0x47c], R37 ;  /* 0x00047c2510007388 */ /* 0x000fe80000000800 */
[----:B------:R-:W-:Y:S01]  /*2820*/  SEL R14, R14, RZ, !P4 ;  /* 0x000000ff0e0e7207 */ /* 0x000fe20006000000 */
[----:B------:R-:W-:Y:S04]  /*2830*/  BAR.SYNC.DEFER_BLOCKING 0x0 ;  /* 0x0000000000007b1d */ /* 0x000fe80000010000 */
[----:B---3--:R-:W-:-:S02]  /*2840*/  IMAD.IADD R14, R11, 0x1, R14 ;  /* 0x000000010b0e7824 */ /* 0x008fc400078e020e */
[----:B------:R-:W0:Y:S01]  /*2850*/  @P0 LDS R34, [R16+0x478] ;  /* 0x0004780010220984 */ /* 0x000e220000000800 */
[----:B------:R-:W-:-:S04]  /*2860*/  ISETP.NE.AND P0, PT, R10, R8, PT ;  /* 0x000000080a00720c */ /* 0x000fc80003f05270 */
[----:B------:R-:W-:-:S05]  /*2870*/  SEL R14, R14, RZ, !P0 ;  /* 0x000000ff0e0e7207 */ /* 0x000fca0004000000 */
[----:B----4-:R-:W-:Y:S01]  /*2880*/  IMAD.IADD R14, R9, 0x1, R14 ;  /* 0x00000001090e7824 */ /* 0x010fe200078e020e */
[----:B0-----:R-:W-:-:S04]  /*2890*/  ISETP.NE.AND P1, PT, R34, R32, PT ;  /* 0x000000202200720c */ /* 0x001fc80003f25270 */
[----:B------:R-:W-:-:S09]  /*28a0*/  SEL R15, RZ, 0x1, !P1 ;  /* 0x00000001ff0f7807 */ /* 0x000fd20004800000 */
[----:B------:R-:W-:Y:S01]  /*28b0*/  @!P1 IMAD.MOV R13, RZ, RZ, 0x1 ;  /* 0x00000001ff0d9424 */ /* 0x000fe200078e02ff */
[----:B------:R-:W-:Y:S01]  /*28c0*/  ISETP.NE.AND P1, PT, R8, R6, PT ;  /* 0x000000060800720c */ /* 0x000fe20003f25270 */
[----:B------:R-:W-:Y:S01]  /*28d0*/  @!P2 IMAD.MOV R13, RZ, RZ, R15 ;  /* 0x000000ffff0da224 */ /* 0x000fe200078e020f */
[----:B------:R-:W-:Y:S02]  /*28e0*/  ISETP.NE.AND P2, PT, R6, R4, PT ;  /* 0x000000040600720c */ /* 0x000fe40003f45270 */
[----:B------:R-:W-:Y:S01]  /*28f0*/  SEL R14, R14, RZ, !P1 ;  /* 0x000000ff0e0e7207 */ /* 0x000fe20004800000 */
[----:B------:R-:W-:Y:S02]  /*2900*/  VIADD R15, R13, 0x1 ;  /* 0x000000010d0f7836 */ /* 0x000fe40000000000 */
[----:B------:R-:W-:Y:S01]  /*2910*/  @!P3 IMAD.MOV R15, RZ, RZ, R13 ;  /* 0x000000ffff0fb224 */ /* 0x000fe200078e020d */
[----:B------:R-:W-:Y:S01]  /*2920*/  ISETP.NE.AND P3, PT, R4, R2, PT ;  /* 0x000000020400720c */ /* 0x000fe20003f65270 */
[----:B------:R-:W-:-:S02]  /*2930*/  IMAD.IADD R14, R7, 0x1, R14 ;  /* 0x00000001070e7824 */ /* 0x000fc400078e020e */
[----:B------:R-:W-:Y:S02]  /*2940*/  VIADD R13, R15, 0x1 ;  /* 0x000000010f0d7836 */ /* 0x000fe40000000000 */
[----:B------:R-:W-:Y:S01]  /*2950*/  @!P4 IMAD.MOV R13, RZ, RZ, R15 ;  /* 0x000000ffff0dc224 */ /* 0x000fe200078e020f */
[----:B------:R-:W-:-:S03]  /*2960*/  SEL R14, R14, RZ, !P2 ;  /* 0x000000ff0e0e7207 */ /* 0x000fc60005000000 */
[----:B------:R-:W-:Y:S02]  /*2970*/  VIADD R15, R13, 0x1 ;  /* 0x000000010d0f7836 */ /* 0x000fe40000000000 */
[----:B------:R-:W-:Y:S02]  /*2980*/  IMAD.IADD R14, R5, 0x1, R14 ;  /* 0x00000001050e7824 */ /* 0x000fe400078e020e */
[----:B------:R-:W-:Y:S01]  /*2990*/  @!P0 IMAD.MOV R15, RZ, RZ, R13 ;  /* 0x000000ffff0f8224 */ /* 0x000fe200078e020d */
[----:B------:R-:W-:Y:S02]  /*29a0*/  ISETP.NE.AND P0, PT, R2, R37, PT ;  /* 0x000000250200720c */ /* 0x000fe40003f05270 */
[----:B------:R-:W-:Y:S01]  /*29b0*/  SEL R14, R14, RZ, !P3 ;  /* 0x000000ff0e0e7207 */ /* 0x000fe20005800000 */
[----:B------:R-:W-:Y:S02]  /*29c0*/  VIADD R16, R15, 0x1 ;  /* 0x000000010f107836 */ /* 0x000fe40000000000 */
[----:B------:R-:W-:Y:S01]  /*29d0*/  @!P1 IMAD.MOV R16, RZ, RZ, R15 ;  /* 0x000000ffff109224 */ /* 0x000fe200078e020f */
[----:B------:R-:W-:Y:S01]  /*29e0*/  ISETP.GE.AND P1, PT, R36, 0x1, PT ;  /* 0x000000012400780c */ /* 0x000fe20003f26270 */
[----:B------:R-:W-:-:S02]  /*29f0*/  IMAD.IADD R14, R3, 0x1, R14 ;  /* 0x00000001030e7824 */ /* 0x000fc400078e020e */
[----:B------:R-:W-:Y:S02]  /*2a00*/  VIADD R17, R16, 0x1 ;  /* 0x0000000110117836 */ /* 0x000fe40000000000 */
[----:B------:R-:W-:Y:S01]  /*2a10*/  @!P2 IMAD.MOV R17, RZ, RZ, R16 ;  /* 0x000000ffff11a224 */ /* 0x000fe200078e0210 */
[----:B------:R-:W-:Y:S02]  /*2a20*/  SEL R13, R14, RZ, !P0 ;  /* 0x000000ff0e0d7207 */ /* 0x000fe40004000000 */
[----:B------:R-:W-:-:S03]  /*2a30*/  ISETP.NE.AND P2, PT, R36, 0x1f, PT ;  /* 0x0000001f2400780c */ /* 0x000fc60003f45270 */
[----:B------:R-:W-:Y:S02]  /*2a40*/  IMAD.IADD R14, R12, 0x1, R13 ;  /* 0x000000010c0e7824 */ /* 0x000fe400078e020d */
[----:B------:R-:W-:Y:S02]  /*2a50*/  VIADD R12, R17, 0x1 ;  /* 0x00000001110c7836 */ /* 0x000fe40000000000 */
[----:B------:R-:W-:Y:S01]  /*2a60*/  @!P3 IMAD.MOV R12, RZ, RZ, R17 ;  /* 0x000000ffff0cb224 */ /* 0x000fe200078e0211 */
[----:B------:R-:W0:Y:S01]  /*2a70*/  SHFL.UP PT, R15, R14, 0x1, RZ ;  /* 0x042000000e0f7989 */ /* 0x000e2200000e00ff */
[C---:B------:R-:W-:Y:S02]  /*2a80*/  ISETP.NE.AND P3, PT, R43.reuse, 0x6, PT ;  /* 0x000000062b00780c */ /* 0x040fe40003f65270 */
[----:B------:R-:W-:Y:S02]  /*2a90*/  VIADD R13, R12, 0x1 ;  /* 0x000000010c0d7836 */ /* 0x000fe40000000000 */
[----:B------:R-:W-:Y:S01]  /*2aa0*/  @!P0 IMAD.MOV R13, RZ, RZ, R12 ;  /* 0x000000ffff0d8224 */ /* 0x000fe200078e020c */
[----:B------:R-:W-:-:S04]  /*2ab0*/  @!P2 LEA R35, R43, UR4, 0x3 ;  /* 0x000000042b23ac11 */ /* 0x000fc8000f8e18ff */
[----:B------:R-:W1:Y:S01]  /*2ac0*/  SHFL.UP PT, R12, R13, 0x1, RZ ;  /* 0x042000000d0c7989 */ /* 0x000e6200000e00ff */
[----:B------:R-:W-:-:S04]  /*2ad0*/  ISETP.NE.AND P0, PT, R13, RZ, PT ;  /* 0x000000ff0d00720c */ /* 0x000fc80003f05270 */
[----:B0-----:R-:W-:-:S04]  /*2ae0*/  SEL R15, R15, RZ, !P0 ;  /* 0x000000ff0f0f7207 */ /* 0x001fc80004000000 */
[----:B------:R-:W-:-:S05]  /*2af0*/  SEL R15, R15, RZ, P1 ;  /* 0x000000ff0f0f7207 */ /* 0x000fca0000800000 */
[----:B------:R-:W-:Y:S01]  /*2b00*/  IMAD.IADD R15, R14, 0x1, R15 ;  /* 0x000000010e0f7824 */ /* 0x000fe200078e020f */
[----:B-1----:R-:W-:Y:S02]  /*2b10*/  SEL R12, R12, RZ, P1 ;  /* 0x000000ff0c0c7207 */ /* 0x002fe40000800000 */
[----:B------:R-:W-:Y:S02]  /*2b20*/  ISETP.GE.AND P1, PT, R36, 0x2, PT ;  /* 0x000000022400780c */ /* 0x000fe40003f26270 */
[----:B------:R-:W0:Y:S01]  /*2b30*/  SHFL.UP PT, R16, R15, 0x2, RZ ;  /* 0x044000000f107989 */ /* 0x000e2200000e00ff */
[----:B------:R-:W-:-:S05]  /*2b40*/  IMAD.IADD R12, R12, 0x1, R13 ;  /* 0x000000010c0c7824 */ /* 0x000fca00078e020d */
[----:B------:R-:W1:Y:S01]  /*2b50*/  SHFL.UP PT, R14, R12, 0x2, RZ ;  /* 0x044000000c0e7989 */ /* 0x000e6200000e00ff */
[----:B------:R-:W-:-:S04]  /*2b60*/  ISETP.NE.AND P0, PT, R12, RZ, PT ;  /* 0x000000ff0c00720c */ /* 0x000fc80003f05270 */
[----:B0-----:R-:W-:-:S04]  /*2b70*/  SEL R16, R16, RZ, !P0 ;  /* 0x000000ff10107207 */ /* 0x001fc80004000000 */
[----:B------:R-:W-:Y:S02]  /*2b80*/  SEL R16, R16, RZ, P1 ;  /* 0x000000ff10107207 */ /* 0x000fe40000800000 */
[----:B-1----:R-:W-:Y:S02]  /*2b90*/  SEL R13, R14, RZ, P1 ;  /* 0x000000ff0e0d7207 */ /* 0x002fe40000800000 */
[----:B------:R-:W-:Y:S01]  /*2ba0*/  ISETP.GE.AND P1, PT, R36, 0x4, PT ;  /* 0x000000042400780c */ /* 0x000fe20003f26270 */
[----:B------:R-:W-:Y:S02]  /*2bb0*/  IMAD.IADD R16, R15, 0x1, R16 ;  /* 0x000000010f107824 */ /* 0x000fe400078e0210 */
[----:B------:R-:W-:-:S03]  /*2bc0*/  IMAD.IADD R13, R12, 0x1, R13 ;  /* 0x000000010c0d7824 */ /* 0x000fc600078e020d */
[----:B------:R-:W0:Y:S02]  /*2bd0*/  SHFL.UP PT, R17, R16, 0x4, RZ ;  /* 0x0480000010117989 */ /* 0x000e2400000e00ff */
[----:B------:R-:W-:Y:S02]  /*2be0*/  ISETP.NE.AND P0, PT, R13, RZ, PT ;  /* 0x000000ff0d00720c */ /* 0x000fe40003f05270 */
[----:B------:R-:W1:Y:S02]  /*2bf0*/  SHFL.UP PT, R14, R13, 0x4, RZ ;  /* 0x048000000d0e7989 */ /* 0x000e6400000e00ff */
        /* <DEDUP_REMOVED lines=18> */
[----:B0-----:R-:W-:Y:S02]  /*2d20*/  SEL R15, R15, RZ, !P0 ;  /* 0x000000ff0f0f7207 */ /* 0x001fe40004000000 */
[----:B-1----:R-:W-:Y:S02]  /*2d30*/  SEL R12, R12, RZ, P1 ;  /* 0x000000ff0c0c7207 */ /* 0x002fe40000800000 */
[----:B------:R-:W-:-:S02]  /*2d40*/  SEL R15, R15, RZ, P1 ;  /* 0x000000ff0f0f7207 */ /* 0x000fc40000800000 */
[----:B------:R-:W-:Y:S01]  /*2d50*/  ISETP.NE.AND P1, PT, R43, 0x2, PT ;  /* 0x000000022b00780c */ /* 0x000fe20003f25270 */
[----:B------:R-:W-:Y:S02]  /*2d60*/  IMAD.IADD R38, R13, 0x1, R12 ;  /* 0x000000010d267824 */ /* 0x000fe400078e020c */
[----:B------:R-:W-:-:S03]  /*2d70*/  IMAD.IADD R39, R16, 0x1, R15 ;  /* 0x0000000110277824 */ /* 0x000fc600078e020f */
[----:B------:R-:W-:Y:S04]  /*2d80*/  SHFL.UP PT, R41, R38, 0x1, RZ ;  /* 0x0420000026297989 */ /* 0x000fe800000e00ff */
[----:B------:R-:W-:Y:S01]  /*2d90*/  @!P2 STS.64 [R35], R38 ;  /* 0x000000262300a388 */ /* 0x000fe20000000a00 */
[----:B------:R-:W-:Y:S01]  /*2da0*/  BAR.SYNC.DEFER_BLOCKING 0x0 ;  /* 0x0000000000007b1d */ /* 0x000fe20000010000 */
[----:B------:R-:W-:-:S05]  /*2db0*/  ISETP.NE.AND P2, PT, R43, 0x4, PT ;  /* 0x000000042b00780c */ /* 0x000fca0003f45270 */
[----:B------:R-:W-:Y:S04]  /*2dc0*/  SHFL.UP PT, R35, R39, 0x1, RZ ;  /* 0x0420000027237989 */ /* 0x000fe800000e00ff */
[----:B------:R-:W0:Y:S04]  /*2dd0*/  LDS.128 R12, [UR4] ;  /* 0x00000004ff0c7984 */ /* 0x000e280008000c00 */
[----:B------:R-:W1:Y:S04]  /*2de0*/  LDS.128 R16, [UR4+0x10] ;  /* 0x00001004ff107984 */ /* 0x000e680008000c00 */
[----:B------:R-:W2:Y:S01]  /*2df0*/  LDS.128 R20, [UR4+0x20] ;  /* 0x00002004ff147984 */ /* 0x000ea20008000c00 */
[----:B0-----:R-:W-:-:S04]  /*2e00*/  ISETP.NE.AND P0, PT, R14, RZ, PT ;  /* 0x000000ff0e00720c */ /* 0x001fc80003f05270 */
[----:B------:R-:W-:Y:S02]  /*2e10*/  SEL R24, R13, RZ, !P0 ;  /* 0x000000ff0d187207 */ /* 0x000fe40004000000 */
[----:B-1----:R-:W-:-:S03]  /*2e20*/  ISETP.NE.AND P0, PT, R16, RZ, PT ;  /* 0x000000ff1000720c */ /* 0x002fc60003f05270 */
[----:B------:R-:W-:Y:S02]  /*2e30*/  IMAD.IADD R42, R15, 0x1, R24 ;  /* 0x000000010f2a7824 */ /* 0x000fe400078e0218 */
[----:B------:R-:W0:Y:S01]  /*2e40*/  LDS.128 R24, [UR4+0x30] ;  /* 0x00003004ff187984 */ /* 0x000e220008000c00 */
[----:B------:R-:W-:Y:S02]  /*2e50*/  IMAD.IADD R15, R12, 0x1, R14 ;  /* 0x000000010c0f7824 */ /* 0x000fe400078e020e */
[----:B------:R-:W-:Y:S02]  /*2e60*/  SEL R44, R42, RZ, !P0 ;  /* 0x000000ff2a2c7207 */ /* 0x000fe40004000000 */
[----:B------:R-:W-:Y:S02]  /*2e70*/  ISETP.NE.AND P0, PT, R18, RZ, PT ;  /* 0x000000ff1200720c */ /* 0x000fe40003f05270 */
[----:B------:R-:W-:Y:S01]  /*2e80*/  SEL R12, R15, R12, !P1 ;  /* 0x0000000c0f0c7207 */ /* 0x000fe20004800000 */
[----:B------:R-:W-:Y:S01]  /*2e90*/  IMAD.IADD R17, R17, 0x1, R44 ;  /* 0x0000000111117824 */ /* 0x000fe200078e022c */
[----:B------:R-:W-:Y:S01]  /*2ea0*/  SEL R42, R42, R13, !P1 ;  /* 0x0000000d2a2a7207 */ /* 0x000fe20004800000 */
[----:B------:R-:W-:Y:S01]  /*2eb0*/  IMAD.IADD R15, R15, 0x1, R16 ;  /* 0x000000010f0f7824 */ /* 0x000fe200078e0210 */
[----:B------:R-:W-:-:S02]  /*2ec0*/  ISETP.NE.AND P1, PT, R43, 0x3, PT ;  /* 0x000000032b00780c */ /* 0x000fc40003f25270 */
[C---:B------:R-:W-:Y:S02]  /*2ed0*/  SEL R44, R17.reuse, RZ, !P0 ;  /* 0x000000ff112c7207 */ /* 0x040fe40004000000 */
[----:B--2---:R-:W-:Y:S02]  /*2ee0*/  ISETP.NE.AND P0, PT, R20, RZ, PT ;  /* 0x000000ff1400720c */ /* 0x004fe40003f05270 */
[----:B------:R-:W-:Y:S01]  /*2ef0*/  SEL R42, R17, R42, !P1 ;  /* 0x0000002a112a7207 */ /* 0x000fe20004800000 */
[----:B------:R-:W-:Y:S01]  /*2f00*/  IMAD.IADD R19, R19, 0x1, R44 ;  /* 0x0000000113137824 */ /* 0x000fe200078e022c */
[----:B------:R-:W-:Y:S01]  /*2f10*/  SEL R12, R15, R12, !P1 ;  /* 0x0000000c0f0c7207 */ /* 0x000fe20004800000 */
[----:B------:R-:W-:Y:S01]  /*2f20*/  IMAD.IADD R15, R18, 0x1, R15 ;  /* 0x00000001120f7824 */ /* 0x000fe200078e020f */
[----:B------:R-:W-:Y:S02]  /*2f30*/  ISETP.NE.AND P1, PT, R43, 0x7, PT ;  /* 0x000000072b00780c */ /* 0x000fe40003f25270 */
[----:B------:R-:W-:-:S02]  /*2f40*/  SEL R14, R19, RZ, !P0 ;  /* 0x000000ff130e7207 */ /* 0x000fc40004000000 */
[----:B------:R-:W-:Y:S02]  /*2f50*/  ISETP.NE.AND P0, PT, R22, RZ, PT ;  /* 0x000000ff1600720c */ /* 0x000fe40003f05270 */
[----:B------:R-:W-:Y:S01]  /*2f60*/  SEL R42, R19, R42, !P2 ;  /* 0x0000002a132a7207 */ /* 0x000fe20005000000 */
[----:B------:R-:W-:Y:S01]  /*2f70*/  IMAD.IADD R21, R21, 0x1, R14 ;  /* 0x0000000115157824 */ /* 0x000fe200078e020e */
[C---:B------:R-:W-:Y:S01]  /*2f80*/  SEL R12, R15.reuse, R12, !P2 ;  /* 0x0000000c0f0c7207 */ /* 0x040fe20005000000 */
[----:B------:R-:W-:-:S03]  /*2f90*/  IMAD.IADD R15, R15, 0x1, R20 ;  /* 0x000000010f0f7824 */ /* 0x000fc600078e0214 */
[C---:B------:R-:W-:Y:S02]  /*2fa0*/  SEL R14, R21.reuse, RZ, !P0 ;  /* 0x000000ff150e7207 */ /* 0x040fe40004000000 */
[----:B------:R-:W-:Y:S02]  /*2fb0*/  ISETP.GE.U32.AND P0, PT, R0, 0x20, PT ;  /* 0x000000200000780c */ /* 0x000fe40003f06070 */
[----:B------:R-:W-:Y:S01]  /*2fc0*/  SEL R42, R21, R42, !P5 ;  /* 0x0000002a152a7207 */ /* 0x000fe20006800000 */
[----:B------:R-:W-:Y:S01]  /*2fd0*/  IMAD.IADD R23, R23, 0x1, R14 ;  /* 0x0000000117177824 */ /* 0x000fe200078e020e */
[----:B------:R-:W-:Y:S02]  /*2fe0*/  ISETP.NE.AND P2, PT, R36, RZ, P0 ;  /* 0x000000ff2400720c */ /* 0x000fe40000745270 */
[----:B0-----:R-:W-:Y:S02]  /*2ff0*/  ISETP.NE.AND P4, PT, R24, RZ, PT ;  /* 0x000000ff1800720c */ /* 0x001fe40003f85270 */
[----:B------:R-:W-:-:S02]  /*3000*/  SEL R42, R23, R42, !P3 ;  /* 0x0000002a172a7207 */ /* 0x000fc40005800000 */
[----:B------:R-:W-:Y:S02]  /*3010*/  SEL R14, R23, RZ, !P4 ;  /* 0x000000ff170e7207 */ /* 0x000fe40006000000 */
[----:B------:R-:W-:Y:S01]  /*3020*/  SEL R12, R15, R12, !P5 ;  /* 0x0000000c0f0c7207 */ /* 0x000fe20006800000 */
[----:B------:R-:W-:Y:S01]  /*3030*/  IMAD.IADD R15, R22, 0x1, R15 ;  /* 0x00000001160f7824 */ /* 0x000fe200078e020f */
[----:B------:R-:W-:Y:S01]  /*3040*/  @P0 ISETP.NE.AND P4, PT, R41, RZ, PT ;  /* 0x000000ff2900020c */ /* 0x000fe20003f85270 */
[----:B------:R-:W-:Y:S01]  /*3050*/  IMAD.IADD R25, R25, 0x1, R14 ;  /* 0x0000000119197824 */ /* 0x000fe200078e020e */
[----:B------:R-:W-:Y:S02]  /*3060*/  @P0 ISETP.NE.AND P5, PT, R36, RZ, PT ;  /* 0x000000ff2400020c */ /* 0x000fe40003fa5270 */
[C---:B------:R-:W-:Y:S01]  /*3070*/  SEL R12, R15.reuse, R12, !P3 ;  /* 0x0000000c0f0c7207 */ /* 0x040fe20005800000 */
[----:B------:R-:W-:Y:S01]  /*3080*/  IMAD.IADD R15, R15, 0x1, R24 ;  /* 0x000000010f0f7824 */ /* 0x000fe200078e0218 */
[----:B------:R-:W-:-:S02]  /*3090*/  SEL R42, R25, R42, !P1 ;  /* 0x0000002a192a7207 */ /* 0x000fc40004800000 */
[C---:B------:R-:W-:Y:S01]  /*30a0*/  ISETP.NE.AND P3, PT, R26.reuse, RZ, PT ;  /* 0x000000ff1a00720c */ /* 0x040fe20003f65270 */
[----:B------:R-:W-:Y:S01]  /*30b0*/  IMAD.IADD R20, R26, 0x1, R15 ;  /* 0x000000011a147824 */ /* 0x000fe200078e020f */
[----:B------:R-:W-:Y:S02]  /*30c0*/  @P0 SEL R16, R42, RZ, !P4 ;  /* 0x000000ff2a100207 */ /* 0x000fe40006000000 */
[----:B------:R-:W-:Y:S02]  /*30d0*/  @P0 SEL R13, R41, RZ, P5 ;  /* 0x000000ff290d0207 */ /* 0x000fe40002800000 */
[----:B------:R-:W-:Y:S01]  /*30e0*/  SEL R12, R15, R12, !P1 ;  /* 0x0000000c0f0c7207 */ /* 0x000fe20004800000 */
[----:B------:R-:W-:Y:S01]  /*30f0*/  @P2 IMAD.IADD R42, R35, 0x1, R16 ;  /* 0x00000001232a2824 */ /* 0x000fe200078e0210 */
[----:B------:R-:W-:-:S03]  /*3100*/  SEL R14, R25, RZ, !P3 ;  /* 0x000000ff190e7207 */ /* 0x000fc60005800000 */
[----:B------:R-:W-:Y:S02]  /*3110*/  @P0 IMAD.IADD R41, R12, 0x1, R13 ;  /* 0x000000010c290824 */ /* 0x000fe400078e020d */
[----:B------:R-:W-:Y:S02]  /*3120*/  IMAD.IADD R27, R27, 0x1, R14 ;  /* 0x000000011b1b7824 */ /* 0x000fe400078e020e */
[----:B------:R-:W-:Y:S01]  /*3130*/  @P0 IMAD.MOV.U32 R35, RZ, RZ, R42 ;  /* 0x000000ffff230224 */ /* 0x000fe200078e002a */
[----:B------:R-:W-:Y:S06]  /*3140*/  @P0 BRA `(.L_x_566) ;  /* 0x0000000c001c0947 */ /* 0x000fec0003800000 */
[----:B------:R-:W0:Y:S01]  /*3150*/  LDC.64 R38, c[0x0][0x3b0] ;  /* 0x0000ec00ff267b82 */ /* 0x000e220000000a00 */
[----:B------:R-:W-:Y:S01]  /*3160*/  ISETP.NE.AND P0, PT, R0, RZ, PT ;  /* 0x000000ff0000720c */ /* 0x000fe20003f05270 */
[----:B------:R-:W1:-:S12]  /*3170*/  LDCU UR5, c[0x0][0x370] ;  /* 0x00006e00ff0577ac */ /* 0x000e580008000800 */
[----:B------:R-:W-:Y:S01]  /*3180*/  @!P0 IMAD.MOV.U32 R14, RZ, RZ, 0x64 ;  /* 0x00000064ff0e8424 */ /* 0x000fe200078e00ff */
[----:B------:R2:W-:Y:S01]  /*3190*/  @!P0 STS [UR4+0x74], R20 ;  /* 0x00007414ff008988 */ /* 0x0005e20008000804 */
[----:B------:R-:W-:Y:S02]  /*31a0*/  @!P0 IMAD.MOV.U32 R15, RZ, RZ, 0x0 ;  /* 0x00000000ff0f8424 */ /* 0x000fe400078e00ff */
[----:B------:R-:W-:Y:S01]  /*31b0*/  @!P0 IMAD.MOV.U32 R12, RZ, RZ, R20 ;  /* 0x000000ffff0c8224 */ /* 0x000fe200078e0014 */
[----:B------:R2:W-:Y:S01]  /*31c0*/  @!P0 STS [UR4+0x78], R27 ;  /* 0x0000781bff008988 */ /* 0x0005e20008000804 */
[----:B------:R-:W-:Y:S01]  /*31d0*/  @!P0 IMAD.MOV.U32 R13, RZ, RZ, R27 ;  /* 0x000000ffff0d8224 */ /* 0x000fe200078e001b */
[----:B-1----:R-:W-:Y:S01]  /*31e0*/  UISETP.GT.U32.AND UP0, UPT, UR5, 0x1f3, UPT ;  /* 0x000001f30500788c */ /* 0x002fe2000bf04070 */
[----:B0-----:R-:W-:-:S05]  /*31f0*/  IMAD.WIDE.U32 R38, R40, 0x10, R38 ;  /* 0x0000001028267825 */ /* 0x001fca00078e0026 */
[----:B------:R2:W-:Y:S03]  /*3200*/  @!P0 ST.E.128.STRONG.GPU desc[UR10][R38.64+0x200], R12 ;  /* 0x0002000c26008985 */ /* 0x0005e6000c10fd0a */
[----:B------:R-:W-:Y:S05]  /*3210*/  BRA.U UP0, `(.L_x_567) ;  /* 0x0000000100087547 */ /* 0x000fea000b800000 */
[----:B------:R0:W-:Y:S06]  /*3220*/  MEMBAR.SC.CTA ;  /* 0x0000000000007992 */ /* 0x0001ec0000000000 */
[----:B0-----:R-:W-:Y:S05]  /*3230*/  BRA `(.L_x_568) ;  /* 0x0000000000087947 */ /* 0x001fea0003800000 */
.L_x_567:
[----:B------:R-:W-:Y:S05]  /*3240*/  NANOSLEEP 0x1c2 ;  /* 0x000001c20000795d */ /* 0x000fea0003800000 */
[----:B------:R-:W-:Y:S01]  /*3250*/  NOP ;  /* 0x0000000000007918 */ /* 0x000fe20000000000 */
.L_x_568:
[----:B--2---:R-:W-:-:S03]  /*3260*/  IMAD.WIDE.U32 R12, R0, 0x10, RZ ;  /* 0x00000010000c7825 */ /* 0x004fc600078e00ff */
[----:B------:R-:W-:Y:S02]  /*3270*/  LOP3.LUT R17, R12, 0xfffffff0, RZ, 0x3c, !PT ;  /* 0xfffffff00c117812 */ /* 0x000fe400078e3cff */
[----:B------:R-:W-:Y:S02]  /*3280*/  LOP3.LUT R13, RZ, R13, RZ, 0x33, !PT ;  /* 0x0000000dff0d7212 */ /* 0x000fe400078e33ff */
[----:B------:R-:W-:-:S05]  /*3290*/  IADD3 R16, P1, PT, R38, R17, RZ ;  /* 0x0000001126107210 */ /* 0x000fca0007f3e0ff */
[----:B------:R-:W-:-:S08]  /*32a0*/  IMAD.X R17, R39, 0x1, R13, P1 ;  /* 0x0000000127117824 */ /* 0x000fd000008e060d */
.L_x_570:
[----:B------:R-:W2:Y:S01]  /*32b0*/  LD.E.128.STRONG.GPU R12, desc[UR10][R16.64+0x200] ;  /* 0x0002000a100c7980 */ /* 0x000ea2000c10fd00 */
[----:B------:R-:W-:Y:S05]  /*32c0*/  YIELD ;  /* 0x0000000000007946 */ /* 0x000fea0003800000 */
[----:B------:R-:W-:Y:S01]  /*32d0*/  UMOV UR5, 0xffffffff ;  /* 0xffffffff00057882 */ /* 0x000fe20000000000 */
[----:B--2---:R-:W-:-:S04]  /*32e0*/  ISETP.NE.U32.AND P1, PT, R14, 0x63, PT ;  /* 0x000000630e00780c */ /* 0x004fc80003f25070 */
[----:B------:R-:W-:Y:S01]  /*32f0*/  ISETP.NE.AND.EX P1, PT, R15, RZ, PT, P1 ;  /* 0x000000ff0f00720c */ /* 0x000fe20003f25310 */
[----:B------:R-:W-:-:S12]  /*3300*/  BRA.DIV UR5, `(.L_x_569) ;  /* 0x0000007a058c7947 */ /* 0x000fd8000b800000 */
[----:B------:R-:W-:-:S13]  /*3310*/  VOTE.ANY P1, !P1 ;  /* 0x0000000000ff7806 */ /* 0x000fda0004820100 */
.L_x_630:
[----:B------:R-:W-:Y:S05]  /*3320*/  @P1 BRA `(.L_x_570) ;  /* 0xfffffffc00e01947 */ /* 0x000fea000383ffff */
[----:B------:R-:W-:Y:S01]  /*3330*/  UMOV UR5, 0xffffffff ;  /* 0xffffffff00057882 */ /* 0x000fe20000000000 */
[----:B------:R-:W-:-:S04]  /*3340*/  ISETP.NE.U32.AND P5, PT, R14, 0x65, PT ;  /* 0x000000650e00780c */ /* 0x000fc80003fa5070 */
[----:B------:R-:W-:Y:S01]  /*3350*/  ISETP.NE.AND.EX P5, PT, R15, RZ, PT, P5 ;  /* 0x000000ff0f00720c */ /* 0x000fe20003fa5350 */
[----:B------:R-:W-:-:S12]  /*3360*/  BRA.DIV UR5, `(.L_x_571) ;  /* 0x0000007a05987947 */ /* 0x000fd8000b800000 */
[----:B------:R-:W0:Y:S01]  /*3370*/  S2R R17, SR_GEMASK ;  /* 0x0000000000117919 */ /* 0x000e220000003c00 */
[----:B------:R-:W-:Y:S01]  /*3380*/  VOTE.ANY R21, PT, !P5 ;  /* 0x0000000000157806 */ /* 0x000fe200068e0100 */
[----:B------:R-:W-:Y:S01]  /*3390*/  VIADD R19, R36, 0x4 ;  /* 0x0000000424137836 */ /* 0x000fe20000000000 */
[----:B------:R-:W-:Y:S02]  /*33a0*/  ISETP.NE.AND P2, PT, R12, RZ, PT ;  /* 0x000000ff0c00720c */ /* 0x000fe40003f45270 */
[----:B------:R-:W-:-:S04]  /*33b0*/  ISETP.NE.U32.AND P3, PT, R14, 0x65, PT ;  /* 0x000000650e00780c */ /* 0x000fc80003f65070 */
[----:B------:R-:W-:Y:S01]  /*33c0*/  ISETP.NE.AND.EX P3, PT, R15, RZ, PT, P3 ;  /* 0x000000ff0f00720c */ /* 0x000fe20003f65330 */
[----:B------:R-:W-:-:S12]  /*33d0*/  VIADD R15, R36, 0x10 ;  /* 0x00000010240f7836 */ /* 0x000fd80000000000 */
[----:B------:R-:W-:Y:S02]  /*33e0*/  VOTE.ALL P3, P3 ;  /* 0x0000000000ff7806 */ /* 0x000fe40001860000 */
[----:B0-----:R-:W-:-:S05]  /*33f0*/  LOP3.LUT R21, R21, 0x80000000, R17, 0xec, !PT ;  /* 0x8000000015157812 */ /* 0x001fca00078eec11 */
[----:B------:R-:W-:-:S05]  /*3400*/  VIADD R16, R21, 0xffffffff ;  /* 0xffffffff15107836 */ /* 0x000fca0000000000 */
[----:B------:R-:W-:-:S04]  /*3410*/  LOP3.LUT R16, R21, R16, RZ, 0xc, !PT ;  /* 0x0000001015107212 */ /* 0x000fc800078e0cff */
[----:B------:R-:W0:Y:S02]  /*3420*/  POPC R24, R16 ;  /* 0x0000001000187309 */ /* 0x000e240000000000 */
[----:B0-----:R-:W0:Y:S01]  /*3430*/  SHFL.DOWN PT, R23, R13, 0x1, R24 ;  /* 0x082000000d177989 */ /* 0x001e2200000e0018 */
[----:B------:R-:W-:-:S03]  /*3440*/  ISETP.GE.AND P1, PT, R36, R24, PT ;  /* 0x000000182400720c */ /* 0x000fc60003f26270 */
[----:B------:R-:W1:Y:S01]  /*3450*/  SHFL.DOWN PT, R18, R12, 0x1, R24 ;  /* 0x082000000c127989 */ /* 0x000e6200000e0018 */
[----:B0-----:R-:W-:-:S04]  /*3460*/  SEL R23, R23, RZ, !P2 ;  /* 0x000000ff17177207 */ /* 0x001fc80005000000 */
[----:B------:R-:W-:Y:S02]  /*3470*/  SEL R23, R23, RZ, !P1 ;  /* 0x000000ff17177207 */ /* 0x000fe40004800000 */
[----:B-1----:R-:W-:-:S03]  /*3480*/  SEL R43, R18, RZ, !P1 ;  /* 0x000000ff122b7207 */ /* 0x002fc60004800000 */
[----:B------:R-:W-:Y:S02]  /*3490*/  IMAD.IADD R25, R13, 0x1, R23 ;  /* 0x000000010d197824 */ /* 0x000fe400078e0217 */
[----:B------:R-:W-:Y:S02]  /*34a0*/  IMAD.IADD R43, R12, 0x1, R43 ;  /* 0x000000010c2b7824 */ /* 0x000fe400078e022b */
[----:B------:R-:W-:Y:S01]  /*34b0*/  VIADD R13, R36, 0x2 ;  /* 0x00000002240d7836 */ /* 0x000fe20000000000 */
[----:B------:R-:W0:Y:S02]  /*34c0*/  SHFL.DOWN PT, R23, R25, 0x2, R24 ;  /* 0x0840000019177989 */ /* 0x000e2400000e0018 */
[----:B------:R-:W-:Y:S02]  /*34d0*/  ISETP.NE.AND P2, PT, R43, RZ, PT ;  /* 0x000000ff2b00720c */ /* 0x000fe40003f45270 */
[----:B------:R-:W1:Y:S01]  /*34e0*/  SHFL.DOWN PT, R16, R43, 0x2, R24 ;  /* 0x084000002b107989 */ /* 0x000e6200000e0018 */
[----:B------:R-:W-:-:S02]  /*34f0*/  ISETP.GT.AND P1, PT, R13, R24, PT ;  /* 0x000000180d00720c */ /* 0x000fc40003f24270 */
[----:B0-----:R-:W-:-:S04]  /*3500*/  SEL R23, R23, RZ, !P2 ;  /* 0x000000ff17177207 */ /* 0x001fc80005000000 */
[----:B------:R-:W-:Y:S02]  /*3510*/  SEL R12, R23, RZ, !P1 ;  /* 0x000000ff170c7207 */ /* 0x000fe40004800000 */
[----:B-1----:R-:W-:Y:S02]  /*3520*/  SEL R16, R16, RZ, !P1 ;  /* 0x000000ff10107207 */ /* 0x002fe40004800000 */
[----:B------:R-:W-:Y:S01]  /*3530*/  ISETP.GT.AND P1, PT, R19, R24, PT ;  /* 0x000000181300720c */ /* 0x000fe20003f24270 */
[----:B------:R-:W-:Y:S02]  /*3540*/  IMAD.IADD R13, R25, 0x1, R12 ;  /* 0x00000001190d7824 */ /* 0x000fe400078e020c */
[----:B------:R-:W-:Y:S02]  /*3550*/  IMAD.IADD R45, R43, 0x1, R16 ;  /* 0x000000012b2d7824 */ /* 0x000fe400078e0210 */
[----:B------:R-:W-:Y:S01]  /*3560*/  VIADD R19, R36, 0x8 ;  /* 0x0000000824137836 */ /* 0x000fe20000000000 */
[----:B------:R-:W0:Y:S02]  /*3570*/  SHFL.DOWN PT, R23, R13, 0x4, R24 ;  /* 0x088000000d177989 */ /* 0x000e2400000e0018 */
[----:B------:R-:W-:-:S02]  /*3580*/  ISETP.NE.AND P2, PT, R45, RZ, PT ;  /* 0x000000ff2d00720c */ /* 0x000fc40003f45270 */
[----:B------:R-:W1:Y:S02]  /*3590*/  SHFL.DOWN PT, R12, R45, 0x4, R24 ;  /* 0x088000002d0c7989 */ /* 0x000e6400000e0018 */
[----:B0-----:R-:W-:-:S04]  /*35a0*/  SEL R23, R23, RZ, !P2 ;  /* 0x000000ff17177207 */ /* 0x001fc80005000000 */
[----:B------:R-:W-:Y:S02]  /*35b0*/  SEL R16, R23, RZ, !P1 ;  /* 0x000000ff17107207 */ /* 0x000fe40004800000 */
[----:B-1----:R-:W-:Y:S02]  /*35c0*/  SEL R12, R12, RZ, !P1 ;  /* 0x000000ff0c0c7207 */ /* 0x002fe40004800000 */
[----:B------:R-:W-:Y:S01]  /*35d0*/  ISETP.GT.AND P1, PT, R19, R24, PT ;  /* 0x000000181300720c */ /* 0x000fe20003f24270 */
[----:B------:R-:W-:Y:S02]  /*35e0*/  IMAD.IADD R43, R13, 0x1, R16 ;  /* 0x000000010d2b7824 */ /* 0x000fe400078e0210 */
[----:B------:R-:W-:-:S03]  /*35f0*/  IMAD.IADD R47, R45, 0x1, R12 ;  /* 0x000000012d2f7824 */ /* 0x000fc600078e020c */
[----:B------:R-:W0:Y:S02]  /*3600*/  SHFL.DOWN PT, R13, R43, 0x8, R24 ;  /* 0x090000002b0d7989 */ /* 0x000e2400000e0018 */
[----:B------:R-:W-:Y:S02]  /*3610*/  ISETP.NE.AND P2, PT, R47, RZ, PT ;  /* 0x000000ff2f00720c */ /* 0x000fe40003f45270 */
[----:B------:R-:W1:Y:S02]  /*3620*/  SHFL.DOWN PT, R12, R47, 0x8, R24 ;  /* 0x090000002f0c7989 */ /* 0x000e6400000e0018 */
[----:B0-----:R-:W-:-:S04]  /*3630*/  SEL R13, R13, RZ, !P2 ;  /* 0x000000ff0d0d7207 */ /* 0x001fc80005000000 */
[----:B------:R-:W-:Y:S02]  /*3640*/  SEL R16, R13, RZ, !P1 ;  /* 0x000000ff0d107207 */ /* 0x000fe40004800000 */
[----:B-1----:R-:W-:Y:S02]  /*3650*/  SEL R12, R12, RZ, !P1 ;  /* 0x000000ff0c0c7207 */ /* 0x002fe40004800000 */
[----:B------:R-:W-:Y:S01]  /*3660*/  ISETP.GT.AND P1, PT, R15, R24, PT ;  /* 0x000000180f00720c */ /* 0x000fe20003f24270 */
[----:B------:R-:W-:Y:S01]  /*3670*/  IMAD.IADD R25, R43, 0x1, R16 ;  /* 0x000000012b197824 */ /* 0x000fe200078e0210 */
[----:B------:R-:W-:Y:S01]  /*3680*/  LOP3.LUT R15, RZ, R0, RZ, 0x33, !PT ;  /* 0x00000000ff0f7212 */ /* 0x000fe200078e33ff */
[----:B------:R-:W-:Y:S02]  /*3690*/  IMAD.IADD R45, R47, 0x1, R12 ;  /* 0x000000012f2d7824 */ /* 0x000fe400078e020c */
[----:B------:R-:W0:Y:S01]  /*36a0*/  LDC.64 R12, c[0x0][0x3b0] ;  /* 0x0000ec00ff0c7b82 */ /* 0x000e220000000a00 */
[----:B------:R-:W1:Y:S01]  /*36b0*/  SHFL.DOWN PT, R23, R25, 0x10, R24 ;  /* 0x0a00000019177989 */ /* 0x000e6200000e0018 */
[----:B------:R-:W-:Y:S01]  /*36c0*/  IMAD.IADD R40, R15, 0x1, R40 ;  /* 0x000000010f287824 */ /* 0x000fe200078e0228 */
[----:B------:R-:W-:-:S02]  /*36d0*/  ISETP.NE.AND P2, PT, R45, RZ, PT ;  /* 0x000000ff2d00720c */ /* 0x000fc40003f45270 */
[----:B------:R-:W2:Y:S02]  /*36e0*/  SHFL.DOWN PT, R16, R45, 0x10, R24 ;  /* 0x0a0000002d107989 */ /* 0x000ea400000e0018 */
[----:B-1----:R-:W-:Y:S02]  /*36f0*/  SEL R23, R23, RZ, !P2 ;  /* 0x000000ff17177207 */ /* 0x002fe40005000000 */
[----:B0-----:R-:W-:Y:S02]  /*3700*/  IADD3 R42, P2, PT, R12, 0x200, RZ ;  /* 0x000002000c2a7810 */ /* 0x001fe40007f5e0ff */
[----:B--2---:R-:W-:Y:S02]  /*3710*/  SEL R16, R16, RZ, !P1 ;  /* 0x000000ff10107207 */ /* 0x004fe40004800000 */
[----:B------:R-:W-:Y:S01]  /*3720*/  SEL R18, R23, RZ, !P1 ;  /* 0x000000ff17127207 */ /* 0x000fe20004800000 */
[----:B------:R-:W-:Y:S02]  /*3730*/  IMAD.X R43, RZ, RZ, R13, P2 ;  /* 0x000000ffff2b7224 */ /* 0x000fe400010e060d */
[----:B------:R-:W-:-:S02]  /*3740*/  IMAD.IADD R16, R45, 0x1, R16 ;  /* 0x000000012d107824 */ /* 0x000fc400078e0210 */
[----:B------:R-:W-:-:S07]  /*3750*/  IMAD.IADD R18, R25, 0x1, R18 ;  /* 0x0000000119127824 */ /* 0x000fce00078e0212 */
.L_x_644:
[----:B------:R-:W-:Y:S05]  /*3760*/  @!P3 BRA `(.L_x_572) ;  /* 0x000000040030b947 */ /* 0x000fea0003800000 */
[----:B------:R-:W-:-:S07]  /*3770*/  IMAD.MOV.U32 R25, RZ, RZ, R40 ;  /* 0x000000ffff197224 */ /* 0x000fce00078e0028 */
.L_x_576:
[----:B------:R-:W-:-:S07]  /*3780*/  IMAD.WIDE R22, R25, 0x10, R42 ;  /* 0x0000001019167825 */ /* 0x000fce00078e022a */
.L_x_574:
[----:B------:R-:W2:Y:S01]  /*3790*/  LD.E.128.STRONG.GPU R12, desc[UR10][R22.64+-0x200] ;  /* 0xfffe000a160c7980 */ /* 0x000ea2000c10fd00 */
[----:B------:R-:W-:Y:S05]  /*37a0*/  YIELD ;  /* 0x0000000000007946 */ /* 0x000fea0003800000 */
[----:B------:R-:W-:Y:S01]  /*37b0*/  UMOV UR5, 0xffffffff ;  /* 0xffffffff00057882 */ /* 0x000fe20000000000 */
[----:B--2---:R-:W-:-:S04]  /*37c0*/  ISETP.NE.U32.AND P1, PT, R14, 0x63, PT ;  /* 0x000000630e00780c */ /* 0x004fc80003f25070 */
[----:B------:R-:W-:Y:S01]  /*37d0*/  ISETP.NE.AND.EX P1, PT, R15, RZ, PT, P1 ;  /* 0x000000ff0f00720c */ /* 0x000fe20003f25310 */
[----:B------:R-:W-:-:S12]  /*37e0*/  BRA.DIV UR5, `(.L_x_573) ;  /* 0x0000007e05407947 */ /* 0x000fd8000b800000 */
[----:B------:R-:W-:-:S13]  /*37f0*/  VOTE.ANY P1, !P1 ;  /* 0x0000000000ff7806 */ /* 0x000fda0004820100 */
.L_x_647:
[----:B------:R-:W-:Y:S05]  /*3800*/  @P1 BRA `(.L_x_574) ;  /* 0xfffffffc00e01947 */ /* 0x000fea000383ffff */
[----:B------:R-:W-:Y:S01]  /*3810*/  UMOV UR5, 0xffffffff ;  /* 0xffffffff00057882 */ /* 0x000fe20000000000 */
[----:B------:R-:W-:-:S04]  /*3820*/  ISETP.NE.U32.AND P5, PT, R14, 0x65, PT ;  /* 0x000000650e00780c */ /* 0x000fc80003fa5070 */
[----:B------:R-:W-:Y:S01]  /*3830*/  ISETP.NE.AND.EX P5, PT, R15, RZ, PT, P5 ;  /* 0x000000ff0f00720c */ /* 0x000fe20003fa5350 */
[----:B------:R-:W-:-:S12]  /*3840*/  BRA.DIV UR5, `(.L_x_575) ;  /* 0x0000007e054c7947 */ /* 0x000fd8000b800000 */
[----:B------:R-:W-:Y:S01]  /*3850*/  VOTE.ANY R21, PT, !P5 ;  /* 0x0000000000157806 */ /* 0x000fe200068e0100 */
[----:B------:R-:W-:Y:S01]  /*3860*/  VIADD R25, R25, 0xffffffe0 ;  /* 0xffffffe019197836 */ /* 0x000fe20000000000 */
[----:B------:R-:W-:Y:S02]  /*3870*/  ISETP.NE.AND P2, PT, R12, RZ, PT ;  /* 0x000000ff0c00720c */ /* 0x000fe40003f45270 */
[----:B------:R-:W-:Y:S02]  /*3880*/  LOP3.LUT R21, R21, 0x80000000, R17, 0xec, !PT ;  /* 0x8000000015157812 */ /* 0x000fe400078eec11 */
[----:B------:R-:W-:-:S03]  /*3890*/  ISETP.NE.U32.AND P3, PT, R14, 0x65, PT ;  /* 0x000000650e00780c */ /* 0x000fc60003f65070 */
[----:B------:R-:W-:Y:S01]  /*38a0*/  VIADD R22, R21, 0xffffffff ;  /* 0xffffffff15167836 */ /* 0x000fe20000000000 */
[----:B------:R-:W-:-:S04]  /*38b0*/  ISETP.NE.AND.EX P3, PT, R15, RZ, PT, P3 ;  /* 0x000000ff0f00720c */ /* 0x000fc80003f65330 */
[----:B------:R-:W-:-:S04]  /*38c0*/  LOP3.LUT R21, R21, R22, RZ, 0xc, !PT ;  /* 0x0000001615157212 */ /* 0x000fc800078e0cff */
[----:B------:R-:W0:Y:S05]  /*38d0*/  POPC R24, R21 ;  /* 0x0000001500187309 */ /* 0x000e2a0000000000 */
[----:B------:R-:W-:Y:S01]  /*38e0*/  VOTE.ALL P3, P3 ;  /* 0x0000000000ff7806 */ /* 0x000fe20001860000 */
        /* <DEDUP_REMOVED lines=11> */
[----:B------:R-:W-:Y:S01]  /*39a0*/  ISETP.GT.AND P1, PT, R19, R24, PT ;  /* 0x000000181300720c */ /* 0x000fe20003f24270 */
[----:B------:R-:W1:Y:S01]  /*39b0*/  SHFL.DOWN PT, R13, R40, 0x2, R24 ;  /* 0x08400000280d7989 */ /* 0x000e6200000e0018 */
[----:B------:R-:W-:Y:S01]  /*39c0*/  VIADD R19, R36, 0x4 ;  /* 0x0000000424137836 */ /* 0x000fe20000000000 */
        /* <DEDUP_REMOVED lines=11> */
[----:B------:R-:W-:-:S05]  /*3a80*/  SEL R12, R12, RZ, !P1 ;  /* 0x000000ff0c0c7207 */ /* 0x000fca0004800000 */
[----:B------:R-:W-:Y:S01]  /*3a90*/  IMAD.IADD R47, R45, 0x1, R12 ;  /* 0x000000012d2f7824 */ /* 0x000fe200078e020c */
[----:B-1----:R-:W-:Y:S02]  /*3aa0*/  SEL R12, R23, RZ, !P1 ;  /* 0x000000ff170c7207 */ /* 0x002fe40004800000 */
[----:B------:R-:W-:Y:S01]  /*3ab0*/  ISETP.GT.AND P1, PT, R19, R24, PT ;  /* 0x000000181300720c */ /* 0x000fe20003f24270 */
[----:B------:R-:W-:Y:S01]  /*3ac0*/  VIADD R19, R36, 0x10 ;  /* 0x0000001024137836 */ /* 0x000fe20000000000 */
[----:B------:R-:W0:Y:S01]  /*3ad0*/  SHFL.DOWN PT, R22, R47, 0x8, R24 ;  /* 0x090000002f167989 */ /* 0x000e2200000e0018 */
[----:B------:R-:W-:-:S05]  /*3ae0*/  IMAD.IADD R49, R13, 0x1, R12 ;  /* 0x000000010d317824 */ /* 0x000fca00078e020c */
[----:B------:R-:W1:Y:S01]  /*3af0*/  SHFL.DOWN PT, R23, R49, 0x8, R24 ;  /* 0x0900000031177989 */ /* 0x000e6200000e0018 */
[----:B------:R-:W-:-:S04]  /*3b00*/  ISETP.NE.AND P2, PT, R49, RZ, PT ;  /* 0x000000ff3100720c */ /* 0x000fc80003f45270 */
        /* <DEDUP_REMOVED lines=9> */
[----:B0-----:R-:W-:Y:S02]  /*3ba0*/  SEL R22, R22, RZ, !P2 ;  /* 0x000000ff16167207 */ /* 0x001fe40005000000 */
[----:B------:R-:W-:Y:S02]  /*3bb0*/  ISETP.NE.AND P2, PT, R16, RZ, PT ;  /* 0x000000ff1000720c */ /* 0x000fe40003f45270 */
[----:B------:R-:W-:-:S02]  /*3bc0*/  SEL R22, R22, RZ, !P1 ;  /* 0x000000ff16167207 */ /* 0x000fc40004800000 */
[----:B-1----:R-:W-:-:S03]  /*3bd0*/  SEL R12, R12, RZ, !P1 ;  /* 0x000000ff0c0c7207 */ /* 0x002fc60004800000 */
[----:B------:R-:W-:Y:S01]  /*3be0*/  IMAD.IADD R22, R13, 0x1, R22 ;  /* 0x000000010d167824 */ /* 0x000fe200078e0216 */
[----:B------:R-:W-:-:S04]  /*3bf0*/  IADD3 R16, PT, PT, R45, R12, R16 ;  /* 0x0000000c2d107210 */ /* 0x000fc80007ffe010 */
[----:B------:R-:W-:-:S05]  /*3c00*/  SEL R13, R22, RZ, !P2 ;  /* 0x000000ff160d7207 */ /* 0x000fca0005000000 */
[----:B------:R-:W-:-:S07]  /*3c10*/  IMAD.IADD R18, R13, 0x1, R18 ;  /* 0x000000010d127824 */ /* 0x000fce00078e0212 */
.L_x_661:
[----:B------:R-:W-:Y:S05]  /*3c20*/  @P3 BRA `(.L_x_576) ;  /* 0xfffffff800d43947 */ /* 0x000fea000383ffff */
.L_x_572:
[----:B------:R-:W-:Y:S01]  /*3c30*/  ISETP.NE.AND P1, PT, R36, RZ, PT ;  /* 0x000000ff2400720c */ /* 0x000fe20003f25270 */
[----:B------:R-:W-:Y:S01]  /*3c40*/  BSSY.RECONVERGENT B0, `(.L_x_577) ;  /* 0x0000014000007945 */ /* 0x000fe20003800200 */
[----:B------:R-:W-:-:S11]  /*3c50*/  IMAD.MOV.U32 R17, RZ, RZ, R18 ;  /* 0x000000ffff117224 */ /* 0x000fd600078e0012 */
[----:B------:R-:W0:Y:S01]  /*3c60*/  @!P1 S2R R13, SR_CgaCtaId ;  /* 0x00000000000d9919 */ /* 0x000e220000008800 */
[----:B------:R-:W-:-:S04]  /*3c70*/  @!P1 MOV R12, 0x400 ;  /* 0x00000400000c9802 */ /* 0x000fc80000000f00 */
[----:B0-----:R-:W-:Y:S01]  /*3c80*/  @!P1 LEA R21, R13, R12, 0x18 ;  /* 0x0000000c0d159211 */ /* 0x001fe200078ec0ff */
[----:B------:R-:W-:Y:S06]  /*3c90*/  @P0 BRA `(.L_x_578) ;  /* 0x0000000000380947 */ /* 0x000fec0003800000 */
[----:B------:R-:W0:Y:S01]  /*3ca0*/  S2UR UR6, SR_CgaCtaId ;  /* 0x00000000000679c3 */ /* 0x000e220000008800 */
[C---:B------:R-:W-:Y:S01]  /*3cb0*/  ISETP.NE.AND P0, PT, R20.reuse, RZ, PT ;  /* 0x000000ff1400720c */ /* 0x040fe20003f05270 */
[----:B------:R-:W-:Y:S01]  /*3cc0*/  UMOV UR5, 0x400 ;  /* 0x0000040000057882 */ /* 0x000fe20000000000 */
[----:B------:R-:W-:Y:S02]  /*3cd0*/  IMAD.IADD R19, R20, 0x1, R16 ;  /* 0x0000000114137824 */ /* 0x000fe400078e0210 */
[----:B------:R-:W-:Y:S01]  /*3ce0*/  SEL R12, R18, RZ, !P0 ;  /* 0x000000ff120c7207 */ /* 0x000fe20004000000 */
[----:B------:R-:W-:Y:S02]  /*3cf0*/  IMAD.MOV.U32 R14, RZ, RZ, 0x65 ;  /* 0x00000065ff0e7424 */ /* 0x000fe400078e00ff */
[----:B------:R-:W-:Y:S02]  /*3d00*/  IMAD.MOV.U32 R15, RZ, RZ, 0x0 ;  /* 0x00000000ff0f7424 */ /* 0x000fe400078e00ff */
[----:B------:R-:W-:-:S02]  /*3d10*/  IMAD.IADD R13, R27, 0x1, R12 ;  /* 0x000000011b0d7824 */ /* 0x000fc400078e020c */
[----:B------:R-:W-:-:S05]  /*3d20*/  IMAD.MOV.U32 R12, RZ, RZ, R19 ;  /* 0x000000ffff0c7224 */ /* 0x000fca00078e0013 */
[----:B------:R1:W-:Y:S01]  /*3d30*/  ST.E.128.STRONG.GPU desc[UR10][R38.64+0x200], R12 ;  /* 0x0002000c26007985 */ /* 0x0003e2000c10fd0a */
[----:B0-----:R-:W-:-:S09]  /*3d40*/  ULEA UR5, UR6, UR5, 0x18 ;  /* 0x0000000506057291 */ /* 0x001fd2000f8ec0ff */
[----:B------:R1:W-:Y:S04]  /*3d50*/  STS.64 [UR5+0x68], R18 ;  /* 0x00006812ff007988 */ /* 0x0003e80008000a05 */
[----:B------:R1:W-:Y:S04]  /*3d60*/  STS [UR5+0x70], R13 ;  /* 0x0000700dff007988 */ /* 0x0003e80008000805 */
[----:B------:R1:W-:Y:S02]  /*3d70*/  STS [UR5+0x64], R16 ;  /* 0x00006410ff007988 */ /* 0x0003e40008000805 */
.L_x_578:
[----:B------:R-:W-:Y:S05]  /*3d80*/  BSYNC.RECONVERGENT B0 ;  /* 0x0000000000007941 */ /* 0x000fea0003800200 */
.L_x_577:
[----:B------:R0:W-:Y:S01]  /*3d90*/  @!P1 STS.64 [R21+0x48], R16 ;  /* 0x0000481015009388 */ /* 0x0001e20000000a00 */
[----:B------:R-:W-:Y:S02]  /*3da0*/  @!P1 IMAD.MOV.U32 R41, RZ, RZ, R16 ;  /* 0x000000ffff299224 */ /* 0x000fe400078e0010 */
[----:B------:R-:W-:-:S07]  /*3db0*/  @!P1 IMAD.MOV.U32 R35, RZ, RZ, R18 ;  /* 0x000000ffff239224 */ /* 0x000fce00078e0012 */
.L_x_566:
[----:B------:R-:W-:Y:S05]  /*3dc0*/  WARPSYNC.ALL ;  /* 0x0000000000007948 */ /* 0x000fea0003800000 */
[----:B------:R-:W-:Y:S01]  /*3dd0*/  ISETP.NE.AND P0, PT, R0, RZ, PT ;  /* 0x000000ff0000720c */ /* 0x000fe20003f05270 */
[----:B------:R-:W2:Y:S08]  /*3de0*/  S2UR UR5, SR_CgaCtaId ;  /* 0x00000000000579c3 */ /* 0x000eb00000008800 */
[----:B------:R-:W-:Y:S04]  /*3df0*/  BAR.SYNC.DEFER_BLOCKING 0x0 ;  /* 0x0000000000007b1d */ /* 0x000fe80000010000 */
[----:B------:R-:W-:-:S02]  /*3e00*/  @P0 ISETP.NE.AND P1, PT, R41, RZ, PT ;  /* 0x000000ff2900020c */ /* 0x000fc40003f25270 */
[----:B------:R-:W-:Y:S01]  /*3e10*/  ISETP.NE.AND P2, PT, R34, R32, PT ;  /* 0x000000202200720c */ /* 0x000fe20003f45270 */
[----:B------:R-:W-:-:S03]  /*3e20*/  UMOV UR4, 0x400 ;  /* 0x0000040000047882 */ /* 0x000fc60000000000 */
[----:B-1----:R-:W-:-:S05]  /*3e30*/  SEL R18, RZ, 0x1, !P2 ;  /* 0x00000001ff127807 */ /* 0x002fca0005000000 */
[----:B------:R-:W-:Y:S01]  /*3e40*/  VIADD R46, R18, 0x1 ;  /* 0x00000001122e7836 */ /* 0x000fe20000000000 */
[----:B--2---:R-:W-:-:S09]  /*3e50*/  ULEA UR8, UR5, UR4, 0x18 ;  /* 0x0000000405087291 */ /* 0x004fd2000f8ec0ff */
[----:B------:R-:W1:Y:S04]  /*3e60*/  @P0 LDS.64 R12, [UR8+0x48] ;  /* 0x00004808ff0c0984 */ /* 0x000e680008000a00 */
[----:B------:R-:W2:Y:S01]  /*3e70*/  LDS R19, [UR8+0x74] ;  /* 0x00007408ff137984 */ /* 0x000ea20008000800 */
[----:B-1----:R-:W-:Y:S01]  /*3e80*/  @P0 SEL R14, R13, RZ, !P1 ;  /* 0x000000ff0d0e0207 */ /* 0x002fe20004800000 */
[----:B------:R-:W-:Y:S01]  /*3e90*/  @P0 IMAD.IADD R12, R41, 0x1, R12 ;  /* 0x00000001290c0824 */ /* 0x000fe200078e020c */
[----:B------:R-:W-:-:S03]  /*3ea0*/  ISETP.NE.AND P1, PT, R32, R30, PT ;  /* 0x0000001e2000720c */ /* 0x000fc60003f25270 */
[----:B------:R-:W-:Y:S02]  /*3eb0*/  @P0 IMAD.IADD R35, R35, 0x1, R14 ;  /* 0x0000000123230824 */ /* 0x000fe400078e020e */
[----:B------:R-:W-:Y:S01]  /*3ec0*/  @P0 IMAD.MOV.U32 R41, RZ, RZ, R12 ;  /* 0x000000ffff290224 */ /* 0x000fe200078e000c */
[----:B------:R-:W-:Y:S02]  /*3ed0*/  ISETP.NE.AND P0, PT, R30, R28, PT ;  /* 0x0000001c1e00720c */ /* 0x000fe40003f05270 */
[----:B------:R-:W-:Y:S01]  /*3ee0*/  SEL R14, R35, RZ, !P2 ;  /* 0x000000ff230e7207 */ /* 0x000fe20005000000 */
[----:B------:R-:W-:-:S04]  /*3ef0*/  IMAD.IADD R49, R18, 0x1, R41 ;  /* 0x0000000112317824 */ /* 0x000fc800078e0229 */
[----:B------:R-:W-:Y:S02]  /*3f00*/  IMAD.IADD R33, R33, 0x1, R14 ;  /* 0x0000000121217824 */ /* 0x000fe400078e020e */
[----:B------:R-:W-:-:S03]  /*3f10*/  @!P1 IMAD.MOV R46, RZ, RZ, R18 ;  /* 0x000000ffff2e9224 */ /* 0x000fc600078e0212 */
[----:B------:R-:W-:Y:S01]  /*3f20*/  SEL R12, R33, RZ, !P1 ;  /* 0x000000ff210c7207 */ /* 0x000fe20004800000 */
[----:B------:R-:W-:Y:S01]  /*3f30*/  IMAD.IADD R46, R41, 0x1, R46 ;  /* 0x00000001292e7824 */ /* 0x000fe200078e022e */
[----:B------:R-:W-:-:S03]  /*3f40*/  ISETP.NE.AND P1, PT, R28, R10, PT ;  /* 0x0000000a1c00720c */ /* 0x000fc60003f25270 */
[----:B------:R-:W-:Y:S02]  /*3f50*/  IMAD.IADD R31, R31, 0x1, R12 ;  /* 0x000000011f1f7824 */ /* 0x000fe400078e020c */
[----:B------:R-:W-:Y:S02]  /*3f60*/  VIADD R12, R46, 0x1 ;  /* 0x000000012e0c7836 */ /* 0x000fe40000000000 */
[----:B------:R-:W-:Y:S01]  /*3f70*/  @!P0 IMAD.MOV R12, RZ, RZ, R46 ;  /* 0x000000ffff0c8224 */ /* 0x000fe200078e022e */
[----:B------:R-:W-:Y:S02]  /*3f80*/  SEL R14, R31, RZ, !P0 ;  /* 0x000000ff1f0e7207 */ /* 0x000fe40004000000 */
[----:B------:R-:W-:Y:S01]  /*3f90*/  ISETP.NE.AND P0, PT, R10, R8, PT ;  /* 0x000000080a00720c */ /* 0x000fe20003f05270 */
[----:B------:R-:W-:Y:S02]  /*3fa0*/  VIADD R13, R12, 0x1 ;  /* 0x000000010c0d7836 */ /* 0x000fe40000000000 */
[----:B------:R-:W-:-:S02]  /*3fb0*/  IMAD.IADD R29, R29, 0x1, R14 ;  /* 0x000000011d1d7824 */ /* 0x000fc400078e020e */
[----:B------:R-:W-:-:S03]  /*3fc0*/  @!P1 IMAD.MOV R13, RZ, RZ, R12 ;  /* 0x000000ffff0d9224 */ /* 0x000fc600078e020c */
[----:B------:R-:W-:Y:S02]  /*3fd0*/  SEL R14, R29, RZ, !P1 ;  /* 0x000000ff1d0e7207 */ /* 0x000fe40004800000 */
[----:B------:R-:W-:-:S03]  /*3fe0*/  ISETP.NE.AND P1, PT, R8, R6, PT ;  /* 0x000000060800720c */ /* 0x000fc60003f25270 */
[----:B------:R-:W-:Y:S02]  /*3ff0*/  IMAD.IADD R11, R11, 0x1, R14 ;  /* 0x000000010b0b7824 */ /* 0x000fe400078e020e */
[----:B------:R-:W-:Y:S02]  /*4000*/  VIADD R14, R13, 0x1 ;  /* 0x000000010d0e7836 */ /* 0x000fe40000000000 */
[----:B------:R-:W-:Y:S01]  /*4010*/  @!P0 IMAD.MOV R14, RZ, RZ, R13 ;  /* 0x000000ffff0e8224 */ /* 0x000fe200078e020d */
[----:B0-----:R-:W-:Y:S02]  /*4020*/  SEL R16, R11, RZ, !P0 ;  /* 0x000000ff0b107207 */ /* 0x001fe40004000000 */
        /* <DEDUP_REMOVED lines=9> */
[----:B------:R-:W-:Y:S02]  /*40c0*/  SEL R20, R7, RZ, !P0 ;  /* 0x000000ff07147207 */ /* 0x000fe40004000000 */
[----:B--2---:R-:W-:Y:S01]  /*40d0*/  ISETP.GE.AND P0, PT, R19, 0x101, PT ;  /* 0x000001011300780c */ /* 0x004fe20003f06270 */
[----:B------:R-:W-:Y:S02]  /*40e0*/  VIADD R17, R16, 0x1 ;  /* 0x0000000110117836 */ /* 0x000fe40000000000 */
[----:B------:R-:W-:-:S02]  /*40f0*/  IMAD.IADD R5, R5, 0x1, R20 ;  /* 0x0000000105057824 */ /* 0x000fc400078e0214 */
[----:B------:R-:W-:-:S03]  /*4100*/  @!P1 IMAD.MOV R17, RZ, RZ, R16 ;  /* 0x000000ffff119224 */ /* 0x000fc600078e0210 */
[----:B------:R-:W-:-:S05]  /*4110*/  SEL R20, R5, RZ, !P1 ;  /* 0x000000ff05147207 */ /* 0x000fca0004800000 */
[----:B------:R-:W-:Y:S01]  /*4120*/  IMAD.IADD R3, R3, 0x1, R20 ;  /* 0x0000000103037824 */ /* 0x000fe200078e0214 */
[----:B------:R-:W-:Y:S06]  /*4130*/  @!P0 BRA `(.L_x_579) ;  /* 0x0000000c00488947 */ /* 0x000fec0003800000 */
[----:B------:R-:W0:Y:S01]  /*4140*/  LDS R21, [UR8+0x64] ;  /* 0x00006408ff157984 */ /* 0x000e220008000800 */
        /* <DEDUP_REMOVED lines=28> */
[----:B------:R-:W-:Y:S01]  /*4310*/  ISETP.GE.AND P0, PT, R0, R19, PT ;  /* 0x000000130000720c */ /* 0x000fe20003f06270 */
[--C-:B------:R-:W-:Y:S02]  /*4320*/  @P2 IMAD.IADD R17, R17, 0x1, -R21.reuse ;  /* 0x0000000111112824 */ /* 0x100fe400078e0a15 */
[----:B------:R0:W-:Y:S02]  /*4330*/  @P6 STS.64 [R13], R10 ;  /* 0x0000000a0d006388 */ /* 0x0001e40000000a00 */
[----:B------:R-:W-:Y:S01]  /*4340*/  @P3 IMAD.IADD R16, R16, 0x1, -R21 ;  /* 0x0000000110103824 */ /* 0x000fe200078e0a15 */
[----:B------:R-:W-:Y:S01]  /*4350*/  @P2 LEA R17, R17, UR8, 0x3 ;  /* 0x0000000811112c11 */ /* 0x000fe2000f8e18ff */
[----:B------:R0:W-:Y:S03]  /*4360*/  @P5 STS.64 [R14], R8 ;  /* 0x000000080e005388 */ /* 0x0001e60000000a00 */
[----:B------:R-:W-:Y:S01]  /*4370*/  @P3 LEA R16, R16, UR8, 0x3 ;  /* 0x0000000810103c11 */ /* 0x000fe2000f8e18ff */
[----:B------:R0:W-:Y:S04]  /*4380*/  @P4 STS.64 [R15], R6 ;  /* 0x000000060f004388 */ /* 0x0001e80000000a00 */
[----:B------:R0:W-:Y:S04]  /*4390*/  @P3 STS.64 [R16], R4 ;  /* 0x0000000410003388 */ /* 0x0001e80000000a00 */
[----:B------:R0:W-:Y:S01]  /*43a0*/  @P2 STS.64 [R17], R2 ;  /* 0x0000000211002388 */ /* 0x0001e20000000a00 */
[----:B------:R-:W-:Y:S06]  /*43b0*/  BAR.SYNC.DEFER_BLOCKING 0x0 ;  /* 0x0000000000007b1d */ /* 0x000fec0000010000 */
[----:B------:R-:W-:Y:S05]  /*43c0*/  @P0 EXIT ;  /* 0x000000000000094d */ /* 0x000fea0003800000 */
[----:B0-----:R-:W-:Y:S01]  /*43d0*/  LOP3.LUT R2, RZ, R0, RZ, 0x33, !PT ;  /* 0x00000000ff027212 */ /* 0x001fe200078e33ff */
[----:B------:R-:W-:Y:S04]  /*43e0*/  BSSY.RECONVERGENT B0, `(.L_x_580) ;  /* 0x000001a000007945 */ /* 0x000fe80003800200 */
[----:B------:R-:W-:-:S05]  /*43f0*/  IMAD.IADD R2, R2, 0x1, R19 ;  /* 0x0000000102027824 */ /* 0x000fca00078e0213 */
[C---:B------:R-:W-:Y:S02]  /*4400*/  LOP3.LUT R3, R2.reuse, 0x300, RZ, 0xc0, !PT ;  /* 0x0000030002037812 */ /* 0x040fe400078ec0ff */
[----:B------:R-:W-:Y:S02]  /*4410*/  ISETP.GE.U32.AND P1, PT, R2, 0x300, PT ;  /* 0x000003000200780c */ /* 0x000fe40003f26070 */
[----:B------:R-:W-:-:S13]  /*4420*/  ISETP.NE.AND P0, PT, R3, 0x300, PT ;  /* 0x000003000300780c */ /* 0x000fda0003f05270 */
[----:B------:R-:W-:Y:S05]  /*4430*/  @!P0 BRA `(.L_x_581) ;  /* 0x0000000000508947 */ /* 0x000fea0003800000 */
[----:B------:R-:W0:Y:S01]  /*4440*/  LDC.64 R6, c[0x0][0x3a0] ;  /* 0x0000e800ff067b82 */ /* 0x000e220000000a00 */
[----:B------:R-:W-:Y:S01]  /*4450*/  LEA.HI R2, R2, 0x1, RZ, 0x18 ;  /* 0x0000000102027811 */ /* 0x000fe200078fc0ff */
[C---:B------:R-:W-:Y:S01]  /*4460*/  IMAD.IADD R11, R0.reuse, 0x1, R21 ;  /* 0x00000001000b7824 */ /* 0x040fe200078e0215 */
[----:B------:R-:W-:-:S03]  /*4470*/  LEA R10, R0, UR8, 0x3 ;  /* 0x00000008000a7c11 */ /* 0x000fc6000f8e18ff */
[C---:B------:R-:W-:Y:S01]  /*4480*/  IMAD.SHL.U32 R3, R2.reuse, 0x100, RZ ;  /* 0x0000010002037824 */ /* 0x040fe200078e00ff */
[----:B------:R-:W-:Y:S01]  /*4490*/  LOP3.LUT R2, R2, 0x3, RZ, 0xc0, !PT ;  /* 0x0000000302027812 */ /* 0x000fe200078ec0ff */
[----:B------:R-:W1:Y:S03]  /*44a0*/  LDC.64 R8, c[0x0][0x398] ;  /* 0x0000e600ff087b82 */ /* 0x000e660000000a00 */
[----:B------:R-:W-:Y:S01]  /*44b0*/  LOP3.LUT R3, R3, 0x300, RZ, 0xc0, !PT ;  /* 0x0000030003037812 */ /* 0x000fe200078ec0ff */
[----:B------:R-:W-:-:S04]  /*44c0*/  IMAD.MOV R12, RZ, RZ, -R2 ;  /* 0x000000ffff0c7224 */ /* 0x000fc800078e0a02 */
[----:B------:R-:W-:-:S07]  /*44d0*/  IMAD.IADD R0, R0, 0x1, R3 ;  /* 0x0000000100007824 */ /* 0x000fce00078e0203 */
.L_x_582:
[----:B--2---:R2:W3:Y:S01]  /*44e0*/  LDS.64 R14, [R10] ;  /* 0x000000000a0e7984 */ /* 0x0044e20000000a00 */
[----:B-1----:R-:W-:-:S04]  /*44f0*/  IMAD.WIDE R4, R11, 0x4, R8 ;  /* 0x000000040b047825 */ /* 0x002fc800078e0208 */
[----:B0-----:R-:W-:-:S04]  /*4500*/  IMAD.WIDE R2, R11, 0x4, R6 ;  /* 0x000000040b027825 */ /* 0x001fc800078e0206 */
[----:B------:R-:W-:Y:S02]  /*4510*/  VIADD R12, R12, 0x1 ;  /* 0x000000010c0c7836 */ /* 0x000fe40000000000 */
[----:B------:R-:W-:Y:S02]  /*4520*/  VIADD R11, R11, 0x100 ;  /* 0x000001000b0b7836 */ /* 0x000fe40000000000 */
[----:B--2---:R-:W-:Y:S01]  /*4530*/  VIADD R10, R10, 0x800 ;  /* 0x000008000a0a7836 */ /* 0x004fe20000000000 */
[----:B------:R-:W-:Y:S01]  /*4540*/  ISETP.NE.AND P0, PT, R12, RZ, PT ;  /* 0x000000ff0c00720c */ /* 0x000fe20003f05270 */
[----:B---3--:R2:W-:Y:S04]  /*4550*/  STG.E desc[UR10][R4.64], R14 ;  /* 0x0000000e04007986 */ /* 0x0085e8000c10190a */
[----:B------:R2:W-:Y:S08]  /*4560*/  STG.E desc[UR10][R2.64], R15 ;  /* 0x0000000f02007986 */ /* 0x0005f0000c10190a */
[----:B------:R-:W-:Y:S05]  /*4570*/  @P0 BRA `(.L_x_582) ;  /* 0xfffffffc00d80947 */ /* 0x000fea000383ffff */
.L_x_581:
[----:B------:R-:W-:Y:S05]  /*4580*/  BSYNC.RECONVERGENT B0 ;  /* 0x0000000000007941 */ /* 0x000fea0003800200 */
.L_x_580:
[----:B------:R-:W-:Y:S05]  /*4590*/  @!P1 EXIT ;  /* 0x000000000000994d */ /* 0x000fea0003800000 */
[----:B------:R-:W0:Y:S01]  /*45a0*/  LDCU.64 UR4, c[0x0][0x398] ;  /* 0x00007300ff0477ac */ /* 0x000e220008000a00 */
[----:B--2---:R-:W-:Y:S01]  /*45b0*/  IMAD.IADD R2, R19, 0x1, -R0 ;  /* 0x0000000113027824 */ /* 0x004fe200078e0a00 */
[C---:B------:R-:W-:Y:S01]  /*45c0*/  LEA R18, R0.reuse, UR8, 0x3 ;  /* 0x0000000800127c11 */ /* 0x040fe2000f8e18ff */
[----:B------:R-:W-:Y:S01]  /*45d0*/  BSSY.RECONVERGENT B0, `(.L_x_583) ;  /* 0x0000051000007945 */ /* 0x000fe20003800200 */
[----:B------:R-:W1:Y:S01]  /*45e0*/  LDCU.64 UR6, c[0x0][0x3a0] ;  /* 0x00007400ff0677ac */ /* 0x000e620008000a00 */
[----:B------:R-:W-:Y:S01]  /*45f0*/  IMAD.IADD R41, R0, 0x1, R21 ;  /* 0x0000000100297824 */ /* 0x000fe200078e0215 */
[----:B------:R-:W-:Y:S01]  /*4600*/  ISETP.GT.AND P1, PT, R2, 0xc00, PT ;  /* 0x00000c000200780c */ /* 0x000fe20003f24270 */
[----:B------:R-:W-:Y:S01]  /*4610*/  VIADD R18, R18, 0x1000 ;  /* 0x0000100012127836 */ /* 0x000fe20000000000 */
[----:B------:R-:W-:Y:S01]  /*4620*/  PLOP3.LUT P0, PT, PT, PT, PT, 0x80, 0x8 ;  /* 0x000000000008781c */ /* 0x000fe20003f0f070 */
[----:B0-----:R-:W-:Y:S02]  /*4630*/  UIADD3 UR4, UP0, UPT, UR4, 0x800, URZ ;  /* 0x0000080004047890 */ /* 0x001fe4000ff1e0ff */
[----:B-1----:R-:W-:-:S02]  /*4640*/  UIADD3 UR6, UP1, UPT, UR6, 0x800, URZ ;  /* 0x0000080006067890 */ /* 0x002fc4000ff3e0ff */
[----:B------:R-:W-:Y:S02]  /*4650*/  UIADD3.X UR5, UPT, UPT, URZ, UR5, URZ, UP0, !UPT ;  /* 0x00000005ff057290 */ /* 0x000fe400087fe4ff */
[----:B------:R-:W-:Y:S01]  /*4660*/  IMAD.U32 R4, RZ, RZ, UR4 ;  /* 0x00000004ff047e24 */ /* 0x000fe2000f8e00ff */
[----:B------:R-:W-:Y:S01]  /*4670*/  UIADD3.X UR7, UPT, UPT, URZ, UR7, URZ, UP1, !UPT ;  /* 0x00000007ff077290 */ /* 0x000fe20008ffe4ff */
[----:B------:R-:W-:Y:S02]  /*4680*/  IMAD.U32 R2, RZ, RZ, UR6 ;  /* 0x00000006ff027e24 */ /* 0x000fe4000f8e00ff */
[----:B------:R-:W-:-:S03]  /*4690*/  IMAD.U32 R5, RZ, RZ, UR5 ;  /* 0x00000005ff057e24 */ /* 0x000fc6000f8e00ff */
[----:B------:R-:W-:Y:S01]  /*46a0*/  IMAD.U32 R3, RZ, RZ, UR7 ;  /* 0x00000007ff037e24 */ /* 0x000fe2000f8e00ff */
[----:B------:R-:W-:Y:S06]  /*46b0*/  @!P1 BRA `(.L_x_584) ;  /* 0x0000000400089947 */ /* 0x000fec0003800000 */
[----:B------:R-:W-:Y:S01]  /*46c0*/  PLOP3.LUT P0, PT, PT, PT, PT, 0x8, 0x80 ;  /* 0x000000000080781c */ /* 0x000fe20003f0e170 */
[----:B------:R-:W-:-:S12]  /*46d0*/  VIADD R43, R19, 0xfffff400 ;  /* 0xfffff400132b7836 */ /* 0x000fd80000000000 */
.L_x_585:
[----:B-1----:R-:W0:Y:S01]  /*46e0*/  LDS.64 R36, [R18+-0x1000] ;  /* 0xfff0000012247984 */ /* 0x002e220000000a00 */
[----:B------:R-:W-:-:S03]  /*46f0*/  IMAD.WIDE R44, R41, 0x4, R4 ;  /* 0x00000004292c7825 */ /* 0x000fc600078e0204 */
[----:B------:R-:W1:Y:S01]  /*4700*/  LDS.64 R48, [R18+-0x800] ;  /* 0xfff8000012307984 */ /* 0x000e620000000a00 */
[----:B------:R-:W-:-:S03]  /*4710*/  IMAD.WIDE R20, R41, 0x4, R2 ;  /* 0x0000000429147825 */ /* 0x000fc600078e0202 */
[----:B------:R-:W2:Y:S01]  /*4720*/  LDS.64 R46, [R18] ;  /* 0x00000000122e7984 */ /* 0x000ea20000000a00 */
[----:B------:R-:W-:Y:S02]  /*4730*/  VIADD R39, R41, 0x400 ;  /* 0x0000040029277836 */ /* 0x000fe40000000000 */
[----:B------:R-:W-:Y:S01]  /*4740*/  VIADD R0, R0, 0x1000 ;  /* 0x0000100000007836 */ /* 0x000fe20000000000 */
[----:B------:R-:W3:Y:S04]  /*4750*/  LDS.64 R6, [R18+0x800] ;  /* 0x0008000012067984 */ /* 0x000ee80000000a00 */
[----:B------:R-:W4:Y:S01]  /*4760*/  LDS.64 R8, [R18+0x1000] ;  /* 0x0010000012087984 */ /* 0x000f220000000a00 */
[----:B------:R-:W-:-:S03]  /*4770*/  ISETP.GE.AND P1, PT, R0, R43, PT ;  /* 0x0000002b0000720c */ /* 0x000fc60003f26270 */
[----:B------:R-:W5:Y:S04]  /*4780*/  LDS.64 R10, [R18+0x1800] ;  /* 0x00180000120a7984 */ /* 0x000f680000000a00 */
        /* <DEDUP_REMOVED lines=9> */
[----:B------:R1:W5:Y:S04]  /*4820*/  LDS.64 R34, [R18+0x6800] ;  /* 0x0068000012227984 */ /* 0x0003680000000a00 */
[----:B0-----:R-:W-:Y:S04]  /*4830*/  STG.E desc[UR10][R44.64+-0x800], R36 ;  /* 0xfff800242c007986 */ /* 0x001fe8000c10190a */
[----:B------:R0:W-:Y:S01]  /*4840*/  STG.E desc[UR10][R20.64+-0x800], R37 ;  /* 0xfff8002514007986 */ /* 0x0001e2000c10190a */
[----:B-1----:R-:W-:-:S03]  /*4850*/  VIADD R18, R18, 0x8000 ;  /* 0x0000800012127836 */ /* 0x002fc60000000000 */
[----:B------:R-:W-:Y:S04]  /*4860*/  STG.E desc[UR10][R44.64+-0x400], R48 ;  /* 0xfffc00302c007986 */ /* 0x000fe8000c10190a */
[----:B------:R1:W-:Y:S01]  /*4870*/  STG.E desc[UR10][R20.64+-0x400], R49 ;  /* 0xfffc003114007986 */ /* 0x0003e2000c10190a */
[----:B0-----:R-:W-:-:S03]  /*4880*/  IMAD.WIDE R36, R39, 0x4, R4 ;  /* 0x0000000427247825 */ /* 0x001fc600078e0204 */
[----:B--2---:R-:W-:Y:S01]  /*4890*/  STG.E desc[UR10][R44.64], R46 ;  /* 0x0000002e2c007986 */ /* 0x004fe2000c10190a */
[----:B------:R-:W-:-:S03]  /*48a0*/  IMAD.WIDE R38, R39, 0x4, R2 ;  /* 0x0000000427267825 */ /* 0x000fc600078e0202 */
[----:B------:R0:W-:Y:S01]  /*48b0*/  STG.E desc[UR10][R20.64], R47 ;  /* 0x0000002f14007986 */ /* 0x0001e2000c10190a */
[----:B-1----:R-:W-:-:S03]  /*48c0*/  VIADD R49, R41, 0x800 ;  /* 0x0000080029317836 */ /* 0x002fc60000000000 */
[----:B---3--:R1:W-:Y:S04]  /*48d0*/  STG.E desc[UR10][R44.64+0x400], R6 ;  /* 0x000400062c007986 */ /* 0x0083e8000c10190a */
[----:B------:R2:W-:Y:S04]  /*48e0*/  STG.E desc[UR10][R20.64+0x400], R7 ;  /* 0x0004000714007986 */ /* 0x0005e8000c10190a */
[----:B----4-:R-:W-:Y:S01]  /*48f0*/  STG.E desc[UR10][R36.64+-0x800], R8 ;  /* 0xfff8000824007986 */ /* 0x010fe2000c10190a */
[----:B0-----:R-:W-:-:S03]  /*4900*/  IMAD.WIDE R46, R49, 0x4, R4 ;  /* 0x00000004312e7825 */ /* 0x001fc600078e0204 */
[----:B------:R0:W-:Y:S01]  /*4910*/  STG.E desc[UR10][R38.64+-0x800], R9 ;  /* 0xfff8000926007986 */ /* 0x0001e2000c10190a */
[----:B-1----:R-:W-:-:S03]  /*4920*/  IMAD.WIDE R44, R49, 0x4, R2 ;  /* 0x00000004312c7825 */ /* 0x002fc600078e0202 */
[----:B-----5:R1:W-:Y:S01]  /*4930*/  STG.E desc[UR10][R36.64+-0x400], R10 ;  /* 0xfffc000a24007986 */ /* 0x0203e2000c10190a */
[C---:B--2---:R-:W-:Y:S02]  /*4940*/  VIADD R21, R41.reuse, 0xc00 ;  /* 0x00000c0029157836 */ /* 0x044fe40000000000 */
[----:B------:R-:W-:Y:S01]  /*4950*/  VIADD R41, R41, 0x1000 ;  /* 0x0000100029297836 */ /* 0x000fe20000000000 */
[----:B------:R1:W-:Y:S01]  /*4960*/  STG.E desc[UR10][R38.64+-0x400], R11 ;  /* 0xfffc000b26007986 */ /* 0x0003e2000c10190a */
[----:B------:R-:W-:-:S03]  /*4970*/  IMAD.WIDE R6, R21, 0x4, R4 ;  /* 0x0000000415067825 */ /* 0x000fc600078e0204 */
[----:B------:R1:W-:Y:S01]  /*4980*/  STG.E desc[UR10][R36.64], R12 ;  /* 0x0000000c24007986 */ /* 0x0003e2000c10190a */
[----:B0-----:R-:W-:-:S03]  /*4990*/  IMAD.WIDE R8, R21, 0x4, R2 ;  /* 0x0000000415087825 */ /* 0x001fc600078e0202 */
[----:B------:R1:W-:Y:S04]  /*49a0*/  STG.E desc[UR10][R38.64], R13 ;  /* 0x0000000d26007986 */ /* 0x0003e8000c10190a */
        /* <DEDUP_REMOVED lines=17> */
[----:B------:R1:W-:Y:S01]  /*4ac0*/  STG.E desc[UR10][R8.64+0x400], R35 ;  /* 0x0004002308007986 */ /* 0x0003e2000c10190a */
[----:B------:R-:W-:Y:S05]  /*4ad0*/  @!P1 BRA `(.L_x_585) ;  /* 0xfffffffc00009947 */ /* 0x000fea000383ffff */
.L_x_584:
[----:B------:R-:W-:Y:S05]  /*4ae0*/  BSYNC.RECONVERGENT B0 ;  /* 0x0000000000007941 */ /* 0x000fea0003800200 */
.L_x_583:
[----:B-1----:R-:W-:Y:S01]  /*4af0*/  IMAD.IADD R6, R19, 0x1, -R0 ;  /* 0x0000000113067824 */ /* 0x002fe200078e0a00 */
[----:B------:R-:W-:Y:S04]  /*4b00*/  BSSY.RECONVERGENT B0, `(.L_x_586) ;  /* 0x0000024000007945 */ /* 0x000fe80003800200 */
[----:B------:R-:W-:-:S13]  /*4b10*/  ISETP.GT.AND P1, PT, R6, 0x400, PT ;  /* 0x000004000600780c */ /* 0x000fda0003f24270 */
[----:B------:R-:W-:Y:S05]  /*4b20*/  @!P1 BRA `(.L_x_587) ;  /* 0x0000000000849947 */ /* 0x000fea0003800000 */
[----:B------:R-:W0:Y:S01]  /*4b30*/  LDS.64 R14, [R18+-0x1000] ;  /* 0xfff00000120e7984 */ /* 0x000e220000000a00 */
[C---:B------:R-:W-:Y:S01]  /*4b40*/  IMAD.WIDE R6, R41.reuse, 0x4, R4 ;  /* 0x0000000429067825 */ /* 0x040fe200078e0204 */
[----:B------:R-:W-:Y:S02]  /*4b50*/  PLOP3.LUT P0, PT, PT, PT, PT, 0x8, 0x80 ;  /* 0x000000000080781c */ /* 0x000fe40003f0e170 */
[----:B------:R-:W1:Y:S01]  /*4b60*/  LDS.64 R16, [R18+-0x800] ;  /* 0xfff8000012107984 */ /* 0x000e620000000a00 */
[----:B------:R-:W-:-:S03]  /*4b70*/  IMAD.WIDE R8, R41, 0x4, R2 ;  /* 0x0000000429087825 */ /* 0x000fc600078e0202 */
[----:B------:R-:W2:Y:S01]  /*4b80*/  LDS.64 R20, [R18] ;  /* 0x0000000012147984 */ /* 0x000ea20000000a00 */
[----:B------:R-:W-:Y:S02]  /*4b90*/  VIADD R13, R41, 0x400 ;  /* 0x00000400290d7836 */ /* 0x000fe40000000000 */
[----:B------:R-:W-:Y:S01]  /*4ba0*/  VIADD R0, R0, 0x800 ;  /* 0x0000080000007836 */ /* 0x000fe20000000000 */
[----:B------:R-:W3:Y:S01]  /*4bb0*/  LDS.64 R22, [R18+0x800] ;  /* 0x0008000012167984 */ /* 0x000ee20000000a00 */
[----:B------:R-:W-:-:S03]  /*4bc0*/  IMAD.WIDE R10, R13, 0x4, R4 ;  /* 0x000000040d0a7825 */ /* 0x000fc600078e0204 */
[----:B------:R-:W4:Y:S01]  /*4bd0*/  LDS.64 R24, [R18+0x1000] ;  /* 0x0010000012187984 */ /* 0x000f220000000a00 */
[----:B------:R-:W-:-:S03]  /*4be0*/  IMAD.WIDE R12, R13, 0x4, R2 ;  /* 0x000000040d0c7825 */ /* 0x000fc600078e0202 */
[----:B------:R-:W5:Y:S01]  /*4bf0*/  LDS.64 R26, [R18+0x1800] ;  /* 0x00180000121a7984 */ /* 0x000f620000000a00 */
[----:B------:R-:W-:-:S03]  /*4c00*/  VIADD R41, R41, 0x800 ;  /* 0x0000080029297836 */ /* 0x000fc60000000000 */
[----:B------:R-:W5:Y:S04]  /*4c10*/  LDS.64 R28, [R18+0x2000] ;  /* 0x00200000121c7984 */ /* 0x000f680000000a00 */
[----:B------:R0:W5:Y:S02]  /*4c20*/  LDS.64 R30, [R18+0x2800] ;  /* 0x00280000121e7984 */ /* 0x0001640000000a00 */
[----:B0-----:R-:W-:Y:S02]  /*4c30*/  VIADD R18, R18, 0x4000 ;  /* 0x0000400012127836 */ /* 0x001fe40000000000 */
[----:B------:R0:W-:Y:S04]  /*4c40*/  STG.E desc[UR10][R6.64+-0x800], R14 ;  /* 0xfff8000e06007986 */ /* 0x0001e8000c10190a */
[----:B------:R0:W-:Y:S04]  /*4c50*/  STG.E desc[UR10][R8.64+-0x800], R15 ;  /* 0xfff8000f08007986 */ /* 0x0001e8000c10190a */
[----:B-1----:R0:W-:Y:S04]  /*4c60*/  STG.E desc[UR10][R6.64+-0x400], R16 ;  /* 0xfffc001006007986 */ /* 0x0021e8000c10190a */
[----:B------:R0:W-:Y:S04]  /*4c70*/  STG.E desc[UR10][R8.64+-0x400], R17 ;  /* 0xfffc001108007986 */ /* 0x0001e8000c10190a */
[----:B--2---:R0:W-:Y:S04]  /*4c80*/  STG.E desc[UR10][R6.64], R20 ;  /* 0x0000001406007986 */ /* 0x0041e8000c10190a */
[----:B------:R0:W-:Y:S04]  /*4c90*/  STG.E desc[UR10][R8.64], R21 ;  /* 0x0000001508007986 */ /* 0x0001e8000c10190a */
[----:B---3--:R0:W-:Y:S04]  /*4ca0*/  STG.E desc[UR10][R6.64+0x400], R22 ;  /* 0x0004001606007986 */ /* 0x0081e8000c10190a */
[----:B------:R0:W-:Y:S04]  /*4cb0*/  STG.E desc[UR10][R8.64+0x400], R23 ;  /* 0x0004001708007986 */ /* 0x0001e8000c10190a */
[----:B----4-:R0:W-:Y:S04]  /*4cc0*/  STG.E desc[UR10][R10.64+-0x800], R24 ;  /* 0xfff800180a007986 */ /* 0x0101e8000c10190a */
[----:B------:R0:W-:Y:S04]  /*4cd0*/  STG.E desc[UR10][R12.64+-0x800], R25 ;  /* 0xfff800190c007986 */ /* 0x0001e8000c10190a */
[----:B-----5:R0:W-:Y:S04]  /*4ce0*/  STG.E desc[UR10][R10.64+-0x400], R26 ;  /* 0xfffc001a0a007986 */ /* 0x0201e8000c10190a */
[----:B------:R0:W-:Y:S04]  /*4cf0*/  STG.E desc[UR10][R12.64+-0x400], R27 ;  /* 0xfffc001b0c007986 */ /* 0x0001e8000c10190a */
[----:B------:R0:W-:Y:S04]  /*4d00*/  STG.E desc[UR10][R10.64], R28 ;  /* 0x0000001c0a007986 */ /* 0x0001e8000c10190a */
[----:B------:R0:W-:Y:S04]  /*4d10*/  STG.E desc[UR10][R12.64], R29 ;  /* 0x0000001d0c007986 */ /* 0x0001e8000c10190a */
[----:B------:R0:W-:Y:S04]  /*4d20*/  STG.E desc[UR10][R10.64+0x400], R30 ;  /* 0x0004001e0a007986 */ /* 0x0001e8000c10190a */
[----:B------:R0:W-:Y:S02]  /*4d30*/  STG.E desc[UR10][R12.64+0x400], R31 ;  /* 0x0004001f0c007986 */ /* 0x0001e4000c10190a */
.L_x_587:
[----:B------:R-:W-:Y:S05]  /*4d40*/  BSYNC.RECONVERGENT B0 ;  /* 0x0000000000007941 */ /* 0x000fea0003800200 */
.L_x_586:
[----:B------:R-:W-:-:S13]  /*4d50*/  ISETP.LT.OR P0, PT, R0, R19, P0 ;  /* 0x000000130000720c */ /* 0x000fda0000701670 */
[----:B------:R-:W-:Y:S05]  /*4d60*/  @!P0 EXIT ;  /* 0x000000000000894d */ /* 0x000fea0003800000 */
[----:B0-----:R-:W0:Y:S01]  /*4d70*/  LDS.64 R6, [R18+-0x1000] ;  /* 0xfff0000012067984 */ /* 0x001e220000000a00 */
[----:B------:R-:W-:-:S03]  /*4d80*/  IMAD.WIDE R4, R41, 0x4, R4 ;  /* 0x0000000429047825 */ /* 0x000fc600078e0204 */
[----:B------:R-:W1:Y:S01]  /*4d90*/  LDS.64 R8, [R18+-0x800] ;  /* 0xfff8000012087984 */ /* 0x000e620000000a00 */
[----:B------:R-:W-:-:S03]  /*4da0*/  IMAD.WIDE R2, R41, 0x4, R2 ;  /* 0x0000000429027825 */ /* 0x000fc600078e0202 */
[----:B------:R-:W2:Y:S04]  /*4db0*/  LDS.64 R10, [R18] ;  /* 0x00000000120a7984 */ /* 0x000ea80000000a00 */
[----:B------:R-:W3:Y:S04]  /*4dc0*/  LDS.64 R12, [R18+0x800] ;  /* 0x00080000120c7984 */ /* 0x000ee80000000a00 */
[----:B0-----:R-:W-:Y:S04]  /*4dd0*/  STG.E desc[UR10][R4.64+-0x800], R6 ;  /* 0xfff8000604007986 */ /* 0x001fe8000c10190a */
[----:B------:R-:W-:Y:S04]  /*4de0*/  STG.E desc[UR10][R2.64+-0x800], R7 ;  /* 0xfff8000702007986 */ /* 0x000fe8000c10190a */
[----:B-1----:R-:W-:Y:S04]  /*4df0*/  STG.E desc[UR10][R4.64+-0x400], R8 ;  /* 0xfffc000804007986 */ /* 0x002fe8000c10190a */
[----:B------:R-:W-:Y:S04]  /*4e00*/  STG.E desc[UR10][R2.64+-0x400], R9 ;  /* 0xfffc000902007986 */ /* 0x000fe8000c10190a */
[----:B--2---:R-:W-:Y:S04]  /*4e10*/  STG.E desc[UR10][R4.64], R10 ;  /* 0x0000000a04007986 */ /* 0x004fe8000c10190a */
[----:B------:R-:W-:Y:S04]  /*4e20*/  STG.E desc[UR10][R2.64], R11 ;  /* 0x0000000b02007986 */ /* 0x000fe8000c10190a */
[----:B---3--:R-:W-:Y:S04]  /*4e30*/  STG.E desc[UR10][R4.64+0x400], R12 ;  /* 0x0004000c04007986 */ /* 0x008fe8000c10190a */
[----:B------:R-:W-:Y:S01]  /*4e40*/  STG.E desc[UR10][R2.64+0x400], R13 ;  /* 0x0004000d02007986 */ /* 0x000fe2000c10190a */
[----:B------:R-:W-:Y:S05]  /*4e50*/  EXIT ;  /* 0x000000000000794d */ /* 0x000fea0003800000 */
.L_x_579:
[----:B------:R-:W-:Y:S02]  /*4e60*/  ISETP.NE.AND P5, PT, R34, R32, PT ;  /* 0x000000202200720c */ /* 0x000fe40003fa5270 */
[----:B------:R-:W-:Y:S02]  /*4e70*/  ISETP.NE.AND P0, PT, R32, R30, PT ;  /* 0x0000001e2000720c */ /* 0x000fe40003f05270 */
[----:B------:R-:W-:Y:S02]  /*4e80*/  ISETP.NE.AND P1, PT, R30, R28, PT ;  /* 0x0000001c1e00720c */ /* 0x000fe40003f25270 */
[----:B------:R-:W-:Y:S02]  /*4e90*/  ISETP.NE.AND P2, PT, R28, R10, PT ;  /* 0x0000000a1c00720c */ /* 0x000fe40003f45270 */
[----:B------:R-:W-:Y:S02]  /*4ea0*/  ISETP.NE.AND P3, PT, R10, R8, PT ;  /* 0x000000080a00720c */ /* 0x000fe40003f65270 */
[----:B------:R-:W-:-:S02]  /*4eb0*/  ISETP.NE.AND P4, PT, R8, R6, PT ;  /* 0x000000060800720c */ /* 0x000fc40003f85270 */
[----:B------:R-:W-:Y:S01]  /*4ec0*/  ISETP.NE.AND P6, PT, R6, R4, PT ;  /* 0x000000040600720c */ /* 0x000fe20003fc5270 */
[----:B------:R-:W0:Y:S08]  /*4ed0*/  @P5 LDC.64 R26, c[0x0][0x398] ;  /* 0x0000e600ff1a5b82 */ /* 0x000e300000000a00 */
[----:B------:R-:W1:Y:S08]  /*4ee0*/  @P5 LDC.64 R24, c[0x0][0x3a0] ;  /* 0x0000e800ff185b82 */ /* 0x000e700000000a00 */
        /* <DEDUP_REMOVED lines=9> */
[----:B--2---:R-:W-:-:S05]  /*4f80*/  @P0 IMAD.WIDE R44, R49, 0x4, R18 ;  /* 0x00000004312c0825 */ /* 0x004fca00078e0212 */
[----:B------:R2:W-:Y:S02]  /*4f90*/  @P0 STG.E desc[UR10][R44.64], R32 ;  /* 0x000000202c000986 */ /* 0x0005e4000c10190a */
[----:B------:R-:W4:Y:S01]  /*4fa0*/  @P2 LDC.64 R26, c[0x0][0x398] ;  /* 0x0000e600ff1a2b82 */ /* 0x000f220000000a00 */
[----:B---3--:R-:W-:-:S05]  /*4fb0*/  @P0 IMAD.WIDE R48, R49, 0x4, R22 ;  /* 0x0000000431300825 */ /* 0x008fca00078e0216 */
[----:B------:R3:W-:Y:S01]  /*4fc0*/  @P0 STG.E desc[UR10][R48.64], R33 ;  /* 0x0000002130000986 */ /* 0x0007e2000c10190a */
[----:B------:R-:W-:Y:S01]  /*4fd0*/  ISETP.NE.AND P0, PT, R2, R37, PT ;  /* 0x000000250200720c */ /* 0x000fe20003f05270 */
[----:B------:R-:W5:Y:S01]  /*4fe0*/  @P2 LDC.64 R18, c[0x0][0x3a0] ;  /* 0x0000e800ff122b82 */ /* 0x000f620000000a00 */
[----:B0-----:R-:W-:-:S05]  /*4ff0*/  @P1 IMAD.WIDE R50, R46, 0x4, R20 ;  /* 0x000000042e321825 */ /* 0x001fca00078e0214 */
[----:B------:R3:W-:Y:S02]  /*5000*/  @P1 STG.E desc[UR10][R50.64], R30 ;  /* 0x0000001e32001986 */ /* 0x0007e4000c10190a */
[----:B------:R-:W0:Y:S01]  /*5010*/  @P3 LDC.64 R24, c[0x0][0x398] ;  /* 0x0000e600ff183b82 */ /* 0x000e220000000a00 */
[----:B-1----:R-:W-:-:S05]  /*5020*/  @P1 IMAD.WIDE R46, R46, 0x4, R38 ;  /* 0x000000042e2e1825 */ /* 0x002fca00078e0226 */
[----:B------:R3:W-:Y:S02]  /*5030*/  @P1 STG.E desc[UR10][R46.64], R31 ;  /* 0x0000001f2e001986 */ /* 0x0007e4000c10190a */
[----:B------:R-:W1:Y:S01]  /*5040*/  @P3 LDC.64 R22, c[0x0][0x3a0] ;  /* 0x0000e800ff163b82 */ /* 0x000e620000000a00 */
[----:B----4-:R-:W-:-:S05]  /*5050*/  @P2 IMAD.WIDE R26, R12, 0x4, R26 ;  /* 0x000000040c1a2825 */ /* 0x010fca00078e021a */
[----:B------:R3:W-:Y:S02]  /*5060*/  @P2 STG.E desc[UR10][R26.64], R28 ;  /* 0x0000001c1a002986 */ /* 0x0007e4000c10190a */
[----:B------:R-:W4:Y:S01]  /*5070*/  @P4 LDC.64 R20, c[0x0][0x398] ;  /* 0x0000e600ff144b82 */ /* 0x000f220000000a00 */
[----:B-----5:R-:W-:-:S05]  /*5080*/  @P2 IMAD.WIDE R18, R12, 0x4, R18 ;  /* 0x000000040c122825 */ /* 0x020fca00078e0212 */
[----:B------:R3:W-:Y:S02]  /*5090*/  @P2 STG.E desc[UR10][R18.64], R29 ;  /* 0x0000001d12002986 */ /* 0x0007e4000c10190a */
[----:B--2---:R-:W2:Y:S01]  /*50a0*/  @P4 LDC.64 R44, c[0x0][0x3a0] ;  /* 0x0000e800ff2c4b82 */ /* 0x004ea20000000a00 */
        /* <DEDUP_REMOVED lines=9> */
[----:B--2---:R-:W-:-:S05]  /*5140*/  @P4 IMAD.WIDE R44, R14, 0x4, R44 ;  /* 0x000000040e2c4825 */ /* 0x004fca00078e022c */
[----:B------:R3:W-:Y:S02]  /*5150*/  @P4 STG.E desc[UR10][R44.64], R9 ;  /* 0x000000092c004986 */ /* 0x0007e4000c10190a */
[----:B------:R-:W2:Y:S01]  /*5160*/  @P5 LDC.64 R40, c[0x0][0x3a0] ;  /* 0x0000e800ff285b82 */ /* 0x000ea20000000a00 */
[----:B0-----:R-:W-:-:S05]  /*5170*/  @P6 IMAD.WIDE R42, R15, 0x4, R42 ;  /* 0x000000040f2a6825 */ /* 0x001fca00078e022a */
[----:B------:R3:W-:Y:S01]  /*5180*/  @P6 STG.E desc[UR10][R42.64], R6 ;  /* 0x000000062a006986 */ /* 0x0007e2000c10190a */
[----:B-1----:R-:W-:-:S05]  /*5190*/  @P6 IMAD.WIDE R34, R15, 0x4, R34 ;  /* 0x000000040f226825 */ /* 0x002fca00078e0222 */
[----:B------:R3:W-:Y:S01]  /*51a0*/  @P6 STG.E desc[UR10][R34.64], R7 ;  /* 0x0000000722006986 */ /* 0x0007e2000c10190a */
[----:B----4-:R-:W-:-:S05]  /*51b0*/  @P5 IMAD.WIDE R38, R16, 0x4, R38 ;  /* 0x0000000410265825 */ /* 0x010fca00078e0226 */
[----:B------:R3:W-:Y:S01]  /*51c0*/  @P5 STG.E desc[UR10][R38.64], R4 ;  /* 0x0000000426005986 */ /* 0x0007e2000c10190a */
[----:B--2---:R-:W-:-:S05]  /*51d0*/  @P5 IMAD.WIDE R40, R16, 0x4, R40 ;  /* 0x0000000410285825 */ /* 0x004fca00078e0228 */
[----:B------:R3:W-:Y:S01]  /*51e0*/  @P5 STG.E desc[UR10][R40.64], R5 ;  /* 0x0000000528005986 */ /* 0x0007e2000c10190a */
[----:B------:R-:W-:Y:S05]  /*51f0*/  @!P0 EXIT ;  /* 0x000000000000894d */ /* 0x000fea0003800000 */
[----:B---3--:R-:W0:Y:S08]  /*5200*/  LDC.64 R4, c[0x0][0x398] ;  /* 0x0000e600ff047b82 */ /* 0x008e300000000a00 */
[----:B------:R-:W1:Y:S01]  /*5210*/  LDC.64 R6, c[0x0][0x3a0] ;  /* 0x0000e800ff067b82 */ /* 0x000e620000000a00 */
[----:B0-----:R-:W-:-:S05]  /*5220*/  IMAD.WIDE R4, R17, 0x4, R4 ;  /* 0x0000000411047825 */ /* 0x001fca00078e0204 */
[----:B------:R-:W-:Y:S01]  /*5230*/  STG.E desc[UR10][R4.64], R2 ;  /* 0x0000000204007986 */ /* 0x000fe2000c10190a */
[----:B-1----:R-:W-:-:S05]  /*5240*/  IMAD.WIDE R6, R17, 0x4, R6 ;  /* 0x0000000411067825 */ /* 0x002fca00078e0206 */
[----:B------:R-:W-:Y:S01]  /*5250*/  STG.E desc[UR10][R6.64], R3 ;  /* 0x0000000306007986 */ /* 0x000fe2000c10190a */
[----:B------:R-:W-:Y:S05]  /*5260*/  EXIT ;  /* 0x000000000000794d */ /* 0x000fea0003800000 */
.L_x_553:
[----:B------:R-:W-:-:S13]  /*5270*/  ISETP.GE.AND P0, PT, R36, 0x1, PT ;  /* 0x000000012400780c */ /* 0x000fda0003f06270 */
[----:B------:R-:W-:Y:S05]  /*5280*/  @!P0 EXIT ;  /* 0x000000000000894d */ /* 0x000fea0003800000 */
[----:B------:R-:W-:-:S13]  /*5290*/  ISETP.NE.AND P0, PT, R40, RZ, PT ;  /* 0x000000ff2800720c */ /* 0x000fda0003f05270 */
[----:B------:R-:W-:Y:S05]  /*52a0*/  @P0 BRA `(.L_x_588) ;  /* 0x0000002400c00947 */ /* 0x000fea0003800000 */
[----:B------:R-:W0:Y:S02]  /*52b0*/  LDC.64 R2, c[0x0][0x380] ;  /* 0x0000e000ff027b82 */ /* 0x000e240000000a00 */
[----:B0-----:R-:W-:-:S05]  /*52c0*/  IMAD.WIDE.U32 R6, R9, 0x4, R2 ;  /* 0x0000000409067825 */ /* 0x001fca00078e0002 */
[----:B------:R-:W2:Y:S01]  /*52d0*/  LDG.E.CONSTANT R8, desc[UR10][R6.64] ;  /* 0x0000000a06087981 */ /* 0x000ea2000c1e9900 */
[----:B------:R-:W0:Y:S02]  /*52e0*/  S2R R0, SR_TID.X ;  /* 0x0000000000007919 */ /* 0x000e240000002100 */
[C---:B0-----:R-:W-:Y:S02]  /*52f0*/  LOP3.LUT R9, R0.reuse, 0x1f, RZ, 0xc0, !PT ;  /* 0x0000001f00097812 */ /* 0x041fe400078ec0ff */
[----:B------:R-:W-:-:S05]  /*5300*/  LOP3.LUT R2, R0, 0x3e0, RZ, 0xc0, !PT ;  /* 0x000003e000027812 */ /* 0x000fca00078ec0ff */
[----:B------:R-:W-:-:S04]  /*5310*/  IMAD R9, R2, 0x9, R9 ;  /* 0x0000000902097824 */ /* 0x000fc800078e0209 */
[C---:B------:R-:W-:Y:S01]  /*5320*/  VIADD R3, R9.reuse, 0x20 ;  /* 0x0000002009037836 */ /* 0x040fe20000000000 */
[C---:B------:R-:W-:Y:S01]  /*5330*/  ISETP.GE.U32.AND P5, PT, R9.reuse, R36, PT ;  /* 0x000000240900720c */ /* 0x040fe20003fa6070 */
[C---:B------:R-:W-:Y:S01]  /*5340*/  VIADD R5, R9.reuse, 0x40 ;  /* 0x0000004009057836 */ /* 0x040fe20000000000 */
[C---:B------:R-:W-:Y:S01]  /*5350*/  LEA R4, P6, R9.reuse, R6, 0x2 ;  /* 0x0000000609047211 */ /* 0x040fe200078c10ff */
[----:B------:R-:W-:Y:S01]  /*5360*/  VIADD R11, R9, 0x60 ;  /* 0x00000060090b7836 */ /* 0x000fe20000000000 */
[-C--:B------:R-:W-:Y:S01]  /*5370*/  ISETP.GE.U32.AND P0, PT, R3, R36.reuse, PT ;  /* 0x000000240300720c */ /* 0x080fe20003f06070 */
[----:B------:R-:W-:Y:S01]  /*5380*/  VIADD R3, R9, 0x80 ;  /* 0x0000008009037836 */ /* 0x000fe20000000000 */
[-C--:B------:R-:W-:Y:S01]  /*5390*/  ISETP.GE.U32.AND P1, PT, R5, R36.reuse, PT ;  /* 0x000000240500720c */ /* 0x080fe20003f26070 */
[----:B------:R-:W-:Y:S01]  /*53a0*/  VIADD R5, R9, 0xa0 ;  /* 0x000000a009057836 */ /* 0x000fe20000000000 */
[-C--:B------:R-:W-:Y:S01]  /*53b0*/  ISETP.GE.U32.AND P2, PT, R11, R36.reuse, PT ;  /* 0x000000240b00720c */ /* 0x080fe20003f46070 */
[----:B------:R-:W-:Y:S01]  /*53c0*/  VIADD R11, R9, 0xc0 ;  /* 0x000000c0090b7836 */ /* 0x000fe20000000000 */
[----:B------:R-:W-:-:S02]  /*53d0*/  ISETP.GE.U32.AND P3, PT, R3, R36, PT ;  /* 0x000000240300720c */ /* 0x000fc40003f66070 */
[----:B------:R-:W-:Y:S01]  /*53e0*/  ISETP.GE.U32.AND P4, PT, R5, R36, PT ;  /* 0x000000240500720c */ /* 0x000fe20003f86070 */
[----:B------:R-:W-:-:S04]  /*53f0*/  @!P5 IMAD.WIDE.U32 R2, R9, 0x4, R6 ;  /* 0x000000040902d825 */ /* 0x000fc800078e0006 */
[----:B------:R-:W-:Y:S02]  /*5400*/  IMAD.X R5, RZ, RZ, R7, P6 ;  /* 0x000000ffff057224 */ /* 0x000fe400030e0607 */
[C---:B------:R-:W-:Y:S02]  /*5410*/  VIADD R13, R9.reuse, 0xe0 ;  /* 0x000000e0090d7836 */ /* 0x040fe40000000000 */
[----:B------:R-:W-:Y:S01]  /*5420*/  VIADD R9, R9, 0x100 ;  /* 0x0000010009097836 */ /* 0x000fe20000000000 */
[-C--:B------:R-:W-:Y:S01]  /*5430*/  ISETP.GE.U32.AND P6, PT, R11, R36.reuse, PT ;  /* 0x000000240b00720c */ /* 0x080fe20003fc6070 */
[----:B--2---:R-:W-:Y:S02]  /*5440*/  IMAD.MOV.U32 R7, RZ, RZ, R8 ;  /* 0x000000ffff077224 */ /* 0x004fe400078e0008 */
[----:B------:R0:W2:Y:S01]  /*5450*/  @!P5 LDG.E.CONSTANT R8, desc[UR10][R2.64] ;  /* 0x0000000a0208d981 */ /* 0x0000a2000c1e9900 */
[----:B------:R-:W-:Y:S01]  /*5460*/  ISETP.GE.U32.AND P5, PT, R13, R36, PT ;  /* 0x000000240d00720c */ /* 0x000fe20003fa6070 */
[----:B------:R-:W-:-:S06]  /*5470*/  IMAD.MOV.U32 R6, RZ, RZ, R7 ;  /* 0x000000ffff067224 */ /* 0x000fcc00078e0007 */
[----:B------:R-:W3:Y:S01]  /*5480*/  @!P0 LDG.E.CONSTANT R6, desc[UR10][R4.64+0x80] ;  /* 0x0000800a04068981 */ /* 0x000ee2000c1e9900 */
[----:B------:R-:W-:Y:S01]  /*5490*/  ISETP.GE.U32.AND P0, PT, R9, R36, PT ;  /* 0x000000240900720c */ /* 0x000fe20003f06070 */
[--C-:B------:R-:W-:Y:S02]  /*54a0*/  IMAD.MOV.U32 R9, RZ, RZ, R7.reuse ;  /* 0x000000ffff097224 */ /* 0x100fe400078e0007 */
[--C-:B------:R-:W-:Y:S02]  /*54b0*/  IMAD.MOV.U32 R10, RZ, RZ, R7.reuse ;  /* 0x000000ffff0a7224 */ /* 0x100fe400078e0007 */
[--C-:B------:R-:W-:Y:S02]  /*54c0*/  IMAD.MOV.U32 R11, RZ, RZ, R7.reuse ;  /* 0x000000ffff0b7224 */ /* 0x100fe400078e0007 */
[--C-:B0-----:R-:W-:Y:S01]  /*54d0*/  IMAD.MOV.U32 R2, RZ, RZ, R7.reuse ;  /* 0x000000ffff027224 */ /* 0x101fe200078e0007 */
        /* <DEDUP_REMOVED lines=9> */
[----:B------:R-:W1:Y:S01]  /*5570*/  S2R R37, SR_LANEID ;  /* 0x0000000000257919 */ /* 0x000e620000000000 */
[----:B------:R-:W1:Y:S01]  /*5580*/  S2UR UR5, SR_CgaCtaId ;  /* 0x00000000000579c3 */ /* 0x000e620000008800 */
[----:B------:R-:W-:Y:S01]  /*5590*/  SHF.R.U32.HI R44, RZ, 0x5, R0 ;  /* 0x00000005ff2c7819 */ /* 0x000fe20000011600 */
[----:B------:R-:W-:-:S06]  /*55a0*/  UMOV UR4, 0x400 ;  /* 0x0000040000047882 */ /* 0x000fcc0000000000 */
[----:B0-----:R-:W0:Y:S01]  /*55b0*/  LDC R5, c[0x0][0x390] ;  /* 0x0000e400ff057b82 */ /* 0x001e220000000800 */
[----:B-1----:R-:W-:Y:S01]  /*55c0*/  ULEA UR4, UR5, UR4, 0x18 ;  /* 0x0000000405047291 */ /* 0x002fe2000f8ec0ff */
[----:B------:R-:W-:-:S05]  /*55d0*/  IMAD R3, R44, 0x120, R37 ;  /* 0x000001202c037824 */ /* 0x000fca00078e0225 */
[----:B------:R-:W-:-:S05]  /*55e0*/  LEA R14, R3, UR4, 0x2 ;  /* 0x00000004030e7c11 */ /* 0x000fca000f8e10ff */
[----:B------:R-:W-:Y:S01]  /*55f0*/  IMAD R15, R37, 0x20, R14 ;  /* 0x00000020250f7824 */ /* 0x000fe200078e020e */
[----:B------:R-:W-:Y:S01]  /*5600*/  ISETP.NE.AND P2, PT, R0, RZ, PT ;  /* 0x000000ff0000720c */ /* 0x000fe20003f45270 */
[----:B--2---:R-:W-:Y:S04]  /*5610*/  STS [R14], R8 ;  /* 0x000000080e007388 */ /* 0x004fe80000000800 */
[----:B---3--:R-:W-:Y:S04]  /*5620*/  STS [R14+0x80], R6 ;  /* 0x000080060e007388 */ /* 0x008fe80000000800 */
[----:B----4-:R-:W-:Y:S04]  /*5630*/  STS [R14+0x100], R9 ;  /* 0x000100090e007388 */ /* 0x010fe80000000800 */
[----:B-----5:R-:W-:Y:S04]  /*5640*/  STS [R14+0x180], R10 ;  /* 0x0001800a0e007388 */ /* 0x020fe80000000800 */
[----:B------:R-:W-:Y:S04]  /*5650*/  STS [R14+0x200], R11 ;  /* 0x0002000b0e007388 */ /* 0x000fe80000000800 */
[----:B------:R1:W-:Y:S04]  /*5660*/  STS [R14+0x280], R2 ;  /* 0x000280020e007388 */ /* 0x0003e80000000800 */
        /* <DEDUP_REMOVED lines=14> */
[----:B-1----:R-:W-:-:S05]  /*5750*/  P2R R2, PR, RZ, 0x4 ;  /* 0x00000004ff027803 */ /* 0x002fca0000000000 */
        /* <DEDUP_REMOVED lines=18> */
[----:B------:R-:W-:Y:S01]  /*5880*/  LDS R2, [R15+0x20] ;  /* 0x000020000f027984 */ /* 0x000fe20000000800 */
[C---:B------:R-:W-:Y:S01]  /*5890*/  LEA R8, R0.reuse, UR4, 0x2 ;  /* 0x0000000400087c11 */ /* 0x040fe2000f8e10ff */
[----:B------:R-:W-:Y:S06]  /*58a0*/  BAR.SYNC.DEFER_BLOCKING 0x0 ;  /* 0x0000000000007b1d */ /* 0x000fec0000010000 */
[----:B--2---:R-:W-:Y:S02]  /*58b0*/  STS [R8+0x47c], R3 ;  /* 0x00047c0308007388 */ /* 0x004fe40000000800 */
[----:B------:R-:W-:Y:S06]  /*58c0*/  BAR.SYNC.DEFER_BLOCKING 0x0 ;  /* 0x0000000000007b1d */ /* 0x000fec0000010000 */
[----:B------:R0:W2:Y:S01]  /*58d0*/  @P2 LDS R24, [R8+0x478] ;  /* 0x0004780008182984 */ /* 0x0000a20000000800 */
[----:B------:R-:W-:Y:S01]  /*58e0*/  IMAD R9, R0, 0x9, RZ ;  /* 0x0000000900097824 */ /* 0x000fe200078e02ff */
[----:B---3--:R-:W-:-:S03]  /*58f0*/  ISETP.NE.AND P5, PT, R26, R28, PT ;  /* 0x0000001c1a00720c */ /* 0x008fc60003fa5270 */
[----:B------:R-:W-:-:S05]  /*5900*/  VIADD R13, R9, 0x1 ;  /* 0x00000001090d7836 */ /* 0x000fca0000000000 */
[-C--:B------:R-:W-:Y:S01]  /*5910*/  ISETP.EQ.OR P5, PT, R13, R36.reuse, P5 ;  /* 0x000000240d00720c */ /* 0x080fe20002fa2670 */
[C---:B------:R-:W-:Y:S01]  /*5920*/  VIADD R13, R9.reuse, 0x2 ;  /* 0x00000002090d7836 */ /* 0x040fe20000000000 */
[----:B------:R-:W-:Y:S02]  /*5930*/  ISETP.NE.AND P1, PT, R9, R36, PT ;  /* 0x000000240900720c */ /* 0x000fe40003f25270 */
[----:B0-----:R-:W-:Y:S02]  /*5940*/  SEL R8, R27, RZ, !P5 ;  /* 0x000000ff1b087207 */ /* 0x001fe40006800000 */
[----:B------:R-:W-:Y:S01]  /*5950*/  ISETP.NE.AND P4, PT, R28, R30, PT ;  /* 0x0000001e1c00720c */ /* 0x000fe20003f85270 */
[----:B------:R-:W-:Y:S01]  /*5960*/  IMAD.MOV.U32 R11, RZ, RZ, 0x1 ;  /* 0x00000001ff0b7424 */ /* 0x000fe200078e00ff */
[----:B------:R-:W-:Y:S01]  /*5970*/  SEL R42, RZ, 0x1, P1 ;  /* 0x00000001ff2a7807 */ /* 0x000fe20000800000 */
[----:B-1----:R-:W-:Y:S01]  /*5980*/  IMAD.IADD R8, R29, 0x1, R8 ;  /* 0x000000011d087824 */ /* 0x002fe200078e0208 */
[----:B------:R-:W-:-:S02]  /*5990*/  ISETP.EQ.OR P4, PT, R13, R36, P4 ;  /* 0x000000240d00720c */ /* 0x000fc40002782670 */
[----:B------:R-:W-:Y:S02]  /*59a0*/  ISETP.NE.AND P3, PT, R30, R32, PT ;  /* 0x000000201e00720c */ /* 0x000fe40003f65270 */
[----:B------:R-:W-:Y:S02]  /*59b0*/  SEL R8, R8, RZ, !P4 ;  /* 0x000000ff08087207 */ /* 0x000fe40006000000 */
[----:B--2---:R-:W-:-:S04]  /*59c0*/  @P2 ISETP.NE.AND P0, PT, R24, R26, PT ;  /* 0x0000001a1800220c */ /* 0x004fc80003f05270 */
[----:B------:R-:W-:-:S04]  /*59d0*/  @P2 SEL R11, RZ, 0x1, !P0 ;  /* 0x00000001ff0b2807 */ /* 0x000fc80004000000 */
[----:B------:R-:W-:Y:S01]  /*59e0*/  @P2 SEL R42, R42, R11, !P1 ;  /* 0x0000000b2a2a2207 */ /* 0x000fe20004800000 */
[----:B------:R-:W-:Y:S02]  /*59f0*/  VIADD R11, R9, 0x3 ;  /* 0x00000003090b7836 */ /* 0x000fe40000000000 */
[----:B------:R-:W-:-:S03]  /*5a00*/  IMAD.IADD R8, R31, 0x1, R8 ;  /* 0x000000011f087824 */ /* 0x000fc600078e0208 */
[----:B------:R-:W-:Y:S01]  /*5a10*/  ISETP.EQ.OR P3, PT, R11, R36, P3 ;  /* 0x000000240b00720c */ /* 0x000fe20001f62670 */
[----:B------:R-:W-:Y:S01]  /*5a20*/  VIADD R11, R9, 0x4 ;  /* 0x00000004090b7836 */ /* 0x000fe20000000000 */
[----:B------:R-:W-:Y:S02]  /*5a30*/  ISETP.NE.AND P2, PT, R32, R34, PT ;  /* 0x000000222000720c */ /* 0x000fe40003f45270 */
[----:B------:R-:W-:Y:S02]  /*5a40*/  SEL R8, R8, RZ, !P3 ;  /* 0x000000ff08087207 */ /* 0x000fe40005800000 */
[----:B------:R-:W-:-:S03]  /*5a50*/  ISETP.EQ.OR P2, PT, R11, R36, P2 ;  /* 0x000000240b00720c */ /* 0x000fc60001742670 */
[----:B------:R-:W-:Y:S01]  /*5a60*/  IMAD.IADD R8, R33, 0x1, R8 ;  /* 0x0000000121087824 */ /* 0x000fe200078e0208 */
[----:B------:R-:W-:Y:S01]  /*5a70*/  ISETP.NE.AND P1, PT, R34, R38, PT ;  /* 0x000000262200720c */ /* 0x000fe20003f25270 */
[----:B------:R-:W-:-:S03]  /*5a80*/  VIADD R11, R9, 0x5 ;  /* 0x00000005090b7836 */ /* 0x000fc60000000000 */
[----:B------:R-:W-:Y:S01]  /*5a90*/  SEL R8, R8, RZ, !P2 ;  /* 0x000000ff08087207 */ /* 0x000fe20005000000 */
[----:B------:R-:W-:Y:S01]  /*5aa0*/  VIADD R10, R42, 0x1 ;  /* 0x000000012a0a7836 */ /* 0x000fe20000000000 */
[----:B------:R-:W-:Y:S01]  /*5ab0*/  ISETP.EQ.OR P1, PT, R11, R36, P1 ;  /* 0x000000240b00720c */ /* 0x000fe20000f22670 */
[----:B------:R-:W-:Y:S02]  /*5ac0*/  @!P5 IMAD.MOV R10, RZ, RZ, R42 ;  /* 0x000000ffff0ad224 */ /* 0x000fe400078e022a */
[----:B------:R-:W-:Y:S02]  /*5ad0*/  IMAD.IADD R8, R35, 0x1, R8 ;  /* 0x0000000123087824 */ /* 0x000fe400078e0208 */
[----:B------:R-:W-:Y:S01]  /*5ae0*/  VIADD R12, R10, 0x1 ;  /* 0x000000010a0c7836 */ /* 0x000fe20000000000 */
[----:B------:R-:W-:Y:S01]  /*5af0*/  ISETP.NE.AND P0, PT, R38, R6, PT ;  /* 0x000000062600720c */ /* 0x000fe20003f05270 */
[----:B------:R-:W-:Y:S01]  /*5b00*/  @!P4 IMAD.MOV R12, RZ, RZ, R10 ;  /* 0x000000ffff0cc224 */ /* 0x000fe200078e020a */
[----:B------:R-:W-:Y:S01]  /*5b10*/  SEL R8, R8, RZ, !P1 ;  /* 0x000000ff08087207 */ /* 0x000fe20004800000 */
[----:B------:R-:W-:-:S02]  /*5b20*/  VIADD R11, R9, 0x6 ;  /* 0x00000006090b7836 */ /* 0x000fc40000000000 */
[----:B------:R-:W-:Y:S02]  /*5b30*/  VIADD R10, R12, 0x1 ;  /* 0x000000010c0a7836 */ /* 0x000fe40000000000 */
[----:B------:R-:W-:Y:S01]  /*5b40*/  IMAD.IADD R8, R39, 0x1, R8 ;  /* 0x0000000127087824 */ /* 0x000fe200078e0208 */
[----:B------:R-:W-:Y:S01]  /*5b50*/  ISETP.EQ.OR P6, PT, R11, R36, P0 ;  /* 0x000000240b00720c */ /* 0x000fe200007c2670 */
[----:B------:R-:W-:Y:S01]  /*5b60*/  @!P3 IMAD.MOV R10, RZ, RZ, R12 ;  /* 0x000000ffff0ab224 */ /* 0x000fe200078e020c */
[----:B------:R-:W-:Y:S01]  /*5b70*/  ISETP.NE.AND P0, PT, R6, R4, PT ;  /* 0x000000040600720c */ /* 0x000fe20003f05270 */
[----:B------:R-:W-:Y:S01]  /*5b80*/  VIADD R11, R9, 0x7 ;  /* 0x00000007090b7836 */ /* 0x000fe20000000000 */
[----:B------:R-:W-:Y:S01]  /*5b90*/  SEL R8, R8, RZ, !P6 ;  /* 0x000000ff08087207 */ /* 0x000fe20007000000 */
[----:B------:R-:W-:Y:S02]  /*5ba0*/  VIADD R12, R10, 0x1 ;  /* 0x000000010a0c7836 */ /* 0x000fe40000000000 */
[----:B------:R-:W-:Y:S01]  /*5bb0*/  @!P2 IMAD.MOV R12, RZ, RZ, R10 ;  /* 0x000000ffff0ca224 */ /* 0x000fe200078e020a */
[----:B------:R-:W-:Y:S01]  /*5bc0*/  ISETP.EQ.OR P0, PT, R11, R36, P0 ;  /* 0x000000240b00720c */ /* 0x000fe20000702670 */
[----:B------:R-:W-:-:S02]  /*5bd0*/  IMAD.IADD R8, R7, 0x1, R8 ;  /* 0x0000000107087824 */ /* 0x000fc400078e0208 */
[----:B------:R-:W-:Y:S02]  /*5be0*/  VIADD R10, R12, 0x1 ;  /* 0x000000010c0a7836 */ /* 0x000fe40000000000 */
[----:B------:R-:W-:Y:S01]  /*5bf0*/  @!P1 IMAD.MOV R10, RZ, RZ, R12 ;  /* 0x000000ffff0a9224 */ /* 0x000fe200078e020c */
[----:B------:R-:W-:Y:S01]  /*5c00*/  SEL R8, R8, RZ, !P0 ;  /* 0x000000ff08087207 */ /* 0x000fe20004000000 */
[----:B------:R-:W-:Y:S01]  /*5c10*/  VIADD R9, R9, 0x8 ;  /* 0x0000000809097836 */ /* 0x000fe20000000000 */
[----:B------:R-:W-:Y:S01]  /*5c20*/  P2R R43, PR, RZ, 0x40 ;  /* 0x00000040ff2b7803 */ /* 0x000fe20000000000 */
[----:B------:R-:W-:Y:S02]  /*5c30*/  VIADD R12, R10, 0x1 ;  /* 0x000000010a0c7836 */ /* 0x000fe40000000000 */
[----:B------:R-:W-:Y:S01]  /*5c40*/  @!P6 IMAD.MOV R12, RZ, RZ, R10 ;  /* 0x000000ffff0ce224 */ /* 0x000fe200078e020a */
[----:B------:R-:W-:Y:S01]  /*5c50*/  ISETP.NE.AND P6, PT, R4, R3, PT ;  /* 0x000000030400720c */ /* 0x000fe20003fc5270 */
[----:B------:R-:W-:-:S03]  /*5c60*/  IMAD.IADD R8, R5, 0x1, R8 ;  /* 0x0000000105087824 */ /* 0x000fc600078e0208 */
[----:B------:R-:W-:-:S04]  /*5c70*/  ISETP.EQ.OR P6, PT, R9, R36, P6 ;  /* 0x000000240900720c */ /* 0x000fc800037c2670 */
[----:B------:R-:W-:-:S05]  /*5c80*/  SEL R11, R8, RZ, !P6 ;  /* 0x000000ff080b7207 */ /* 0x000fca0007000000 */
[----:B------:R-:W-:-:S05]  /*5c90*/  IMAD.IADD R2, R2, 0x1, R11 ;  /* 0x0000000102027824 */ /* 0x000fca00078e020b */
[----:B------:R-:W0:Y:S01]  /*5ca0*/  SHFL.UP PT, R8, R2, 0x1, RZ ;  /* 0x0420000002087989 */ /* 0x000e2200000e00ff */
[----:B------:R-:W-:Y:S02]  /*5cb0*/  VIADD R10, R12, 0x1 ;  /* 0x000000010c0a7836 */ /* 0x000fe40000000000 */
[----:B------:R-:W-:-:S04]  /*5cc0*/  @!P0 IMAD.MOV R10, RZ, RZ, R12 ;  /* 0x000000ffff0a8224 */ /* 0x000fc800078e020c */
[----:B------:R-:W-:Y:S02]  /*5cd0*/  VIADD R9, R10, 0x1 ;  /* 0x000000010a097836 */ /* 0x000fe40000000000 */
[----:B------:R-:W-:-:S05]  /*5ce0*/  @!P6 IMAD.MOV R9, RZ, RZ, R10 ;  /* 0x000000ffff09e224 */ /* 0x000fca00078e020a */
        /* <DEDUP_REMOVED lines=41> */
[----:B------:R-:W-:Y:S01]  /*5f80*/  IMAD.IADD R41, R10, 0x1, R9 ;  /* 0x000000010a297824 */ /* 0x000fe200078e0209 */
[----:B0-----:R-:W-:Y:S02]  /*5f90*/  SEL R11, R8, RZ, P6 ;  /* 0x000000ff080b7207 */ /* 0x001fe40003000000 */
[----:B------:R-:W-:-:S03]  /*5fa0*/  ISETP.NE.AND P6, PT, R37, 0x1f, PT ;  /* 0x0000001f2500780c */ /* 0x000fc60003fc5270 */
[----:B------:R-:W-:-:S10]  /*5fb0*/  IMAD.IADD R40, R12, 0x1, R11 ;  /* 0x000000010c287824 */ /* 0x000fd400078e020b */
[----:B------:R-:W-:-:S05]  /*5fc0*/  @!P6 LEA R16, R44, UR4, 0x3 ;  /* 0x000000042c10ec11 */ /* 0x000fca000f8e18ff */
[----:B------:R-:W-:Y:S01]  /*5fd0*/  @!P6 STS.64 [R16], R40 ;  /* 0x000000281000e388 */ /* 0x000fe20000000a00 */
[----:B------:R-:W-:Y:S06]  /*5fe0*/  BAR.SYNC.DEFER_BLOCKING 0x0 ;  /* 0x0000000000007b1d */ /* 0x000fec0000010000 */
[----:B------:R-:W0:Y:S04]  /*5ff0*/  LDS.128 R8, [UR4] ;  /* 0x00000004ff087984 */ /* 0x000e280008000c00 */
[----:B------:R-:W1:Y:S04]  /*6000*/  LDS.128 R12, [UR4+0x10] ;  /* 0x00001004ff0c7984 */ /* 0x000e680008000c00 */
[----:B------:R-:W2:Y:S04]  /*6010*/  LDS.128 R16, [UR4+0x20] ;  /* 0x00002004ff107984 */ /* 0x000ea80008000c00 */
[----:B------:R-:W3:Y:S01]  /*6020*/  LDS.128 R20, [UR4+0x30] ;  /* 0x00003004ff147984 */ /* 0x000ee20008000c00 */
[----:B0-----:R-:W-:-:S04]  /*6030*/  ISETP.NE.AND P6, PT, R10, RZ, PT ;  /* 0x000000ff0a00720c */ /* 0x001fc80003fc5270 */
[----:B------:R-:W-:Y:S02]  /*6040*/  SEL R46, R9, RZ, !P6 ;  /* 0x000000ff092e7207 */ /* 0x000fe40007000000 */
[----:B-1----:R-:W-:-:S03]  /*6050*/  ISETP.NE.AND P6, PT, R12, RZ, PT ;  /* 0x000000ff0c00720c */ /* 0x002fc60003fc5270 */
[----:B------:R-:W-:-:S05]  /*6060*/  IMAD.IADD R46, R11, 0x1, R46 ;  /* 0x000000010b2e7824 */ /* 0x000fca00078e022e */
[----:B------:R-:W-:Y:S02]  /*6070*/  SEL R2, R46, RZ, !P6 ;  /* 0x000000ff2e027207 */ /* 0x000fe40007000000 */
[----:B------:R-:W-:-:S03]  /*6080*/  ISETP.NE.AND P6, PT, R14, RZ, PT ;  /* 0x000000ff0e00720c */ /* 0x000fc60003fc5270 */
[----:B------:R-:W-:-:S05]  /*6090*/  IMAD.IADD R13, R13, 0x1, R2 ;  /* 0x000000010d0d7824 */ /* 0x000fca00078e0202 */
[----:B------:R-:W-:Y:S02]  /*60a0*/  SEL R2, R13, RZ, !P6 ;  /* 0x000000ff0d027207 */ /* 0x000fe40007000000 */
[----:B--2---:R-:W-:-:S03]  /*60b0*/  ISETP.NE.AND P6, PT, R16, RZ, PT ;  /* 0x000000ff1000720c */ /* 0x004fc60003fc5270 */
[----:B------:R-:W-:-:S05]  /*60c0*/  IMAD.IADD R15, R15, 0x1, R2 ;  /* 0x000000010f0f7824 */ /* 0x000fca00078e0202 */
[----:B------:R-:W-:Y:S02]  /*60d0*/  SEL R2, R15, RZ, !P6 ;  /* 0x000000ff0f027207 */ /* 0x000fe40007000000 */
[----:B------:R-:W-:-:S03]  /*60e0*/  ISETP.NE.AND P6, PT, R18, RZ, PT ;  /* 0x000000ff1200720c */ /* 0x000fc60003fc5270 */
[----:B------:R-:W-:-:S05]  /*60f0*/  IMAD.IADD R17, R17, 0x1, R2 ;  /* 0x0000000111117824 */ /* 0x000fca00078e0202 */
[----:B------:R-:W-:Y:S02]  /*6100*/  SEL R2, R17, RZ, !P6 ;  /* 0x000000ff11027207 */ /* 0x000fe40007000000 */
[----:B---3--:R-:W-:-:S03]  /*6110*/  ISETP.NE.AND P6, PT, R20, RZ, PT ;  /* 0x000000ff1400720c */ /* 0x008fc60003fc5270 */
[----:B------:R-:W-:-:S05]  /*6120*/  IMAD.IADD R19, R19, 0x1, R2 ;  /* 0x0000000113137824 */ /* 0x000fca00078e0202 */
[----:B------:R-:W-:Y:S02]  /*6130*/  SEL R2, R19, RZ, !P6 ;  /* 0x000000ff13027207 */ /* 0x000fe40007000000 */
[----:B------:R-:W-:-:S03]  /*6140*/  ISETP.NE.AND P6, PT, R22, RZ, PT ;  /* 0x000000ff1600720c */ /* 0x000fc60003fc5270 */
[----:B------:R-:W-:-:S05]  /*6150*/  IMAD.IADD R21, R21, 0x1, R2 ;  /* 0x0000000115157824 */ /* 0x000fca00078e0202 */
[----:B------:R-:W-:Y:S02]  /*6160*/  SEL R2, R21, RZ, !P6 ;  /* 0x000000ff15027207 */ /* 0x000fe40007000000 */
[----:B------:R-:W-:-:S04]  /*6170*/  ISETP.NE.AND P6, PT, R44, 0x2, PT ;  /* 0x000000022c00780c */ /* 0x000fc80003fc5270 */
[----:B------:R-:W-:Y:S02]  /*6180*/  P2R R11, PR, RZ, 0x40 ;  /* 0x00000040ff0b7803 */ /* 0x000fe40000000000 */
[----:B------:R-:W-:Y:S02]  /*6190*/  SEL R46, R46, R9, !P6 ;  /* 0x000000092e2e7207 */ /* 0x000fe40007000000 */
        /* <DEDUP_REMOVED lines=15> */
[----:B------:R-:W-:Y:S01]  /*6290*/  ISETP.GE.U32.AND P6, PT, R0, 0x20, PT ;  /* 0x000000200000780c */ /* 0x000fe20003fc6070 */
[----:B------:R0:W1:Y:S01]  /*62a0*/  SHFL.UP PT, R9, R40, 0x1, RZ ;  /* 0x0420000028097989 */ /* 0x00006200000e00ff */
[----:B------:R-:W-:Y:S03]  /*62b0*/  BSSY.RECONVERGENT B0, `(.L_x_589) ;  /* 0x000001f000007945 */ /* 0x000fe60003800200 */
[----:B------:R0:W2:Y:S08]  /*62c0*/  SHFL.UP PT, R25, R41, 0x1, RZ ;  /* 0x0420000029197989 */ /* 0x0000b000000e00ff */
[----:B0-----:R-:W-:Y:S05]  /*62d0*/  @!P6 BRA `(.L_x_590) ;  /* 0x000000000070e947 */ /* 0x001fea0003800000 */
[----:B------:R-:W-:Y:S01]  /*62e0*/  P2R R40, PR, RZ, 0x4 ;  /* 0x00000004ff287803 */ /* 0x000fe20000000000 */
[----:B------:R-:W-:Y:S01]  /*62f0*/  IMAD.IADD R11, R8, 0x1, R10 ;  /* 0x00000001080b7824 */ /* 0x000fe200078e020a */
[C---:B------:R-:W-:Y:S02]  /*6300*/  ISETP.NE.AND P2, PT, R44.reuse, 0x3, PT ;  /* 0x000000032c00780c */ /* 0x040fe40003f45270 */
[----:B------:R-:W-:Y:S01]  /*6310*/  ISETP.NE.AND P6, PT, R44, 0x2, PT ;  /* 0x000000022c00780c */ /* 0x000fe20003fc5270 */
[----:B------:R-:W-:Y:S01]  /*6320*/  IMAD.IADD R13, R12, 0x1, R11 ;  /* 0x000000010c0d7824 */ /* 0x000fe200078e020b */
[----:B------:R-:W-:Y:S02]  /*6330*/  P2R R19, PR, RZ, 0x1 ;  /* 0x00000001ff137803 */ /* 0x000fe40000000000 */
[----:B------:R-:W-:Y:S01]  /*6340*/  ISETP.NE.AND P0, PT, R44, 0x7, PT ;  /* 0x000000072c00780c */ /* 0x000fe20003f05270 */
[----:B------:R-:W-:Y:S01]  /*6350*/  IMAD.IADD R15, R14, 0x1, R13 ;  /* 0x000000010e0f7824 */ /* 0x000fe200078e020d */
[----:B------:R-:W-:-:S02]  /*6360*/  P2R R41, PR, RZ, 0x2 ;  /* 0x00000002ff297803 */ /* 0x000fc40000000000 */
[----:B------:R-:W-:-:S03]  /*6370*/  ISETP.NE.AND P1, PT, R44, 0x4, PT ;  /* 0x000000042c00780c */ /* 0x000fc60003f25270 */
[----:B------:R-:W-:Y:S01]  /*6380*/  @P2 SEL R13, R11, R8, !P6 ;  /* 0x000000080b0d2207 */ /* 0x000fe20007000000 */
[----:B------:R-:W-:Y:S01]  /*6390*/  IMAD.IADD R11, R16, 0x1, R15 ;  /* 0x00000001100b7824 */ /* 0x000fe200078e020f */
[C---:B------:R-:W-:Y:S02]  /*63a0*/  ISETP.NE.AND P2, PT, R44.reuse, 0x5, PT ;  /* 0x000000052c00780c */ /* 0x040fe40003f45270 */
[----:B------:R-:W-:Y:S01]  /*63b0*/  ISETP.NE.AND P6, PT, R44, 0x6, PT ;  /* 0x000000062c00780c */ /* 0x000fe20003fc5270 */
[----:B------:R-:W-:-:S04]  /*63c0*/  IMAD.IADD R17, R18, 0x1, R11 ;  /* 0x0000000112117824 */ /* 0x000fc800078e020b */
[----:B------:R-:W-:-:S06]  /*63d0*/  IMAD.IADD R44, R20, 0x1, R17 ;  /* 0x00000001142c7824 */ /* 0x000fcc00078e0211 */
[----:B------:R-:W-:Y:S02]  /*63e0*/  @P2 SEL R11, R15, R13, !P1 ;  /* 0x0000000d0f0b2207 */ /* 0x000fe40004800000 */
[----:B------:R-:W-:Y:S02]  /*63f0*/  ISETP.NE.AND P2, PT, R40, RZ, PT ;  /* 0x000000ff2800720c */ /* 0x000fe40003f45270 */
[----:B------:R-:W-:Y:S02]  /*6400*/  @P0 SEL R44, R17, R11, !P6 ;  /* 0x0000000b112c0207 */ /* 0x000fe40007000000 */
[----:B-1----:R-:W-:Y:S02]  /*6410*/  ISETP.NE.AND P6, PT, R9, RZ, PT ;  /* 0x000000ff0900720c */ /* 0x002fe40003fc5270 */
[----:B------:R-:W-:Y:S02]  /*6420*/  ISETP.NE.AND P1, PT, R41, RZ, PT ;  /* 0x000000ff2900720c */ /* 0x000fe40003f25270 */
[----:B------:R-:W-:-:S02]  /*6430*/  SEL R40, R21, RZ, !P6 ;  /* 0x000000ff15287207 */ /* 0x000fc40007000000 */
[----:B------:R-:W-:Y:S02]  /*6440*/  ISETP.NE.AND P6, PT, R37, RZ, PT ;  /* 0x000000ff2500720c */ /* 0x000fe40003fc5270 */
[----:B------:R-:W-:Y:S02]  /*6450*/  ISETP.NE.AND P0, PT, R19, RZ, PT ;  /* 0x000000ff1300720c */ /* 0x000fe40003f05270 */
[----:B------:R-:W-:-:S05]  /*6460*/  SEL R9, R9, RZ, P6 ;  /* 0x000000ff09097207 */ /* 0x000fca0003000000 */
[----:B------:R-:W-:-:S04]  /*6470*/  IMAD.IADD R9, R9, 0x1, R44 ;  /* 0x0000000109097824 */ /* 0x000fc800078e022c */
[----:B--2---:R-:W-:-:S04]  /*6480*/  @P6 IMAD.IADD R21, R25, 0x1, R40 ;  /* 0x0000000119156824 */ /* 0x004fc800078e0228 */
[----:B------:R-:W-:-:S07]  /*6490*/  IMAD.MOV.U32 R25, RZ, RZ, R21 ;  /* 0x000000ffff197224 */ /* 0x000fce00078e0015 */
.L_x_590:
[----:B------:R-:W-:Y:S05]  /*64a0*/  BSYNC.RECONVERGENT B0 ;  /* 0x0000000000007941 */ /* 0x000fea0003800200 */
.L_x_589:
[----:B------:R-:W-:Y:S01]  /*64b0*/  ISETP.NE.AND P6, PT, R42, RZ, PT ;  /* 0x000000ff2a00720c */ /* 0x000fe20003fc5270 */
[----:B------:R-:W-:Y:S01]  /*64c0*/  BSSY.RECONVERGENT B0, `(.L_x_591) ;  /* 0x0000140000007945 */ /* 0x000fe20003800200 */
[----:B------:R-:W-:Y:S01]  /*64d0*/  P2R R13, PR, RZ, 0x2 ;  /* 0x00000002ff0d7803 */ /* 0x000fe20000000000 */
[----:B------:R-:W-:Y:S01]  /*64e0*/  IMAD.IADD R2, R23, 0x1, R2 ;  /* 0x0000000117027824 */ /* 0x000fe200078e0202 */
[----:B------:R-:W-:Y:S02]  /*64f0*/  ISETP.NE.AND P1, PT, R0, RZ, PT ;  /* 0x000000ff0000720c */ /* 0x000fe40003f25270 */
[----:B--2---:R-:W-:Y:S02]  /*6500*/  SEL R11, R25, RZ, !P6 ;  /* 0x000000ff190b7207 */ /* 0x004fe40007000000 */
[----:B-1----:R-:W-:Y:S02]  /*6510*/  SEL R19, R9, RZ, P1 ;  /* 0x000000ff09137207 */ /* 0x002fe40000800000 */
[----:B------:R-:W-:-:S02]  /*6520*/  SEL R44, R11, RZ, P1 ;  /* 0x000000ff0b2c7207 */ /* 0x000fc40000800000 */
[----:B------:R-:W-:Y:S01]  /*6530*/  ISETP.NE.AND P1, PT, R13, RZ, PT ;  /* 0x000000ff0d00720c */ /* 0x000fe20003f25270 */
[----:B------:R-:W-:Y:S01]  /*6540*/  IMAD.IADD R13, R42, 0x1, R19 ;  /* 0x000000012a0d7824 */ /* 0x000fe200078e0213 */
[----:B------:R-:W-:Y:S01]  /*6550*/  P2R R40, PR, RZ, 0x1 ;  /* 0x00000001ff287803 */ /* 0x000fe20000000000 */
[----:B------:R-:W-:Y:S01]  /*6560*/  IMAD.IADD R27, R27, 0x1, R44 ;  /* 0x000000011b1b7824 */ /* 0x000fe200078e022c */
[----:B------:R-:W-:Y:S01]  /*6570*/  ISETP.NE.AND P0, PT, R43, RZ, PT ;  /* 0x000000ff2b00720c */ /* 0x000fe20003f05270 */
[----:B------:R-:W-:Y:S01]  /*6580*/  VIADD R17, R13, 0x1 ;  /* 0x000000010d117836 */ /* 0x000fe20000000000 */
[----:B------:R-:W-:Y:S01]  /*6590*/  IADD3 R41, PT, PT, R12, R10, R8 ;  /* 0x0000000a0c297210 */ /* 0x000fe20007ffe008 */
[----:B------:R-:W-:Y:S01]  /*65a0*/  @!P5 IMAD.MOV R17, RZ, RZ, R13 ;  /* 0x000000ffff11d224 */ /* 0x000fe200078e020d */
[----:B------:R-:W-:Y:S02]  /*65b0*/  SEL R42, R27, RZ, !P5 ;  /* 0x000000ff1b2a7207 */ /* 0x000fe40006800000 */
[----:B------:R-:W-:Y:S01]  /*65c0*/  IADD3 R41, PT, PT, R16, R14, R41 ;  /* 0x0000000e10297210 */ /* 0x000fe20007ffe029 */
[----:B------:R-:W-:-:S02]  /*65d0*/  VIADD R15, R17, 0x1 ;  /* 0x00000001110f7836 */ /* 0x000fc40000000000 */
[----:B------:R-:W-:Y:S01]  /*65e0*/  IMAD.IADD R29, R29, 0x1, R42 ;  /* 0x000000011d1d7824 */ /* 0x000fe200078e022a */
[----:B------:R-:W-:Y:S01]  /*65f0*/  IADD3 R41, PT, PT, R20, R18, R41 ;  /* 0x0000001214297210 */ /* 0x000fe20007ffe029 */
[----:B------:R-:W-:-:S03]  /*6600*/  @!P4 IMAD.MOV R15, RZ, RZ, R17 ;  /* 0x000000ffff0fc224 */ /* 0x000fc600078e0211 */
[----:B------:R-:W-:Y:S01]  /*6610*/  SEL R42, R29, RZ, !P4 ;  /* 0x000000ff1d2a7207 */ /* 0x000fe20006000000 */
[----:B------:R-:W-:Y:S02]  /*6620*/  VIADD R9, R15, 0x1 ;  /* 0x000000010f097836 */ /* 0x000fe40000000000 */
[----:B------:R-:W-:Y:S02]  /*6630*/  @!P3 IMAD.MOV R9, RZ, RZ, R15 ;  /* 0x000000ffff09b224 */ /* 0x000fe400078e020f */
[----:B------:R-:W-:Y:S02]  /*6640*/  IMAD.IADD R31, R31, 0x1, R42 ;  /* 0x000000011f1f7824 */ /* 0x000fe400078e022a */
[----:B------:R-:W-:Y:S02]  /*6650*/  VIADD R11, R9, 0x1 ;  /* 0x00000001090b7836 */ /* 0x000fe40000000000 */
[----:B------:R-:W-:Y:S01]  /*6660*/  @!P2 IMAD.MOV R11, RZ, RZ, R9 ;  /* 0x000000ffff0ba224 */ /* 0x000fe200078e0209 */
[----:B------:R-:W-:Y:S01]  /*6670*/  SEL R42, R31, RZ, !P3 ;  /* 0x000000ff1f2a7207 */ /* 0x000fe20005800000 */
[----:B------:R-:W-:-:S02]  /*6680*/  IMAD.IADD R41, R22, 0x1, R41 ;  /* 0x0000000116297824 */ /* 0x000fc400078e0229 */
        /* <DEDUP_REMOVED lines=10> */
[----:B------:R-:W-:Y:S01]  /*6730*/  ISETP.NE.AND P0, PT, R40, RZ, PT ;  /* 0x000000ff2800720c */ /* 0x000fe20003f05270 */
[----:B------:R-:W-:Y:S02]  /*6740*/  VIADD R40, R37, 0x1 ;  /* 0x0000000125287836 */ /* 0x000fe40000000000 */
[----:B------:R-:W-:-:S05]  /*6750*/  IMAD.IADD R7, R7, 0x1, R42 ;  /* 0x0000000107077824 */ /* 0x000fca00078e022a */
[----:B------:R-:W-:-:S05]  /*6760*/  SEL R42, R7, RZ, !P0 ;  /* 0x000000ff072a7207 */ /* 0x000fca0004000000 */
[----:B------:R-:W-:Y:S01]  /*6770*/  @!P0 IMAD.MOV R40, RZ, RZ, R37 ;  /* 0x000000ffff288224 */ /* 0x000fe200078e0225 */
[----:B------:R-:W-:Y:S01]  /*6780*/  ISETP.GE.AND P0, PT, R41, 0x101, PT ;  /* 0x000001012900780c */ /* 0x000fe20003f06270 */
[----:B------:R-:W-:-:S12]  /*6790*/  IMAD.IADD R5, R5, 0x1, R42 ;  /* 0x0000000105057824 */ /* 0x000fd800078e022a */
[----:B------:R-:W-:Y:S05]  /*67a0*/  @!P0 BRA `(.L_x_592) ;  /* 0x0000000c00448947 */ /* 0x000fea0003800000 */
[----:B------:R-:W-:Y:S01]  /*67b0*/  BAR.SYNC.DEFER_BLOCKING 0x0 ;  /* 0x0000000000007b1d */ /* 0x000fe20000010000 */
[----:B------:R-:W-:Y:S01]  /*67c0*/  IMAD.MOV.U32 R45, RZ, RZ, 0x9 ;  /* 0x00000009ff2d7424 */ /* 0x000fe200078e00ff */
[----:B------:R-:W-:Y:S02]  /*67d0*/  ISETP.NE.AND P0, PT, R38, R6, PT ;  /* 0x000000062600720c */ /* 0x000fe40003f05270 */
[----:B------:R-:W-:Y:S01]  /*67e0*/  @P6 LEA R19, R19, UR4, 0x3 ;  /* 0x0000000413136c11 */ /* 0x000fe2000f8e18ff */
[CC--:B------:R-:W-:Y:S01]  /*67f0*/  IMAD R23, R0.reuse, R45.reuse, 0x6 ;  /* 0x0000000600177424 */ /* 0x0c0fe200078e022d */
[----:B------:R-:W-:Y:S01]  /*6800*/  @P5 LEA R13, R13, UR4, 0x3 ;  /* 0x000000040d0d5c11 */ /* 0x000fe2000f8e18ff */
[CC--:B------:R-:W-:Y:S01]  /*6810*/  IMAD R43, R0.reuse, R45.reuse, 0x7 ;  /* 0x00000007002b7424 */ /* 0x0c0fe200078e022d */
[----:B------:R-:W-:Y:S01]  /*6820*/  @P4 LEA R17, R17, UR4, 0x3 ;  /* 0x0000000411114c11 */ /* 0x000fe2000f8e18ff */
[----:B------:R-:W-:Y:S01]  /*6830*/  IMAD R45, R0, R45, 0x8 ;  /* 0x00000008002d7424 */ /* 0x000fe200078e022d */
[----:B------:R-:W-:-:S02]  /*6840*/  ISETP.NE.AND P0, PT, R23, R36, !P0 ;  /* 0x000000241700720c */ /* 0x000fc40004705270 */
[----:B------:R-:W-:Y:S02]  /*6850*/  @P3 LEA R15, R15, UR4, 0x3 ;  /* 0x000000040f0f3c11 */ /* 0x000fe4000f8e18ff */
[----:B------:R-:W-:Y:S02]  /*6860*/  @P2 LEA R9, R9, UR4, 0x3 ;  /* 0x0000000409092c11 */ /* 0x000fe4000f8e18ff */
[----:B------:R-:W-:-:S07]  /*6870*/  @P1 LEA R11, R11, UR4, 0x3 ;  /* 0x000000040b0b1c11 */ /* 0x000fce000f8e18ff */
[----:B------:R-:W-:Y:S01]  /*6880*/  @!P0 LEA R21, R21, UR4, 0x3 ;  /* 0x0000000415158c11 */ /* 0x000fe2000f8e18ff */
[----:B------:R0:W-:Y:S01]  /*6890*/  @P6 STS.64 [R19], R24 ;  /* 0x0000001813006388 */ /* 0x0001e20000000a00 */
[----:B------:R-:W-:-:S03]  /*68a0*/  ISETP.NE.AND P6, PT, R6, R4, PT ;  /* 0x000000040600720c */ /* 0x000fc60003fc5270 */
[----:B------:R0:W-:Y:S01]  /*68b0*/  @P5 STS.64 [R13], R26 ;  /* 0x0000001a0d005388 */ /* 0x0001e20000000a00 */
[----:B------:R-:W-:Y:S02]  /*68c0*/  ISETP.NE.AND P5, PT, R4, R3, PT ;  /* 0x000000030400720c */ /* 0x000fe40003fa5270 */
[-C--:B------:R-:W-:Y:S01]  /*68d0*/  ISETP.NE.AND P6, PT, R43, R36.reuse, !P6 ;  /* 0x000000242b00720c */ /* 0x080fe200077c5270 */
[----:B------:R0:W-:Y:S01]  /*68e0*/  @P4 STS.64 [R17], R28 ;  /* 0x0000001c11004388 */ /* 0x0001e20000000a00 */
[----:B------:R-:W-:-:S03]  /*68f0*/  ISETP.NE.AND P5, PT, R45, R36, !P5 ;  /* 0x000000242d00720c */ /* 0x000fc60006fa5270 */
[----:B------:R0:W-:Y:S04]  /*6900*/  @P3 STS.64 [R15], R30 ;  /* 0x0000001e0f003388 */ /* 0x0001e80000000a00 */
[----:B------:R0:W-:Y:S04]  /*6910*/  @P2 STS.64 [R9], R32 ;  /* 0x0000002009002388 */ /* 0x0001e80000000a00 */
[----:B------:R0:W-:Y:S01]  /*6920*/  @P1 STS.64 [R11], R34 ;  /* 0x000000220b001388 */ /* 0x0001e20000000a00 */
[----:B------:R-:W-:Y:S02]  /*6930*/  @!P6 LEA R37, R37, UR4, 0x3 ;  /* 0x000000042525ec11 */ /* 0x000fe4000f8e18ff */
[----:B------:R-:W-:Y:S01]  /*6940*/  @!P5 LEA R40, R40, UR4, 0x3 ;  /* 0x000000042828dc11 */ /* 0x000fe2000f8e18ff */
[----:B------:R0:W-:Y:S01]  /*6950*/  @!P0 STS.64 [R21], R38 ;  /* 0x0000002615008388 */ /* 0x0001e20000000a00 */
[----:B------:R-:W-:-:S03]  /*6960*/  ISETP.GE.U32.AND P0, PT, R0, R41, PT ;  /* 0x000000290000720c */ /* 0x000fc60003f06070 */
[----:B------:R0:W-:Y:S04]  /*6970*/  @!P6 STS.64 [R37], R6 ;  /* 0x000000062500e388 */ /* 0x0001e80000000a00 */
[----:B------:R0:W-:Y:S01]  /*6980*/  @!P5 STS.64 [R40], R4 ;  /* 0x000000042800d388 */ /* 0x0001e20000000a00 */
[----:B------:R-:W-:Y:S06]  /*6990*/  BAR.SYNC.DEFER_BLOCKING 0x0 ;  /* 0x0000000000007b1d */ /* 0x000fec0000010000 */
[----:B------:R-:W-:Y:S05]  /*69a0*/  @P0 BRA `(.L_x_593) ;  /* 0x0000000c00c40947 */ /* 0x000fea0003800000 */
[----:B0-----:R-:W-:Y:S01]  /*69b0*/  IADD3 R5, PT, PT, R14, R10, R12 ;  /* 0x0000000a0e057210 */ /* 0x001fe20007ffe00c */
[----:B------:R-:W-:Y:S01]  /*69c0*/  BSSY.RECONVERGENT B1, `(.L_x_594) ;  /* 0x0000028000017945 */ /* 0x000fe20003800200 */
[----:B------:R-:W-:Y:S01]  /*69d0*/  LOP3.LUT R4, RZ, R0, RZ, 0x33, !PT ;  /* 0x00000000ff047212 */ /* 0x000fe200078e33ff */
[----:B------:R-:W-:Y:S01]  /*69e0*/  IMAD.MOV.U32 R40, RZ, RZ, R0 ;  /* 0x000000ffff287224 */ /* 0x000fe200078e0000 */
[----:B------:R-:W-:-:S04]  /*69f0*/  IADD3 R5, PT, PT, R18, R5, R16 ;  /* 0x0000000512057210 */ /* 0x000fc80007ffe010 */
[----:B------:R-:W-:-:S04]  /*6a00*/  IADD3 R5, PT, PT, R22, R5, R20 ;  /* 0x0000000516057210 */ /* 0x000fc80007ffe014 */
[----:B------:R-:W-:-:S04]  /*6a10*/  IADD3 R8, PT, PT, R4, R5, R8 ;  /* 0x0000000504087210 */ /* 0x000fc80007ffe008 */
[C---:B------:R-:W-:Y:S02]  /*6a20*/  LOP3.LUT R4, R8.reuse, 0x300, RZ, 0xc0, !PT ;  /* 0x0000030008047812 */ /* 0x040fe400078ec0ff */
[----:B------:R-:W-:Y:S02]  /*6a30*/  ISETP.GE.U32.AND P1, PT, R8, 0x300, PT ;  /* 0x000003000800780c */ /* 0x000fe40003f26070 */
[----:B------:R-:W-:-:S13]  /*6a40*/  ISETP.NE.AND P0, PT, R4, 0x300, PT ;  /* 0x000003000400780c */ /* 0x000fda0003f05270 */
[----:B------:R-:W-:Y:S05]  /*6a50*/  @!P0 BRA `(.L_x_595) ;  /* 0x0000000000788947 */ /* 0x000fea0003800000 */
[----:B------:R-:W0:Y:S01]  /*6a60*/  LDC.64 R4, c[0x0][0x3a0] ;  /* 0x0000e800ff047b82 */ /* 0x000e220000000a00 */
[----:B------:R-:W-:Y:S02]  /*6a70*/  LEA.HI R8, R8, 0x1, RZ, 0x18 ;  /* 0x0000000108087811 */ /* 0x000fe400078fc0ff */
[----:B------:R-:W-:-:S03]  /*6a80*/  LEA R10, R0, UR4, 0x3 ;  /* 0x00000004000a7c11 */ /* 0x000fc6000f8e18ff */
[C---:B------:R-:W-:Y:S01]  /*6a90*/  IMAD.SHL.U32 R9, R8.reuse, 0x100, RZ ;  /* 0x0000010008097824 */ /* 0x040fe200078e00ff */
[----:B------:R-:W-:Y:S01]  /*6aa0*/  LOP3.LUT R8, R8, 0x3, RZ, 0xc0, !PT ;  /* 0x0000000308087812 */ /* 0x000fe200078ec0ff */
[----:B------:R-:W1:Y:S03]  /*6ab0*/  LDC.64 R6, c[0x0][0x398] ;  /* 0x0000e600ff067b82 */ /* 0x000e660000000a00 */
[----:B------:R-:W-:Y:S01]  /*6ac0*/  LOP3.LUT R9, R9, 0x300, RZ, 0xc0, !PT ;  /* 0x0000030009097812 */ /* 0x000fe200078ec0ff */
[----:B------:R-:W-:-:S04]  /*6ad0*/  IMAD.MOV R8, RZ, RZ, -R8 ;  /* 0x000000ffff087224 */ /* 0x000fc800078e0a08 */
[----:B------:R-:W-:Y:S02]  /*6ae0*/  IMAD.IADD R40, R9, 0x1, R0 ;  /* 0x0000000109287824 */ /* 0x000fe400078e0200 */
[----:B0-----:R-:W-:-:S04]  /*6af0*/  IMAD.WIDE.U32 R4, R0, 0x4, R4 ;  /* 0x0000000400047825 */ /* 0x001fc800078e0004 */
[----:B------:R-:W-:Y:S02]  /*6b00*/  IMAD.MOV.U32 R15, RZ, RZ, R4 ;  /* 0x000000ffff0f7224 */ /* 0x000fe400078e0004 */
[----:B------:R-:W-:Y:S02]  /*6b10*/  IMAD.MOV.U32 R16, RZ, RZ, R5 ;  /* 0x000000ffff107224 */ /* 0x000fe400078e0005 */
[----:B-1----:R-:W-:-:S04]  /*6b20*/  IMAD.WIDE.U32 R6, R0, 0x4, R6 ;  /* 0x0000000400067825 */ /* 0x002fc800078e0006 */
[----:B------:R-:W-:Y:S02]  /*6b30*/  IMAD.MOV.U32 R11, RZ, RZ, R6 ;  /* 0x000000ffff0b7224 */ /* 0x000fe400078e0006 */
[----:B------:R-:W-:-:S07]  /*6b40*/  IMAD.MOV.U32 R14, RZ, RZ, R7 ;  /* 0x000000ffff0e7224 */ /* 0x000fce00078e0007 */
.L_x_596:
[----:B0-----:R0:W1:Y:S01]  /*6b50*/  LDS.64 R12, [R10] ;  /* 0x000000000a0c7984 */ /* 0x0010620000000a00 */
[----:B------:R-:W-:Y:S01]  /*6b60*/  IMAD.MOV.U32 R4, RZ, RZ, R11 ;  /* 0x000000ffff047224 */ /* 0x000fe200078e000b */
[----:B------:R-:W-:Y:S01]  /*6b70*/  IADD3 R11, P3, PT, R11, 0x400, RZ ;  /* 0x000004000b0b7810 */ /* 0x000fe20007f7e0ff */
[----:B------:R-:W-:Y:S02]  /*6b80*/  IMAD.MOV.U32 R5, RZ, RZ, R14 ;  /* 0x000000ffff057224 */ /* 0x000fe400078e000e */
[----:B------:R-:W-:Y:S01]  /*6b90*/  IMAD.MOV.U32 R6, RZ, RZ, R15 ;  /* 0x000000ffff067224 */ /* 0x000fe200078e000f */
[----:B------:R-:W-:Y:S01]  /*6ba0*/  IADD3 R15, P2, PT, R15, 0x400, RZ ;  /* 0x000004000f0f7810 */ /* 0x000fe20007f5e0ff */
[----:B------:R-:W-:Y:S02]  /*6bb0*/  IMAD.MOV.U32 R7, RZ, RZ, R16 ;  /* 0x000000ffff077224 */ /* 0x000fe400078e0010 */
[----:B------:R-:W-:Y:S02]  /*6bc0*/  VIADD R8, R8, 0x1 ;  /* 0x0000000108087836 */ /* 0x000fe40000000000 */
[----:B0-----:R-:W-:-:S02]  /*6bd0*/  VIADD R10, R10, 0x800 ;  /* 0x000008000a0a7836 */ /* 0x001fc40000000000 */
[----:B------:R-:W-:Y:S01]  /*6be0*/  IMAD.X R16, RZ, RZ, R16, P2 ;  /* 0x000000ffff107224 */ /* 0x000fe200010e0610 */
[----:B------:R-:W-:Y:S01]  /*6bf0*/  ISETP.NE.AND P0, PT, R8, RZ, PT ;  /* 0x000000ff0800720c */ /* 0x000fe20003f05270 */
[----:B------:R-:W-:Y:S01]  /*6c00*/  IMAD.X R14, RZ, RZ, R14, P3 ;  /* 0x000000ffff0e7224 */ /* 0x000fe200018e060e */
[----:B-1----:R0:W-:Y:S04]  /*6c10*/  STG.E desc[UR10][R4.64], R12 ;  /* 0x0000000c04007986 */ /* 0x0021e8000c10190a */
[----:B------:R0:W-:Y:S07]  /*6c20*/  STG.E desc[UR10][R6.64], R13 ;  /* 0x0000000d06007986 */ /* 0x0001ee000c10190a */
[----:B------:R-:W-:Y:S05]  /*6c30*/  @P0 BRA `(.L_x_596) ;  /* 0xfffffffc00c40947 */ /* 0x000fea000383ffff */
.L_x_595:
[----:B------:R-:W-:Y:S05]  /*6c40*/  BSYNC.RECONVERGENT B1 ;  /* 0x0000000000017941 */ /* 0x000fea0003800200 */
.L_x_594:
[----:B------:R-:W-:Y:S05]  /*6c50*/  @!P1 BRA `(.L_x_593) ;  /* 0x0000000c00189947 */ /* 0x000fea0003800000 */
[----:B------:R-:W1:Y:S01]  /*6c60*/  LDCU.64 UR6, c[0x0][0x398] ;  /* 0x00007300ff0677ac */ /* 0x000e620008000a00 */
[----:B0-----:R-:W-:Y:S01]  /*6c70*/  IMAD.IADD R7, R41, 0x1, -R40 ;  /* 0x0000000129077824 */ /* 0x001fe200078e0a28 */
[C---:B------:R-:W-:Y:S01]  /*6c80*/  LEA R37, R40.reuse, UR4, 0x3 ;  /* 0x0000000428257c11 */ /* 0x040fe2000f8e18ff */
[----:B------:R-:W-:Y:S01]  /*6c90*/  IMAD.MOV.U32 R4, RZ, RZ, 0x800 ;  /* 0x00000800ff047424 */ /* 0x000fe200078e00ff */
[----:B------:R-:W0:Y:S01]  /*6ca0*/  LDCU.64 UR8, c[0x0][0x3a0] ;  /* 0x00007400ff0877ac */ /* 0x000e220008000a00 */
[----:B------:R-:W-:Y:S01]  /*6cb0*/  IMAD.MOV.U32 R5, RZ, RZ, 0x0 ;  /* 0x00000000ff057424 */ /* 0x000fe200078e00ff */
[----:B------:R-:W-:Y:S01]  /*6cc0*/  ISETP.GT.AND P1, PT, R7, 0xc00, PT ;  /* 0x00000c000700780c */ /* 0x000fe20003f24270 */
[----:B------:R-:W-:Y:S01]  /*6cd0*/  BSSY.RECONVERGENT B1, `(.L_x_597) ;  /* 0x0000047000017945 */ /* 0x000fe20003800200 */
[----:B------:R-:W-:Y:S02]  /*6ce0*/  VIADD R37, R37, 0x1000 ;  /* 0x0000100025257836 */ /* 0x000fe40000000000 */
[----:B------:R-:W-:-:S03]  /*6cf0*/  IMAD.WIDE.U32 R4, R40, 0x4, R4 ;  /* 0x0000000428047825 */ /* 0x000fc600078e0004 */
[C---:B-1----:R-:W-:Y:S02]  /*6d00*/  IADD3 R6, P0, PT, R4.reuse, UR6, RZ ;  /* 0x0000000604067c10 */ /* 0x042fe4000ff1e0ff */
[----:B0-----:R-:W-:Y:S02]  /*6d10*/  IADD3 R8, P2, PT, R4, UR8, RZ ;  /* 0x0000000804087c10 */ /* 0x001fe4000ff5e0ff */
[C---:B------:R-:W-:Y:S02]  /*6d20*/  IADD3.X R7, PT, PT, R5.reuse, UR7, RZ, P0, !PT ;  /* 0x0000000705077c10 */ /* 0x040fe400087fe4ff */
[----:B------:R-:W-:Y:S02]  /*6d30*/  IADD3.X R9, PT, PT, R5, UR9, RZ, P2, !PT ;  /* 0x0000000905097c10 */ /* 0x000fe400097fe4ff */
[----:B------:R-:W-:Y:S01]  /*6d40*/  PLOP3.LUT P0, PT, PT, PT, PT, 0x80, 0x8 ;  /* 0x000000000008781c */ /* 0x000fe20003f0f070 */
[----:B------:R-:W-:-:S12]  /*6d50*/  @!P1 BRA `(.L_x_598) ;  /* 0x0000000000f89947 */ /* 0x000fd80003800000 */
[----:B------:R-:W-:Y:S01]  /*6d60*/  PLOP3.LUT P0, PT, PT, PT, PT, 0x8, 0x80 ;  /* 0x000000000080781c */ /* 0x000fe20003f0e170 */
[----:B------:R-:W-:-:S12]  /*6d70*/  VIADD R45, R41, 0xfffff400 ;  /* 0xfffff400292d7836 */ /* 0x000fd80000000000 */
.L_x_599:
[----:B------:R-:W0:Y:S01]  /*6d80*/  LDS.64 R42, [R37+-0x1000] ;  /* 0xfff00000252a7984 */ /* 0x000e220000000a00 */
[----:B------:R-:W-:-:S03]  /*6d90*/  VIADD R40, R40, 0x1000 ;  /* 0x0000100028287836 */ /* 0x000fc60000000000 */
[----:B------:R-:W1:Y:S02]  /*6da0*/  LDS.64 R10, [R37+-0x800] ;  /* 0xfff80000250a7984 */ /* 0x000e640000000a00 */
[----:B------:R-:W-:Y:S02]  /*6db0*/  ISETP.GE.AND P1, PT, R40, R45, PT ;  /* 0x0000002d2800720c */ /* 0x000fe40003f26270 */
[----:B------:R-:W2:Y:S04]  /*6dc0*/  LDS.64 R12, [R37] ;  /* 0x00000000250c7984 */ /* 0x000ea80000000a00 */
[----:B------:R-:W3:Y:S04]  /*6dd0*/  LDS.64 R14, [R37+0x800] ;  /* 0x00080000250e7984 */ /* 0x000ee80000000a00 */
[----:B------:R-:W4:Y:S04]  /*6de0*/  LDS.64 R16, [R37+0x1000] ;  /* 0x0010000025107984 */ /* 0x000f280000000a00 */
        /* <DEDUP_REMOVED lines=12> */
[----:B------:R-:W-:Y:S01]  /*6eb0*/  STG.E desc[UR10][R8.64+-0x800], R43 ;  /* 0xfff8002b08007986 */ /* 0x000fe2000c10190a */
[----:B-1----:R-:W-:-:S03]  /*6ec0*/  VIADD R37, R37, 0x8000 ;  /* 0x0000800025257836 */ /* 0x002fc60000000000 */
[----:B------:R0:W-:Y:S04]  /*6ed0*/  STG.E desc[UR10][R6.64+-0x400], R10 ;  /* 0xfffc000a06007986 */ /* 0x0001e8000c10190a */
[----:B------:R1:W-:Y:S04]  /*6ee0*/  STG.E desc[UR10][R8.64+-0x400], R11 ;  /* 0xfffc000b08007986 */ /* 0x0003e8000c10190a */
[----:B--2---:R2:W-:Y:S04]  /*6ef0*/  STG.E desc[UR10][R6.64], R12 ;  /* 0x0000000c06007986 */ /* 0x0045e8000c10190a */
[----:B------:R4:W-:Y:S01]  /*6f00*/  STG.E desc[UR10][R8.64], R13 ;  /* 0x0000000d08007986 */ /* 0x0009e2000c10190a */
[----:B0-----:R-:W-:-:S03]  /*6f10*/  IADD3 R10, P3, PT, R8, 0x4000, RZ ;  /* 0x00004000080a7810 */ /* 0x001fc60007f7e0ff */
[----:B---3--:R-:W-:Y:S02]  /*6f20*/  STG.E desc[UR10][R6.64+0x400], R14 ;  /* 0x0004000e06007986 */ /* 0x008fe4000c10190a */
[----:B-1----:R-:W-:Y:S02]  /*6f30*/  IMAD.X R11, RZ, RZ, R9, P3 ;  /* 0x000000ffff0b7224 */ /* 0x002fe400018e0609 */
[----:B------:R-:W-:Y:S01]  /*6f40*/  STG.E desc[UR10][R8.64+0x400], R15 ;  /* 0x0004000f08007986 */ /* 0x000fe2000c10190a */
[----:B--2---:R-:W-:-:S03]  /*6f50*/  IADD3 R12, P2, PT, R6, 0x4000, RZ ;  /* 0x00004000060c7810 */ /* 0x004fc60007f5e0ff */
[----:B----4-:R-:W-:Y:S02]  /*6f60*/  STG.E desc[UR10][R6.64+0x800], R16 ;  /* 0x0008001006007986 */ /* 0x010fe4000c10190a */
[----:B------:R-:W-:Y:S02]  /*6f70*/  IMAD.X R13, RZ, RZ, R7, P2 ;  /* 0x000000ffff0d7224 */ /* 0x000fe400010e0607 */
[----:B------:R-:W-:Y:S04]  /*6f80*/  STG.E desc[UR10][R8.64+0x800], R17 ;  /* 0x0008001108007986 */ /* 0x000fe8000c10190a */
        /* <DEDUP_REMOVED lines=27> */
.L_x_598:
[----:B------:R-:W-:Y:S05]  /*7140*/  BSYNC.RECONVERGENT B1 ;  /* 0x0000000000017941 */ /* 0x000fea0003800200 */
.L_x_597:
[----:B------:R-:W-:Y:S01]  /*7150*/  IMAD.IADD R4, R41, 0x1, -R40 ;  /* 0x0000000129047824 */ /* 0x000fe200078e0a28 */
[----:B------:R-:W-:Y:S04]  /*7160*/  BSSY.RECONVERGENT B1, `(.L_x_600) ;  /* 0x0000026000017945 */ /* 0x000fe80003800200 */
[----:B------:R-:W-:-:S13]  /*7170*/  ISETP.GT.AND P1, PT, R4, 0x400, PT ;  /* 0x000004000400780c */ /* 0x000fda0003f24270 */
[----:B------:R-:W-:Y:S05]  /*7180*/  @!P1 BRA `(.L_x_601) ;  /* 0x00000000008c9947 */ /* 0x000fea0003800000 */
[----:B------:R-:W0:Y:S01]  /*7190*/  LDS.64 R4, [R37+-0x1000] ;  /* 0xfff0000025047984 */ /* 0x000e220000000a00 */
[----:B------:R-:W-:Y:S01]  /*71a0*/  PLOP3.LUT P0, PT, PT, PT, PT, 0x8, 0x80 ;  /* 0x000000000080781c */ /* 0x000fe20003f0e170 */
[----:B------:R-:W-:Y:S02]  /*71b0*/  VIADD R40, R40, 0x800 ;  /* 0x0000080028287836 */ /* 0x000fe40000000000 */
[----:B------:R-:W1:Y:S04]  /*71c0*/  LDS.64 R10, [R37+-0x800] ;  /* 0xfff80000250a7984 */ /* 0x000e680000000a00 */
[----:B------:R-:W2:Y:S04]  /*71d0*/  LDS.64 R12, [R37] ;  /* 0x00000000250c7984 */ /* 0x000ea80000000a00 */
[----:B------:R-:W3:Y:S04]  /*71e0*/  LDS.64 R14, [R37+0x800] ;  /* 0x00080000250e7984 */ /* 0x000ee80000000a00 */
[----:B------:R-:W4:Y:S04]  /*71f0*/  LDS.64 R16, [R37+0x1000] ;  /* 0x0010000025107984 */ /* 0x000f280000000a00 */
[----:B------:R-:W5:Y:S04]  /*7200*/  LDS.64 R18, [R37+0x1800] ;  /* 0x0018000025127984 */ /* 0x000f680000000a00 */
[----:B------:R-:W5:Y:S04]  /*7210*/  LDS.64 R20, [R37+0x2000] ;  /* 0x0020000025147984 */ /* 0x000f680000000a00 */
[----:B------:R0:W5:Y:S02]  /*7220*/  LDS.64 R22, [R37+0x2800] ;  /* 0x0028000025167984 */ /* 0x0001640000000a00 */
[----:B0-----:R-:W-:-:S02]  /*7230*/  VIADD R37, R37, 0x4000 ;  /* 0x0000400025257836 */ /* 0x001fc40000000000 */
[----:B------:R0:W-:Y:S04]  /*7240*/  STG.E desc[UR10][R6.64+-0x800], R4 ;  /* 0xfff8000406007986 */ /* 0x0001e8000c10190a */
[----:B------:R3:W-:Y:S04]  /*7250*/  STG.E desc[UR10][R8.64+-0x800], R5 ;  /* 0xfff8000508007986 */ /* 0x0007e8000c10190a */
[----:B-1----:R1:W-:Y:S04]  /*7260*/  STG.E desc[UR10][R6.64+-0x400], R10 ;  /* 0xfffc000a06007986 */ /* 0x0023e8000c10190a */
[----:B------:R4:W-:Y:S01]  /*7270*/  STG.E desc[UR10][R8.64+-0x400], R11 ;  /* 0xfffc000b08007986 */ /* 0x0009e2000c10190a */
[----:B0-----:R-:W-:-:S03]  /*7280*/  IADD3 R4, P2, PT, R8, 0x2000, RZ ;  /* 0x0000200008047810 */ /* 0x001fc60007f5e0ff */
[----:B--2---:R-:W-:Y:S02]  /*7290*/  STG.E desc[UR10][R6.64], R12 ;  /* 0x0000000c06007986 */ /* 0x004fe4000c10190a */
[----:B---3--:R-:W-:Y:S02]  /*72a0*/  IMAD.X R5, RZ, RZ, R9, P2 ;  /* 0x000000ffff057224 */ /* 0x008fe400010e0609 */
[----:B------:R-:W-:Y:S01]  /*72b0*/  STG.E desc[UR10][R8.64], R13 ;  /* 0x0000000d08007986 */ /* 0x000fe2000c10190a */
[----:B-1----:R-:W-:-:S03]  /*72c0*/  IADD3 R10, P1, PT, R6, 0x2000, RZ ;  /* 0x00002000060a7810 */ /* 0x002fc60007f3e0ff */
[----:B------:R-:W-:Y:S02]  /*72d0*/  STG.E desc[UR10][R6.64+0x400], R14 ;  /* 0x0004000e06007986 */ /* 0x000fe4000c10190a */
[----:B----4-:R-:W-:Y:S02]  /*72e0*/  IMAD.X R11, RZ, RZ, R7, P1 ;  /* 0x000000ffff0b7224 */ /* 0x010fe400008e0607 */
[----:B------:R-:W-:Y:S04]  /*72f0*/  STG.E desc[UR10][R8.64+0x400], R15 ;  /* 0x0004000f08007986 */ /* 0x000fe8000c10190a */
[----:B------:R-:W-:Y:S04]  /*7300*/  STG.E desc[UR10][R6.64+0x800], R16 ;  /* 0x0008001006007986 */ /* 0x000fe8000c10190a */
[----:B------:R-:W-:Y:S04]  /*7310*/  STG.E desc[UR10][R8.64+0x800], R17 ;  /* 0x0008001108007986 */ /* 0x000fe8000c10190a */
[----:B-----5:R-:W-:Y:S04]  /*7320*/  STG.E desc[UR10][R6.64+0xc00], R18 ;  /* 0x000c001206007986 */ /* 0x020fe8000c10190a */
        /* <DEDUP_REMOVED lines=9> */
.L_x_601:
[----:B------:R-:W-:Y:S05]  /*73c0*/  BSYNC.RECONVERGENT B1 ;  /* 0x0000000000017941 */ /* 0x000fea0003800200 */
.L_x_600:
[----:B------:R-:W-:-:S13]  /*73d0*/  ISETP.LT.OR P0, PT, R40, R41, P0 ;  /* 0x000000292800720c */ /* 0x000fda0000701670 */
[----:B------:R-:W-:Y:S05]  /*73e0*/  @!P0 BRA `(.L_x_593) ;  /* 0x0000000400348947 */ /* 0x000fea0003800000 */
[----:B------:R-:W0:Y:S04]  /*73f0*/  LDS.64 R4, [R37+-0x1000] ;  /* 0xfff0000025047984 */ /* 0x000e280000000a00 */
[----:B------:R-:W1:Y:S04]  /*7400*/  LDS.64 R10, [R37+-0x800] ;  /* 0xfff80000250a7984 */ /* 0x000e680000000a00 */
[----:B------:R-:W2:Y:S04]  /*7410*/  LDS.64 R12, [R37] ;  /* 0x00000000250c7984 */ /* 0x000ea80000000a00 */
[----:B------:R-:W3:Y:S04]  /*7420*/  LDS.64 R14, [R37+0x800] ;  /* 0x00080000250e7984 */ /* 0x000ee80000000a00 */
        /* <DEDUP_REMOVED lines=8> */
[----:B------:R-:W-:Y:S05]  /*74b0*/  BRA `(.L_x_593) ;  /* 0x0000000400007947 */ /* 0x000fea0003800000 */
.L_x_592:
[----:B------:R-:W0:Y:S01]  /*74c0*/  @P6 LDC.64 R46, c[0x0][0x398] ;  /* 0x0000e600ff2e6b82 */ /* 0x000e220000000a00 */
[----:B------:R-:W-:Y:S01]  /*74d0*/  IMAD.MOV.U32 R55, RZ, RZ, 0x9 ;  /* 0x00000009ff377424 */ /* 0x000fe200078e00ff */
[----:B------:R-:W-:-:S06]  /*74e0*/  ISETP.NE.AND P0, PT, R38, R6, PT ;  /* 0x000000062600720c */ /* 0x000fcc0003f05270 */
[----:B------:R-:W1:Y:S08]  /*74f0*/  @P6 LDC.64 R44, c[0x0][0x3a0] ;  /* 0x0000e800ff2c6b82 */ /* 0x000e700000000a00 */
[----:B------:R-:W2:Y:S08]  /*7500*/  @P5 LDC.64 R42, c[0x0][0x398] ;  /* 0x0000e600ff2a5b82 */ /* 0x000eb00000000a00 */
[----:B------:R-:W3:Y:S01]  /*7510*/  @P5 LDC.64 R22, c[0x0][0x3a0] ;  /* 0x0000e800ff165b82 */ /* 0x000ee20000000a00 */
[----:B0-----:R-:W-:-:S05]  /*7520*/  @P6 IMAD.WIDE R46, R19, 0x4, R46 ;  /* 0x00000004132e6825 */ /* 0x001fca00078e022e */
[----:B------:R-:W-:Y:S01]  /*7530*/  @P6 STG.E desc[UR10][R46.64], R24 ;  /* 0x000000182e006986 */ /* 0x000fe2000c10190a */
[----:B-1----:R-:W-:Y:S01]  /*7540*/  @P6 IMAD.WIDE R50, R19, 0x4, R44 ;  /* 0x0000000413326825 */ /* 0x002fe200078e022c */
[----:B------:R-:W0:Y:S04]  /*7550*/  @P4 LDC.64 R48, c[0x0][0x3a0] ;  /* 0x0000e800ff304b82 */ /* 0x000e280000000a00 */
[----:B------:R-:W-:Y:S01]  /*7560*/  @P6 STG.E desc[UR10][R50.64], R25 ;  /* 0x0000001932006986 */ /* 0x000fe2000c10190a */
[----:B------:R-:W-:Y:S01]  /*7570*/  ISETP.NE.AND P6, PT, R6, R4, PT ;  /* 0x000000040600720c */ /* 0x000fe20003fc5270 */
[C---:B--2---:R-:W-:Y:S02]  /*7580*/  @P5 IMAD.WIDE R52, R13.reuse, 0x4, R42 ;  /* 0x000000040d345825 */ /* 0x044fe400078e022a */
[----:B------:R-:W1:Y:S03]  /*7590*/  @P4 LDC.64 R18, c[0x0][0x398] ;  /* 0x0000e600ff124b82 */ /* 0x000e660000000a00 */
[----:B------:R-:W-:Y:S01]  /*75a0*/  @P5 STG.E desc[UR10][R52.64], R26 ;  /* 0x0000001a34005986 */ /* 0x000fe2000c10190a */
[----:B---3--:R-:W-:-:S04]  /*75b0*/  @P5 IMAD.WIDE R22, R13, 0x4, R22 ;  /* 0x000000040d165825 */ /* 0x008fc800078e0216 */
[----:B------:R-:W2:Y:S01]  /*75c0*/  @P3 LDC.64 R44, c[0x0][0x398] ;  /* 0x0000e600ff2c3b82 */ /* 0x000ea20000000a00 */
[----:B------:R-:W-:Y:S01]  /*75d0*/  IMAD R13, R0, R55, 0x6 ;  /* 0x00000006000d7424 */ /* 0x000fe200078e0237 */
[----:B------:R3:W-:Y:S01]  /*75e0*/  @P5 STG.E desc[UR10][R22.64], R27 ;  /* 0x0000001b16005986 */ /* 0x0007e2000c10190a */
[----:B------:R-:W-:-:S05]  /*75f0*/  ISETP.NE.AND P5, PT, R4, R3, PT ;  /* 0x000000030400720c */ /* 0x000fca0003fa5270 */
[----:B------:R-:W4:Y:S01]  /*7600*/  @P3 LDC.64 R42, c[0x0][0x3a0] ;  /* 0x0000e800ff2a3b82 */ /* 0x000f220000000a00 */
[-C--:B------:R-:W-:Y:S01]  /*7610*/  ISETP.NE.AND P0, PT, R13, R36.reuse, !P0 ;  /* 0x000000240d00720c */ /* 0x080fe20004705270 */
[CC--:B------:R-:W-:Y:S02]  /*7620*/  IMAD R13, R0.reuse, R55.reuse, 0x7 ;  /* 0x00000007000d7424 */ /* 0x0c0fe400078e0237 */
[----:B------:R-:W-:Y:S02]  /*7630*/  IMAD R55, R0, R55, 0x8 ;  /* 0x0000000800377424 */ /* 0x000fe400078e0237 */
[----:B0-----:R-:W-:Y:S01]  /*7640*/  @P4 IMAD.WIDE R48, R17, 0x4, R48 ;  /* 0x0000000411304825 */ /* 0x001fe200078e0230 */
[-C--:B------:R-:W-:Y:S01]  /*7650*/  ISETP.NE.AND P6, PT, R13, R36.reuse, !P6 ;  /* 0x000000240d00720c */ /* 0x080fe200077c5270 */
[----:B---3--:R-:W0:Y:S01]  /*7660*/  @P2 LDC.64 R22, c[0x0][0x398] ;  /* 0x0000e600ff162b82 */ /* 0x008e220000000a00 */
[----:B------:R-:W-:Y:S01]  /*7670*/  ISETP.NE.AND P5, PT, R55, R36, !P5 ;  /* 0x000000243700720c */ /* 0x000fe20006fa5270 */
[----:B-1----:R-:W-:-:S05]  /*7680*/  @P4 IMAD.WIDE R24, R17, 0x4, R18 ;  /* 0x0000000411184825 */ /* 0x002fca00078e0212 */
[----:B------:R1:W-:Y:S01]  /*7690*/  @P4 STG.E desc[UR10][R24.64], R28 ;  /* 0x0000001c18004986 */ /* 0x0003e2000c10190a */
[----:B------:R-:W3:Y:S01]  /*76a0*/  @P2 LDC.64 R18, c[0x0][0x3a0] ;  /* 0x0000e800ff122b82 */ /* 0x000ee20000000a00 */
[C---:B--2---:R-:W-:Y:S02]  /*76b0*/  @P3 IMAD.WIDE R44, R15.reuse, 0x4, R44 ;  /* 0x000000040f2c3825 */ /* 0x044fe400078e022c */
[----:B------:R2:W-:Y:S04]  /*76c0*/  @P4 STG.E desc[UR10][R48.64], R29 ;  /* 0x0000001d30004986 */ /* 0x0005e8000c10190a */
[----:B------:R2:W-:Y:S01]  /*76d0*/  @P3 STG.E desc[UR10][R44.64], R30 ;  /* 0x0000001e2c003986 */ /* 0x0005e2000c10190a */
[----:B----4-:R-:W-:Y:S01]  /*76e0*/  @P3 IMAD.WIDE R52, R15, 0x4, R42 ;  /* 0x000000040f343825 */ /* 0x010fe200078e022a */
[----:B------:R-:W4:Y:S04]  /*76f0*/  @P1 LDC.64 R12, c[0x0][0x398] ;  /* 0x0000e600ff0c1b82 */ /* 0x000f280000000a00 */
[----:B------:R2:W-:Y:S01]  /*7700*/  @P3 STG.E desc[UR10][R52.64], R31 ;  /* 0x0000001f34003986 */ /* 0x0005e2000c10190a */
[----:B0-----:R-:W-:-:S03]  /*7710*/  @P2 IMAD.WIDE R22, R9, 0x4, R22 ;  /* 0x0000000409162825 */ /* 0x001fc600078e0216 */
[----:B------:R-:W0:Y:S02]  /*7720*/  @P1 LDC.64 R14, c[0x0][0x3a0] ;  /* 0x0000e800ff0e1b82 */ /* 0x000e240000000a00 */
[----:B------:R2:W-:Y:S01]  /*7730*/  @P2 STG.E desc[UR10][R22.64], R32 ;  /* 0x0000002016002986 */ /* 0x0005e2000c10190a */
[----:B---3--:R-:W-:-:S05]  /*7740*/  @P2 IMAD.WIDE R18, R9, 0x4, R18 ;  /* 0x0000000409122825 */ /* 0x008fca00078e0212 */
[----:B------:R-:W3:Y:S01]  /*7750*/  @!P0 LDC.64 R16, c[0x0][0x398] ;  /* 0x0000e600ff108b82 */ /* 0x000ee20000000a00 */
[----:B------:R2:W-:Y:S07]  /*7760*/  @P2 STG.E desc[UR10][R18.64], R33 ;  /* 0x0000002112002986 */ /* 0x0005ee000c10190a */
[----:B------:R-:W5:Y:S01]  /*7770*/  @!P0 LDC.64 R50, c[0x0][0x3a0] ;  /* 0x0000e800ff328b82 */ /* 0x000f620000000a00 */
[----:B----4-:R-:W-:-:S05]  /*7780*/  @P1 IMAD.WIDE R12, R11, 0x4, R12 ;  /* 0x000000040b0c1825 */ /* 0x010fca00078e020c */
[----:B------:R2:W-:Y:S02]  /*7790*/  @P1 STG.E desc[UR10][R12.64], R34 ;  /* 0x000000220c001986 */ /* 0x0005e4000c10190a */
[----:B------:R-:W4:Y:S01]  /*77a0*/  @!P6 LDC.64 R46, c[0x0][0x398] ;  /* 0x0000e600ff2eeb82 */ /* 0x000f220000000a00 */
[----:B0-----:R-:W-:-:S05]  /*77b0*/  @P1 IMAD.WIDE R14, R11, 0x4, R14 ;  /* 0x000000040b0e1825 */ /* 0x001fca00078e020e */
[----:B------:R2:W-:Y:S02]  /*77c0*/  @P1 STG.E desc[UR10][R14.64], R35 ;  /* 0x000000230e001986 */ /* 0x0005e4000c10190a */
[----:B------:R-:W0:Y:S01]  /*77d0*/  @!P6 LDC.64 R42, c[0x0][0x3a0] ;  /* 0x0000e800ff2aeb82 */ /* 0x000e220000000a00 */
[----:B---3--:R-:W-:-:S05]  /*77e0*/  @!P0 IMAD.WIDE R16, R21, 0x4, R16 ;  /* 0x0000000415108825 */ /* 0x008fca00078e0210 */
[----:B------:R2:W-:Y:S02]  /*77f0*/  @!P0 STG.E desc[UR10][R16.64], R38 ;  /* 0x0000002610008986 */ /* 0x0005e4000c10190a */
[----:B-1----:R-:W1:Y:S01]  /*7800*/  @!P5 LDC.64 R24, c[0x0][0x398] ;  /* 0x0000e600ff18db82 */ /* 0x002e620000000a00 */
[----:B-----5:R-:W-:-:S05]  /*7810*/  @!P0 IMAD.WIDE R50, R21, 0x4, R50 ;  /* 0x0000000415328825 */ /* 0x020fca00078e0232 */
[----:B------:R2:W-:Y:S02]  /*7820*/  @!P0 STG.E desc[UR10][R50.64], R39 ;  /* 0x0000002732008986 */ /* 0x0005e4000c10190a */
[----:B------:R-:W3:Y:S01]  /*7830*/  @!P5 LDC.64 R26, c[0x0][0x3a0] ;  /* 0x0000e800ff1adb82 */ /* 0x000ee20000000a00 */
[----:B----4-:R-:W-:-:S05]  /*7840*/  @!P6 IMAD.WIDE R46, R37, 0x4, R46 ;  /* 0x00000004252ee825 */ /* 0x010fca00078e022e */
[----:B------:R2:W-:Y:S01]  /*7850*/  @!P6 STG.E desc[UR10][R46.64], R6 ;  /* 0x000000062e00e986 */ /* 0x0005e2000c10190a */
[----:B0-----:R-:W-:-:S05]  /*7860*/  @!P6 IMAD.WIDE R42, R37, 0x4, R42 ;  /* 0x00000004252ae825 */ /* 0x001fca00078e022a */
[----:B------:R2:W-:Y:S01]  /*7870*/  @!P6 STG.E desc[UR10][R42.64], R7 ;  /* 0x000000072a00e986 */ /* 0x0005e2000c10190a */
[----:B-1----:R-:W-:-:S05]  /*7880*/  @!P5 IMAD.WIDE R24, R40, 0x4, R24 ;  /* 0x000000042818d825 */ /* 0x002fca00078e0218 */
[----:B------:R2:W-:Y:S01]  /*7890*/  @!P5 STG.E desc[UR10][R24.64], R4 ;  /* 0x000000041800d986 */ /* 0x0005e2000c10190a */
[----:B---3--:R-:W-:-:S05]  /*78a0*/  @!P5 IMAD.WIDE R26, R40, 0x4, R26 ;  /* 0x00000004281ad825 */ /* 0x008fca00078e021a */
[----:B------:R2:W-:Y:S02]  /*78b0*/  @!P5 STG.E desc[UR10][R26.64], R5 ;  /* 0x000000051a00d986 */ /* 0x0005e4000c10190a */
.L_x_593:
[----:B------:R-:W-:Y:S05]  /*78c0*/  BSYNC.RECONVERGENT B0 ;  /* 0x0000000000007941 */ /* 0x000fea0003800200 */
.L_x_591:
[----:B------:R-:W-:-:S13]  /*78d0*/  ISETP.NE.AND P0, PT, R0, 0xff, PT ;  /* 0x000000ff0000780c */ /* 0x000fda0003f05270 */
[----:B------:R-:W-:Y:S05]  /*78e0*/  @P0 EXIT ;  /* 0x000000000000094d */ /* 0x000fea0003800000 */
[----:B0---4-:R-:W0:Y:S01]  /*78f0*/  LDC.64 R8, c[0x0][0x3a8] ;  /* 0x0000ea00ff087b82 */ /* 0x011e220000000a00 */
[----:B------:R-:W-:-:S13]  /*7900*/  ISETP.NE.AND P0, PT, R36, 0x900, PT ;  /* 0x000009002400780c */ /* 0x000fda0003f05270 */
[----:B------:R-:W-:Y:S05]  /*7910*/  @P0 BRA `(.L_x_602) ;  /* 0x00000000001c0947 */ /* 0x000fea0003800000 */
[----:B--2---:R-:W1:Y:S08]  /*7920*/  LDC.64 R4, c[0x0][0x398] ;  /* 0x0000e600ff047b82 */ /* 0x004e700000000a00 */
[----:B------:R-:W2:Y:S01]  /*7930*/  LDC.64 R6, c[0x0][0x3a0] ;  /* 0x0000e800ff067b82 */ /* 0x000ea20000000a00 */
[----:B-1----:R-:W-:-:S05]  /*7940*/  IMAD.WIDE R4, R41, 0x4, R4 ;  /* 0x0000000429047825 */ /* 0x002fca00078e0204 */
[----:B------:R1:W-:Y:S01]  /*7950*/  STG.E desc[UR10][R4.64], R3 ;  /* 0x0000000304007986 */ /* 0x0003e2000c10190a */
[----:B--2---:R-:W-:-:S04]  /*7960*/  IMAD.WIDE R6, R41, 0x4, R6 ;  /* 0x0000000429067825 */ /* 0x004fc800078e0206 */
[----:B------:R-:W-:Y:S01]  /*7970*/  VIADD R41, R41, 0x1 ;  /* 0x0000000129297836 */ /* 0x000fe20000000000 */
[----:B------:R1:W-:Y:S06]  /*7980*/  STG.E desc[UR10][R6.64], R2 ;  /* 0x0000000206007986 */ /* 0x0003ec000c10190a */
.L_x_602:
[----:B0-----:R-:W-:Y:S01]  /*7990*/  STG.E desc[UR10][R8.64], R41 ;  /* 0x0000002908007986 */ /* 0x001fe2000c10190a */
[----:B------:R-:W-:Y:S05]  /*79a0*/  EXIT ;  /* 0x000000000000794d */ /* 0x000fea0003800000 */
.L_x_588:
[----:B------:R-:W0:Y:S01]  /*79b0*/  LDC.64 R4, c[0x0][0x380] ;  /* 0x0000e000ff047b82 */ /* 0x000e220000000a00 */
[----:B------:R-:W1:Y:S01]  /*79c0*/  S2R R0, SR_TID.X ;  /* 0x0000000000007919 */ /* 0x000e620000002100 */
[----:B------:R-:W-:Y:S01]  /*79d0*/  IMAD.MOV.U32 R34, RZ, RZ, RZ ;  /* 0x000000ffff227224 */ /* 0x000fe200078e00ff */
[----:B------:R-:W2:Y:S05]  /*79e0*/  S2R R41, SR_LANEID ;  /* 0x0000000000297919 */ /* 0x000eaa0000000000 */
[----:B------:R-:W3:Y:S01]  /*79f0*/  S2UR UR5, SR_CgaCtaId ;  /* 0x00000000000579c3 */ /* 0x000ee20000008800 */
[----:B------:R-:W-:-:S07]  /*7a00*/  UMOV UR4, 0x400 ;  /* 0x0000040000047882 */ /* 0x000fce0000000000 */
[----:B------:R-:W4:Y:S01]  /*7a10*/  LDC R17, c[0x0][0x390] ;  /* 0x0000e400ff117b82 */ /* 0x000f220000000800 */
[----:B0-----:R-:W-:-:S05]  /*7a20*/  IMAD.WIDE.U32 R2, R9, 0x4, R4 ;  /* 0x0000000409027825 */ /* 0x001fca00078e0004 */
[----:B------:R-:W5:Y:S01]  /*7a30*/  LDG.E.CONSTANT R8, desc[UR10][R2.64] ;  /* 0x0000000a02087981 */ /* 0x000f62000c1e9900 */
[C---:B-1----:R-:W-:Y:S02]  /*7a40*/  LOP3.LUT R6, R0.reuse, 0x1f, RZ, 0xc0, !PT ;  /* 0x0000001f00067812 */ /* 0x042fe400078ec0ff */
        /* <DEDUP_REMOVED lines=11> */
[----:B------:R-:W-:-:S05]  /*7b00*/  ISETP.GE.U32.AND P4, PT, R15, R36, PT ;  /* 0x000000240f00720c */ /* 0x000fca0003f86070 */
[----:B------:R-:W-:Y:S01]  /*7b10*/  @!P5 IMAD.IADD R9, R9, 0x1, R11 ;  /* 0x000000010909d824 */ /* 0x000fe200078e020b */
[-C--:B------:R-:W-:Y:S02]  /*7b20*/  ISETP.GE.U32.AND P2, PT, R7, R36.reuse, PT ;  /* 0x000000240700720c */ /* 0x080fe40003f46070 */
[----:B------:R-:W-:Y:S01]  /*7b30*/  ISETP.GE.U32.AND P3, PT, R13, R36, PT ;  /* 0x000000240d00720c */ /* 0x000fe20003f66070 */
[----:B------:R-:W-:-:S04]  /*7b40*/  @!P5 IMAD.WIDE.U32 R4, R9, 0x4, R4 ;  /* 0x000000040904d825 */ /* 0x000fc800078e0004 */
[C---:B------:R-:W-:Y:S02]  /*7b50*/  VIADD R13, R11.reuse, 0xc0 ;  /* 0x000000c00b0d7836 */ /* 0x040fe40000000000 */
[C---:B------:R-:W-:Y:S02]  /*7b60*/  VIADD R15, R11.reuse, 0xe0 ;  /* 0x000000e00b0f7836 */ /* 0x040fe40000000000 */
[----:B------:R-:W-:Y:S02]  /*7b70*/  IMAD.X R7, RZ, RZ, R3, P6 ;  /* 0x000000ffff077224 */ /* 0x000fe400030e0603 */
[----:B------:R-:W-:Y:S01]  /*7b80*/  VIADD R11, R11, 0x100 ;  /* 0x000001000b0b7836 */ /* 0x000fe20000000000 */
[-C--:B------:R-:W-:Y:S01]  /*7b90*/  ISETP.GE.U32.AND P6, PT, R13, R36.reuse, PT ;  /* 0x000000240d00720c */ /* 0x080fe20003fc6070 */
[----:B-----5:R-:W-:Y:S02]  /*7ba0*/  IMAD.MOV.U32 R9, RZ, RZ, R8 ;  /* 0x000000ffff097224 */ /* 0x020fe400078e0008 */
[----:B------:R0:W5:Y:S01]  /*7bb0*/  @!P5 LDG.E.CONSTANT R8, desc[UR10][R4.64] ;  /* 0x0000000a0408d981 */ /* 0x000162000c1e9900 */
[----:B------:R-:W-:Y:S01]  /*7bc0*/  ISETP.GE.U32.AND P5, PT, R15, R36, PT ;  /* 0x000000240f00720c */ /* 0x000fe20003fa6070 */
[----:B------:R-:W-:-:S06]  /*7bd0*/  IMAD.MOV.U32 R10, RZ, RZ, R9 ;  /* 0x000000ffff0a7224 */ /* 0x000fcc00078e0009 */
[----:B------:R-:W4:Y:S01]  /*7be0*/  @!P0 LDG.E.CONSTANT R10, desc[UR10][R6.64+0x80] ;  /* 0x0000800a060a8981 */ /* 0x000f22000c1e9900 */
[----:B------:R-:W-:Y:S01]  /*7bf0*/  ISETP.GE.U32.AND P0, PT, R11, R36, PT ;  /* 0x000000240b00720c */ /* 0x000fe20003f06070 */
[--C-:B------:R-:W-:Y:S02]  /*7c00*/  IMAD.MOV.U32 R11, RZ, RZ, R9.reuse ;  /* 0x000000ffff0b7224 */ /* 0x100fe400078e0009 */
[--C-:B0-----:R-:W-:Y:S02]  /*7c10*/  IMAD.MOV.U32 R4, RZ, RZ, R9.reuse ;  /* 0x000000ffff047224 */ /* 0x101fe400078e0009 */
        /* <DEDUP_REMOVED lines=10> */
[----:B------:R-:W4:Y:S01]  /*7cc0*/  @!P0 LDG.E.CONSTANT R9, desc[UR10][R6.64+0x400] ;  /* 0x0004000a06098981 */ /* 0x000f22000c1e9900 */
[----:B------:R-:W-:-:S13]  /*7cd0*/  ISETP.NE.AND P4, PT, R0, RZ, PT ;  /* 0x000000ff0000720c */ /* 0x000fda0003f85270 */
[----:B------:R0:W4:Y:S01]  /*7ce0*/  @!P4 LDG.E.CONSTANT R34, desc[UR10][R2.64+-0x4] ;  /* 0xfffffc0a0222c981 */ /* 0x000122000c1e9900 */
[----:B------:R-:W-:Y:S01]  /*7cf0*/  SHF.R.U32.HI R42, RZ, 0x5, R0 ;  /* 0x00000005ff2a7819 */ /* 0x000fe20000011600 */
[----:B---3--:R-:W-:-:S04]  /*7d00*/  ULEA UR4, UR5, UR4, 0x18 ;  /* 0x0000000405047291 */ /* 0x008fc8000f8ec0ff */
[----:B--2---:R-:W-:-:S05]  /*7d10*/  IMAD R15, R42, 0x120, R41 ;  /* 0x000001202a0f7824 */ /* 0x004fca00078e0229 */
[----:B------:R-:W-:-:S05]  /*7d20*/  LEA R16, R15, UR4, 0x2 ;  /* 0x000000040f107c11 */ /* 0x000fca000f8e10ff */
[----:B------:R-:W-:Y:S01]  /*7d30*/  IMAD R18, R41, 0x20, R16 ;  /* 0x0000002029127824 */ /* 0x000fe200078e0210 */
[C---:B------:R-:W-:Y:S02]  /*7d40*/  LEA R20, R0.reuse, UR4, 0x2 ;  /* 0x0000000400147c11 */ /* 0x040fe4000f8e10ff */
[----:B------:R-:W-:Y:S01]  /*7d50*/  ISETP.NE.AND P0, PT, R0, RZ, PT ;  /* 0x000000ff0000720c */ /* 0x000fe20003f05270 */
[----:B------:R-:W-:Y:S01]  /*7d60*/  IMAD.MOV.U32 R21, RZ, RZ, 0x2 ;  /* 0x00000002ff157424 */ /* 0x000fe200078e00ff */
        /* <DEDUP_REMOVED lines=10> */
[----:B------:R-:W1:Y:S04]  /*7e10*/  LDS R37, [R18+0x20] ;  /* 0x0000200012257984 */ /* 0x000e680000000800 */
[----:B0-----:R-:W-:Y:S04]  /*7e20*/  LDS R2, [R18] ;  /* 0x0000000012027984 */ /* 0x001fe80000000800 */
[----:B------:R-:W0:Y:S04]  /*7e30*/  LDS R4, [R18+0x4] ;  /* 0x0000040012047984 */ /* 0x000e280000000800 */
[----:B------:R-:W2:Y:S04]  /*7e40*/  LDS R6, [R18+0x8] ;  /* 0x0000080012067984 */ /* 0x000ea80000000800 */
[----:B------:R-:W-:Y:S04]  /*7e50*/  LDS R8, [R18+0xc] ;  /* 0x00000c0012087984 */ /* 0x000fe80000000800 */
        /* <DEDUP_REMOVED lines=15> */
[----:B------:R-:W4:Y:S04]  /*7f50*/  LDS R3, [R18] ;  /* 0x0000000012037984 */ /* 0x000f280000000800 */
[----:B------:R-:W5:Y:S04]  /*7f60*/  LDS R5, [R18+0x4] ;  /* 0x0000040012057984 */ /* 0x000f680000000800 */
[----:B------:R-:W5:Y:S04]  /*7f70*/  LDS R7, [R18+0x8] ;  /* 0x0000080012077984 */ /* 0x000f680000000800 */
[----:B------:R-:W-:Y:S04]  /*7f80*/  LDS R9, [R18+0xc] ;  /* 0x00000c0012097984 */ /* 0x000fe80000000800 */
[----:B------:R-:W-:Y:S04]  /*7f90*/  LDS R11, [R18+0x10] ;  /* 0x00001000120b7984 */ /* 0x000fe80000000800 */
[----:B------:R-:W-:Y:S04]  /*7fa0*/  LDS R13, [R18+0x14] ;  /* 0x00001400120d7984 */ /* 0x000fe80000000800 */
[----:B------:R-:W-:Y:S04]  /*7fb0*/  LDS R15, [R18+0x18] ;  /* 0x00001800120f7984 */ /* 0x000fe80000000800 */
[----:B------:R-:W-:Y:S04]  /*7fc0*/  LDS R33, [R18+0x1c] ;  /* 0x00001c0012217984 */ /* 0x000fe80000000800 */
[----:B------:R4:W-:Y:S01]  /*7fd0*/  LDS R16, [R18+0x20] ;  /* 0x0000200012107984 */ /* 0x0009e20000000800 */
[----:B------:R-:W-:Y:S06]  /*7fe0*/  BAR.SYNC.DEFER_BLOCKING 0x0 ;  /* 0x0000000000007b1d */ /* 0x000fec0000010000 */
[----:B-1----:R-:W-:Y:S02]  /*7ff0*/  STS [R20+0x47c], R37 ;  /* 0x00047c2514007388 */ /* 0x002fe40000000800 */
[----:B------:R-:W-:Y:S01]  /*8000*/  BAR.SYNC.DEFER_BLOCKING 0x0 ;  /* 0x0000000000007b1d */ /* 0x000fe20000010000 */
[----:B---3--:R-:W-:-:S05]  /*8010*/  IMAD R17, R0, 0x9, RZ ;  /* 0x0000000900117824 */ /* 0x008fca00078e02ff */
[----:B------:R-:W1:Y:S01]  /*8020*/  @P0 LDS R34, [R20+0x478] ;  /* 0x0004780014220984 */ /* 0x000e620000000800 */
[----:B------:R-:W-:Y:S01]  /*8030*/  VIADD R19, R17, 0x1 ;  /* 0x0000000111137836 */ /* 0x000fe20000000000 */
[----:B0-----:R-:W-:-:S04]  /*8040*/  ISETP.NE.AND P2, PT, R2, R4, PT ;  /* 0x000000040200720c */ /* 0x001fc80003f45270 */
[----:B------:R-:W-:Y:S01]  /*8050*/  ISETP.EQ.OR P2, PT, R19, R36, P2 ;  /* 0x000000241300720c */ /* 0x000fe20001742670 */
[----:B------:R-:W-:Y:S01]  /*8060*/  VIADD R19, R17, 0x2 ;  /* 0x0000000211137836 */ /* 0x000fe20000000000 */
[----:B--2---:R-:W-:Y:S02]  /*8070*/  ISETP.NE.AND P1, PT, R4, R6, PT ;  /* 0x000000060400720c */ /* 0x004fe40003f25270 */
[----:B----4-:R-:W-:Y:S02]  /*8080*/  SEL R18, R3, RZ, !P2 ;  /* 0x000000ff03127207 */ /* 0x010fe40005000000 */
[----:B------:R-:W-:-:S03]  /*8090*/  ISETP.EQ.OR P1, PT, R19, R36, P1 ;  /* 0x000000241300720c */ /* 0x000fc60000f22670 */
[----:B-----5:R-:W-:Y:S01]  /*80a0*/  IMAD.IADD R18, R5, 0x1, R18 ;  /* 0x0000000105127824 */ /* 0x020fe200078e0212 */
[----:B------:R-:W-:Y:S01]  /*80b0*/  ISETP.NE.AND P5, PT, R6, R8, PT ;  /* 0x000000080600720c */ /* 0x000fe20003fa5270 */
[----:B------:R-:W-:-:S03]  /*80c0*/  VIADD R19, R17, 0x3 ;  /* 0x0000000311137836 */ /* 0x000fc60000000000 */
[----:B------:R-:W-:Y:S02]  /*80d0*/  SEL R18, R18, RZ, !P1 ;  /* 0x000000ff12127207 */ /* 0x000fe40004800000 */
[----:B------:R-:W-:-:S03]  /*80e0*/  ISETP.EQ.OR P5, PT, R19, R36, P5 ;  /* 0x000000241300720c */ /* 0x000fc60002fa2670 */
[----:B------:R-:W-:Y:S01]  /*80f0*/  IMAD.IADD R18, R7, 0x1, R18 ;  /* 0x0000000107127824 */ /* 0x000fe200078e0212 */
[----:B-1----:R-:W-:-:S04]  /*8100*/  ISETP.NE.AND P0, PT, R34, R2, PT ;  /* 0x000000022200720c */ /* 0x002fc80003f05270 */
[C---:B------:R-:W-:Y:S01]  /*8110*/  ISETP.EQ.OR P0, PT, R17.reuse, R36, P0 ;  /* 0x000000241100720c */ /* 0x040fe20000702670 */
[----:B------:R-:W-:Y:S01]  /*8120*/  VIADD R19, R17, 0x4 ;  /* 0x0000000411137836 */ /* 0x000fe20000000000 */
[----:B------:R-:W-:Y:S02]  /*8130*/  SEL R18, R18, RZ, !P5 ;  /* 0x000000ff12127207 */ /* 0x000fe40006800000 */
[----:B------:R-:W-:-:S03]  /*8140*/  SEL R20, RZ, 0x1, !P0 ;  /* 0x00000001ff147807 */ /* 0x000fc60004000000 */
[----:B------:R-:W-:-:S06]  /*8150*/  IMAD.IADD R18, R9, 0x1, R18 ;  /* 0x0000000109127824 */ /* 0x000fcc00078e0212 */
[----:B------:R-:W-:Y:S01]  /*8160*/  @!P0 IMAD.MOV R21, RZ, RZ, 0x1 ;  /* 0x00000001ff158424 */ /* 0x000fe200078e02ff */
[----:B------:R-:W-:-:S04]  /*8170*/  ISETP.NE.AND P0, PT, R8, R10, PT ;  /* 0x0000000a0800720c */ /* 0x000fc80003f05270 */
        /* <DEDUP_REMOVED lines=8> */
[----:B------:R-:W-:Y:S02]  /*8200*/  IMAD.IADD R18, R11, 0x1, R18 ;  /* 0x000000010b127824 */ /* 0x000fe400078e0212 */
[----:B------:R-:W-:-:S02]  /*8210*/  VIADD R21, R20, 0x1 ;  /* 0x0000000114157836 */ /* 0x000fc40000000000 */
[----:B------:R-:W-:Y:S01]  /*8220*/  @!P5 IMAD.MOV R21, RZ, RZ, R20 ;  /* 0x000000ffff15d224 */ /* 0x000fe200078e0214 */
[----:B------:R-:W-:Y:S01]  /*8230*/  SEL R18, R18, RZ, !P3 ;  /* 0x000000ff12127207 */ /* 0x000fe20005800000 */
[----:B------:R-:W-:Y:S01]  /*8240*/  VIADD R19, R17, 0x6 ;  /* 0x0000000611137836 */ /* 0x000fe20000000000 */
[----:B------:R-:W-:-:S03]  /*8250*/  ISETP.NE.AND P5, PT, R12, R14, PT ;  /* 0x0000000e0c00720c */ /* 0x000fc60003fa5270 */
[----:B------:R-:W-:Y:S01]  /*8260*/  IMAD.IADD R18, R13, 0x1, R18 ;  /* 0x000000010d127824 */ /* 0x000fe200078e0212 */
[----:B------:R-:W-:Y:S01]  /*8270*/  ISETP.EQ.OR P5, PT, R19, R36, P5 ;  /* 0x000000241300720c */ /* 0x000fe20002fa2670 */
[----:B------:R-:W-:Y:S01]  /*8280*/  VIADD R19, R17, 0x7 ;  /* 0x0000000711137836 */ /* 0x000fe20000000000 */
[----:B------:R-:W-:Y:S02]  /*8290*/  ISETP.NE.AND P6, PT, R14, R32, PT ;  /* 0x000000200e00720c */ /* 0x000fe40003fc5270 */
[----:B------:R-:W-:Y:S01]  /*82a0*/  SEL R18, R18, RZ, !P5 ;  /* 0x000000ff12127207 */ /* 0x000fe20006800000 */
[----:B------:R-:W-:Y:S01]  /*82b0*/  VIADD R20, R21, 0x1 ;  /* 0x0000000115147836 */ /* 0x000fe20000000000 */
[----:B------:R-:W-:Y:S01]  /*82c0*/  ISETP.EQ.OR P6, PT, R19, R36, P6 ;  /* 0x000000241300720c */ /* 0x000fe200037c2670 */
[----:B------:R-:W-:Y:S02]  /*82d0*/  @!P0 IMAD.MOV R20, RZ, RZ, R21 ;  /* 0x000000ffff148224 */ /* 0x000fe400078e0215 */
[----:B------:R-:W-:-:S02]  /*82e0*/  IMAD.IADD R18, R15, 0x1, R18 ;  /* 0x000000010f127824 */ /* 0x000fc400078e0212 */
[----:B------:R-:W-:Y:S02]  /*82f0*/  VIADD R21, R20, 0x1 ;  /* 0x0000000114157836 */ /* 0x000fe40000000000 */
[----:B------:R-:W-:Y:S01]  /*8300*/  @!P3 IMAD.MOV R21, RZ, RZ, R20 ;  /* 0x000000ffff15b224 */ /* 0x000fe200078e0214 */
[----:B------:R-:W-:Y:S01]  /*8310*/  SEL R18, R18, RZ, !P6 ;  /* 0x000000ff12127207 */ /* 0x000fe20007000000 */
[----:B------:R-:W-:Y:S01]  /*8320*/  VIADD R17, R17, 0x8 ;  /* 0x0000000811117836 */ /* 0x000fe20000000000 */
[----:B------:R-:W-:-:S03]  /*8330*/  ISETP.NE.AND P3, PT, R32, R37, PT ;  /* 0x000000252000720c */ /* 0x000fc60003f65270 */
[----:B------:R-:W-:Y:S01]  /*8340*/  IMAD.IADD R18, R33, 0x1, R18 ;  /* 0x0000000121127824 */ /* 0x000fe200078e0212 */
[----:B------:R-:W-:-:S04]  /*8350*/  ISETP.EQ.OR P3, PT, R17, R36, P3 ;  /* 0x000000241100720c */ /* 0x000fc80001f62670 */
[----:B------:R-:W-:-:S05]  /*8360*/  SEL R17, R18, RZ, !P3 ;  /* 0x000000ff12117207 */ /* 0x000fca0005800000 */
[----:B------:R-:W-:-:S05]  /*8370*/  IMAD.IADD R18, R16, 0x1, R17 ;  /* 0x0000000110127824 */ /* 0x000fca00078e0211 */
[----:B------:R-:W0:Y:S01]  /*8380*/  SHFL.UP PT, R19, R18, 0x1, RZ ;  /* 0x0420000012137989 */ /* 0x000e2200000e00ff */
[----:B------:R-:W-:Y:S02]  /*8390*/  VIADD R20, R21, 0x1 ;  /* 0x0000000115147836 */ /* 0x000fe40000000000 */
[----:B------:R-:W-:-:S04]  /*83a0*/  @!P5 IMAD.MOV R20, RZ, RZ, R21 ;  /* 0x000000ffff14d224 */ /* 0x000fc800078e0215 */
[----:B------:R-:W-:Y:S02]  /*83b0*/  VIADD R16, R20, 0x1 ;  /* 0x0000000114107836 */ /* 0x000fe40000000000 */
[----:B------:R-:W-:-:S04]  /*83c0*/  @!P6 IMAD.MOV R16, RZ, RZ, R20 ;  /* 0x000000ffff10e224 */ /* 0x000fc800078e0214 */
[----:B------:R-:W-:Y:S02]  /*83d0*/  VIADD R17, R16, 0x1 ;  /* 0x0000000110117836 */ /* 0x000fe40000000000 */
[----:B------:R-:W-:Y:S01]  /*83e0*/  @!P3 IMAD.MOV R17, RZ, RZ, R16 ;  /* 0x000000ffff11b224 */ /* 0x000fe200078e0210 */
[----:B------:R-:W-:-:S04]  /*83f0*/  ISETP.GE.AND P5, PT, R41, 0x1, PT ;  /* 0x000000012900780c */ /* 0x000fc80003fa6270 */
[----:B------:R-:W1:Y:S01]  /*8400*/  SHFL.UP PT, R16, R17, 0x1, RZ ;  /* 0x0420000011107989 */ /* 0x000e6200000e00ff */
[----:B------:R-:W-:-:S04]  /*8410*/  ISETP.NE.AND P3, PT, R17, RZ, PT ;  /* 0x000000ff1100720c */ /* 0x000fc80003f65270 */
[----:B0-----:R-:W-:-:S04]  /*8420*/  SEL R19, R19, RZ, !P3 ;  /* 0x000000ff13137207 */ /* 0x001fc80005800000 */
[----:B------:R-:W-:-:S05]  /*8430*/  SEL R19, R19, RZ, P5 ;  /* 0x000000ff13137207 */ /* 0x000fca0002800000 */
[----:B------:R-:W-:-:S05]  /*8440*/  IMAD.IADD R19, R18, 0x1, R19 ;  /* 0x0000000112137824 */ /* 0x000fca00078e0213 */
[----:B------:R-:W0:Y:S01]  /*8450*/  SHFL.UP PT, R20, R19, 0x2, RZ ;  /* 0x0440000013147989 */ /* 0x000e2200000e00ff */
[----:B-1----:R-:W-:-:S05]  /*8460*/  SEL R16, R16, RZ, P5 ;  /* 0x000000ff10107207 */ /* 0x002fca0002800000 */
[----:B------:R-:W-:-:S05]  /*8470*/  IMAD.IADD R16, R16, 0x1, R17 ;  /* 0x0000000110107824 */ /* 0x000fca00078e0211 */
[----:B------:R-:W1:Y:S01]  /*8480*/  SHFL.UP PT, R18, R16, 0x2, RZ ;  /* 0x0440000010127989 */ /* 0x000e6200000e00ff */
[----:B------:R-:W-:Y:S02]  /*8490*/  ISETP.NE.AND P3, PT, R16, RZ, PT ;  /* 0x000000ff1000720c */ /* 0x000fe40003f65270 */
[----:B------:R-:W-:Y:S02]  /*84a0*/  ISETP.GE.AND P5, PT, R41, 0x2, PT ;  /* 0x000000022900780c */ /* 0x000fe40003fa6270 */
        /* <DEDUP_REMOVED lines=11> */
[----:B------:R-:W-:Y:S01]  /*8560*/  IMAD.IADD R21, R20, 0x1, R21 ;  /* 0x0000000114157824 */ /* 0x000fe200078e0215 */
[----:B-1----:R-:W-:-:S04]  /*8570*/  SEL R18, R18, RZ, P5 ;  /* 0x000000ff12127207 */ /* 0x002fc80002800000 */
[----:B------:R-:W0:Y:S01]  /*8580*/  SHFL.UP PT, R19, R21, 0x8, RZ ;  /* 0x0500000015137989 */ /* 0x000e2200000e00ff */
[----:B------:R-:W-:-:S05]  /*8590*/  IMAD.IADD R18, R17, 0x1, R18 ;  /* 0x0000000111127824 */ /* 0x000fca00078e0212 */
[----:B------:R-:W1:Y:S01]  /*85a0*/  SHFL.UP PT, R16, R18, 0x8, RZ ;  /* 0x0500000012107989 */ /* 0x000e6200000e00ff */
[----:B------:R-:W-:Y:S02]  /*85b0*/  ISETP.NE.AND P3, PT, R18, RZ, PT ;  /* 0x000000ff1200720c */ /* 0x000fe40003f65270 */
[----:B------:R-:W-:Y:S02]  /*85c0*/  ISETP.GE.AND P5, PT, R41, 0x8, PT ;  /* 0x000000082900780c */ /* 0x000fe40003fa6270 */
[----:B0-----:R-:W-:-:S04]  /*85d0*/  SEL R19, R19, RZ, !P3 ;  /* 0x000000ff13137207 */ /* 0x001fc80005800000 */
[----:B------:R-:W-:Y:S02]  /*85e0*/  SEL R20, R19, RZ, P5 ;  /* 0x000000ff13147207 */ /* 0x000fe40002800000 */
[----:B-1----:R-:W-:-:S03]  /*85f0*/  SEL R17, R16, RZ, P5 ;  /* 0x000000ff10117207 */ /* 0x002fc60002800000 */
[----:B------:R-:W-:Y:S02]  /*8600*/  IMAD.IADD R20, R21, 0x1, R20 ;  /* 0x0000000115147824 */ /* 0x000fe400078e0214 */
[----:B------:R-:W-:-:S03]  /*8610*/  IMAD.IADD R17, R18, 0x1, R17 ;  /* 0x0000000112117824 */ /* 0x000fc600078e0211 */
[----:B------:R-:W0:Y:S04]  /*8620*/  SHFL.UP PT, R19, R20, 0x10, RZ ;  /* 0x0600000014137989 */ /* 0x000e2800000e00ff */
[----:B------:R-:W1:Y:S01]  /*8630*/  SHFL.UP PT, R16, R17, 0x10, RZ ;  /* 0x0600000011107989 */ /* 0x000e6200000e00ff */
[----:B------:R-:W-:Y:S02]  /*8640*/  ISETP.NE.AND P6, PT, R41, 0x1f, PT ;  /* 0x0000001f2900780c */ /* 0x000fe40003fc5270 */
[----:B------:R-:W-:Y:S02]  /*8650*/  ISETP.NE.AND P3, PT, R17, RZ, PT ;  /* 0x000000ff1100720c */ /* 0x000fe40003f65270 */
[----:B------:R-:W-:Y:S02]  /*8660*/  ISETP.GE.AND P5, PT, R41, 0x10, PT ;  /* 0x000000102900780c */ /* 0x000fe40003fa6270 */
[----:B0-----:R-:W-:-:S02]  /*8670*/  SEL R19, R19, RZ, !P3 ;  /* 0x000000ff13137207 */ /* 0x001fc40005800000 */
[----:B-1----:R-:W-:Y:S02]  /*8680*/  SEL R16, R16, RZ, P5 ;  /* 0x000000ff10107207 */ /* 0x002fe40002800000 */
[----:B------:R-:W-:-:S03]  /*8690*/  SEL R19, R19, RZ, P5 ;  /* 0x000000ff13137207 */ /* 0x000fc60002800000 */
[----:B------:R-:W-:Y:S01]  /*86a0*/  @!P6 LEA R35, R42, UR4, 0x3 ;  /* 0x000000042a23ec11 */ /* 0x000fe2000f8e18ff */
[----:B------:R-:W-:Y:S02]  /*86b0*/  IMAD.IADD R38, R17, 0x1, R16 ;  /* 0x0000000111267824 */ /* 0x000fe400078e0210 */
[----:B------:R-:W-:-:S05]  /*86c0*/  IMAD.IADD R39, R20, 0x1, R19 ;  /* 0x0000000114277824 */ /* 0x000fca00078e0213 */
[----:B------:R-:W-:Y:S01]  /*86d0*/  @!P6 STS.64 [R35], R38 ;  /* 0x000000262300e388 */ /* 0x000fe20000000a00 */
[----:B------:R-:W-:Y:S06]  /*86e0*/  BAR.SYNC.DEFER_BLOCKING 0x0 ;  /* 0x0000000000007b1d */ /* 0x000fec0000010000 */
[----:B------:R-:W0:Y:S04]  /*86f0*/  LDS.128 R16, [UR4] ;  /* 0x00000004ff107984 */ /* 0x000e280008000c00 */
[----:B------:R-:W1:Y:S04]  /*8700*/  LDS.128 R20, [UR4+0x10] ;  /* 0x00001004ff147984 */ /* 0x000e680008000c00 */
[----:B------:R-:W2:Y:S01]  /*8710*/  LDS.128 R24, [UR4+0x20] ;  /* 0x00002004ff187984 */ /* 0x000ea20008000c00 */
[----:B------:R-:W-:-:S02]  /*8720*/  ISETP.NE.AND P5, PT, R42, 0x2, PT ;  /* 0x000000022a00780c */ /* 0x000fc40003fa5270 */
[----:B0-----:R-:W-:-:S04]  /*8730*/  ISETP.NE.AND P3, PT, R18, RZ, PT ;  /* 0x000000ff1200720c */ /* 0x001fc80003f65270 */
[----:B------:R-:W-:Y:S02]  /*8740*/  SEL R28, R17, RZ, !P3 ;  /* 0x000000ff111c7207 */ /* 0x000fe40005800000 */
[----:B-1----:R-:W-:-:S03]  /*8750*/  ISETP.NE.AND P3, PT, R20, RZ, PT ;  /* 0x000000ff1400720c */ /* 0x002fc60003f65270 */
[----:B------:R-:W-:Y:S02]  /*8760*/  IMAD.IADD R44, R19, 0x1, R28 ;  /* 0x00000001132c7824 */ /* 0x000fe400078e021c */
[----:B------:R-:W0:Y:S03]  /*8770*/  LDS.128 R28, [UR4+0x30] ;  /* 0x00003004ff1c7984 */ /* 0x000e260008000c00 */
[C---:B------:R-:W-:Y:S02]  /*8780*/  SEL R46, R44.reuse, RZ, !P3 ;  /* 0x000000ff2c2e7207 */ /* 0x040fe40005800000 */
[----:B------:R-:W-:Y:S02]  /*8790*/  SEL R17, R44, R17, !P5 ;  /* 0x000000112c117207 */ /* 0x000fe40006800000 */
[----:B------:R-:W-:Y:S01]  /*87a0*/  ISETP.NE.AND P3, PT, R22, RZ, PT ;  /* 0x000000ff1600720c */ /* 0x000fe20003f65270 */
[----:B------:R-:W-:-:S02]  /*87b0*/  IMAD.IADD R44, R21, 0x1, R46 ;  /* 0x00000001152c7824 */ /* 0x000fc400078e022e */
[----:B------:R-:W-:-:S03]  /*87c0*/  IMAD.IADD R19, R16, 0x1, R18 ;  /* 0x0000000110137824 */ /* 0x000fc600078e0212 */
[----:B------:R-:W-:Y:S02]  /*87d0*/  SEL R18, R44, RZ, !P3 ;  /* 0x000000ff2c127207 */ /* 0x000fe40005800000 */
[----:B------:R-:W-:Y:S02]  /*87e0*/  SEL R16, R19, R16, !P5 ;  /* 0x0000001013107207 */ /* 0x000fe40006800000 */
[----:B--2---:R-:W-:Y:S01]  /*87f0*/  ISETP.NE.AND P5, PT, R24, RZ, PT ;  /* 0x000000ff1800720c */ /* 0x004fe20003fa5270 */
[----:B------:R-:W-:Y:S01]  /*8800*/  IMAD.IADD R23, R23, 0x1, R18 ;  /* 0x0000000117177824 */ /* 0x000fe200078e0212 */
[----:B------:R-:W-:Y:S01]  /*8810*/  ISETP.NE.AND P6, PT, R42, 0x3, PT ;  /* 0x000000032a00780c */ /* 0x000fe20003fc5270 */
[----:B------:R-:W-:-:S03]  /*8820*/  IMAD.IADD R19, R19, 0x1, R20 ;  /* 0x0000000113137824 */ /* 0x000fc600078e0214 */
[----:B------:R-:W-:Y:S02]  /*8830*/  SEL R18, R23, RZ, !P5 ;  /* 0x000000ff17127207 */ /* 0x000fe40006800000 */
[----:B------:R-:W-:Y:S02]  /*8840*/  SEL R44, R44, R17, !P6 ;  /* 0x000000112c2c7207 */ /* 0x000fe40007000000 */
[----:B------:R-:W-:Y:S01]  /*8850*/  SEL R16, R19, R16, !P6 ;  /* 0x0000001013107207 */ /* 0x000fe20007000000 */
[----:B------:R-:W-:Y:S01]  /*8860*/  IMAD.IADD R17, R25, 0x1, R18 ;  /* 0x0000000119117824 */ /* 0x000fe200078e0212 */
[----:B------:R-:W-:Y:S01]  /*8870*/  ISETP.NE.AND P5, PT, R26, RZ, PT ;  /* 0x000000ff1a00720c */ /* 0x000fe20003fa5270 */
[----:B------:R-:W-:Y:S01]  /*8880*/  IMAD.IADD R19, R22, 0x1, R19 ;  /* 0x0000000116137824 */ /* 0x000fe200078e0213 */
[----:B------:R-:W-:Y:S01]  /*8890*/  ISETP.NE.AND P3, PT, R42, 0x4, PT ;  /* 0x000000042a00780c */ /* 0x000fe20003f65270 */
[----:B------:R-:W1:Y:S01]  /*88a0*/  SHFL.UP PT, R25, R38, 0x1, RZ ;  /* 0x0420000026197989 */ /* 0x000e6200000e00ff */
[----:B------:R-:W-:-:S02]  /*88b0*/  SEL R18, R17, RZ, !P5 ;  /* 0x000000ff11127207 */ /* 0x000fc40006800000 */
[C---:B------:R-:W-:Y:S01]  /*88c0*/  SEL R16, R19.reuse, R16, !P3 ;  /* 0x0000001013107207 */ /* 0x040fe20005800000 */
[----:B------:R-:W-:Y:S01]  /*88d0*/  IMAD.IADD R19, R19, 0x1, R24 ;  /* 0x0000000113137824 */ /* 0x000fe200078e0218 */
[----:B------:R-:W-:Y:S01]  /*88e0*/  ISETP.NE.AND P6, PT, R42, 0x5, PT ;  /* 0x000000052a00780c */ /* 0x000fe20003fc5270 */
[----:B------:R-:W-:Y:S01]  /*88f0*/  IMAD.IADD R27, R27, 0x1, R18 ;  /* 0x000000011b1b7824 */ /* 0x000fe200078e0212 */
[----:B------:R-:W-:Y:S02]  /*8900*/  SEL R44, R23, R44, !P3 ;  /* 0x0000002c172c7207 */ /* 0x000fe40005800000 */
[----:B0-----:R-:W-:Y:S02]  /*8910*/  ISETP.NE.AND P5, PT, R28, RZ, PT ;  /* 0x000000ff1c00720c */ /* 0x001fe40003fa5270 */
[----:B------:R-:W-:Y:S01]  /*8920*/  SEL R16, R19, R16, !P6 ;  /* 0x0000001013107207 */ /* 0x000fe20007000000 */
[----:B------:R-:W-:Y:S01]  /*8930*/  IMAD.IADD R19, R26, 0x1, R19 ;  /* 0x000000011a137824 */ /* 0x000fe200078e0213 */
[----:B------:R-:W-:Y:S01]  /*8940*/  SEL R44, R17, R44, !P6 ;  /* 0x0000002c112c7207 */ /* 0x000fe20007000000 */
[----:B------:R-:W0:Y:S01]  /*8950*/  SHFL.UP PT, R35, R39, 0x1, RZ ;  /* 0x0420000027237989 */ /* 0x000e2200000e00ff */
[----:B------:R-:W-:-:S02]  /*8960*/  ISETP.NE.AND P6, PT, R42, 0x6, PT ;  /* 0x000000062a00780c */ /* 0x000fc40003fc5270 */
[----:B------:R-:W-:Y:S02]  /*8970*/  SEL R18, R27, RZ, !P5 ;  /* 0x000000ff1b127207 */ /* 0x000fe40006800000 */
[----:B------:R-:W-:Y:S02]  /*8980*/  ISETP.GE.U32.AND P3, PT, R0, 0x20, PT ;  /* 0x000000200000780c */ /* 0x000fe40003f66070 */
[C---:B------:R-:W-:Y:S01]  /*8990*/  SEL R16, R19.reuse, R16, !P6 ;  /* 0x0000001013107207 */ /* 0x040fe20007000000 */
[----:B------:R-:W-:Y:S01]  /*89a0*/  IMAD.IADD R19, R19, 0x1, R28 ;  /* 0x0000000113137824 */ /* 0x000fe200078e021c */
[----:B------:R-:W-:Y:S01]  /*89b0*/  SEL R44, R27, R44, !P6 ;  /* 0x0000002c1b2c7207 */ /* 0x000fe20007000000 */
[----:B------:R-:W-:Y:S01]  /*89c0*/  IMAD.IADD R29, R29, 0x1, R18 ;  /* 0x000000011d1d7824 */ /* 0x000fe200078e0212 */
[----:B------:R-:W-:Y:S02]  /*89d0*/  ISETP.NE.AND P5, PT, R42, 0x7, PT ;  /* 0x000000072a00780c */ /* 0x000fe40003fa5270 */
[----:B------:R-:W-:-:S02]  /*89e0*/  ISETP.NE.AND P6, PT, R30, RZ, PT ;  /* 0x000000ff1e00720c */ /* 0x000fc40003fc5270 */
[----:B------:R-:W-:Y:S02]  /*89f0*/  SEL R16, R19, R16, !P5 ;  /* 0x0000001013107207 */ /* 0x000fe40006800000 */
[----:B------:R-:W-:Y:S02]  /*8a00*/  SEL R44, R29, R44, !P5 ;  /* 0x0000002c1d2c7207 */ /* 0x000fe40006800000 */
[----:B------:R-:W-:Y:S02]  /*8a10*/  ISETP.NE.AND P5, PT, R41, RZ, P3 ;  /* 0x000000ff2900720c */ /* 0x000fe40001fa5270 */
[----:B------:R-:W-:Y:S02]  /*8a20*/  SEL R18, R29, RZ, !P6 ;  /* 0x000000ff1d127207 */ /* 0x000fe40007000000 */
[----:B-1----:R-:W-:-:S04]  /*8a30*/  @P3 ISETP.NE.AND P6, PT, R25, RZ, PT ;  /* 0x000000ff1900320c */ /* 0x002fc80003fc5270 */
[----:B------:R-:W-:Y:S02]  /*8a40*/  @P3 SEL R20, R44, RZ, !P6 ;  /* 0x000000ff2c143207 */ /* 0x000fe40007000000 */
[----:B------:R-:W-:-:S03]  /*8a50*/  @P3 ISETP.NE.AND P6, PT, R41, RZ, PT ;  /* 0x000000ff2900320c */ /* 0x000fc60003fc5270 */
[----:B0-----:R-:W-:Y:S01]  /*8a60*/  @P5 IMAD.IADD R44, R35, 0x1, R20 ;  /* 0x00000001232c5824 */ /* 0x001fe200078e0214 */
[----:B------:R-:W-:Y:S01]  /*8a70*/  @P3 SEL R17, R25, RZ, P6 ;  /* 0x000000ff19113207 */ /* 0x000fe20003000000 */
[----:B------:R-:W-:Y:S02]  /*8a80*/  IMAD.IADD R30, R30, 0x1, R19 ;  /* 0x000000011e1e7824 */ /* 0x000fe400078e0213 */
[----:B------:R-:W-:Y:S02]  /*8a90*/  IMAD.IADD R31, R31, 0x1, R18 ;  /* 0x000000011f1f7824 */ /* 0x000fe400078e0212 */
[----:B------:R-:W-:Y:S02]  /*8aa0*/  @P3 IMAD.IADD R25, R16, 0x1, R17 ;  /* 0x0000000110193824 */ /* 0x000fe400078e0211 */
[----:B------:R-:W-:Y:S01]  /*8ab0*/  @P3 IMAD.MOV.U32 R35, RZ, RZ, R44 ;  /* 0x000000ffff233224 */ /* 0x000fe200078e002c */
[----:B------:R-:W-:Y:S06]  /*8ac0*/  @P3 BRA `(.L_x_603) ;  /* 0x0000000c00143947 */ /* 0x000fec0003800000 */
[----:B------:R-:W0:Y:S01]  /*8ad0*/  LDC.64 R28, c[0x0][0x3b0] ;  /* 0x0000ec00ff1c7b82 */ /* 0x000e220000000a00 */
[----:B------:R-:W1:Y:S01]  /*8ae0*/  LDCU UR5, c[0x0][0x370] ;  /* 0x00006e00ff0577ac */ /* 0x000e620008000800 */
        /* <DEDUP_REMOVED lines=12> */
.L_x_604:
[----:B------:R-:W-:Y:S05]  /*8bb0*/  NANOSLEEP 0x1c2 ;  /* 0x000001c20000795d */ /* 0x000fea0003800000 */
[----:B------:R-:W-:Y:S01]  /*8bc0*/  NOP ;  /* 0x0000000000007918 */ /* 0x000fe20000000000 */
.L_x_605:
[----:B--2---:R-:W-:-:S03]  /*8bd0*/  IMAD.WIDE.U32 R16, R0, 0x10, RZ ;  /* 0x0000001000107825 */ /* 0x004fc600078e00ff */
[----:B------:R-:W-:Y:S02]  /*8be0*/  LOP3.LUT R23, R16, 0xfffffff0, RZ, 0x3c, !PT ;  /* 0xfffffff010177812 */ /* 0x000fe400078e3cff */
[----:B------:R-:W-:Y:S02]  /*8bf0*/  LOP3.LUT R17, RZ, R17, RZ, 0x33, !PT ;  /* 0x00000011ff117212 */ /* 0x000fe400078e33ff */
[----:B------:R-:W-:-:S05]  /*8c00*/  IADD3 R22, P3, PT, R28, R23, RZ ;  /* 0x000000171c167210 */ /* 0x000fca0007f7e0ff */
[----:B------:R-:W-:-:S08]  /*8c10*/  IMAD.X R23, R29, 0x1, R17, P3 ;  /* 0x000000011d177824 */ /* 0x000fd000018e0611 */
.L_x_607:
[----:B------:R-:W2:Y:S01]  /*8c20*/  LD.E.128.STRONG.GPU R16, desc[UR10][R22.64+0x200] ;  /* 0x0002000a16107980 */ /* 0x000ea2000c10fd00 */
[----:B------:R-:W-:Y:S05]  /*8c30*/  YIELD ;  /* 0x0000000000007946 */ /* 0x000fea0003800000 */
[----:B------:R-:W-:Y:S01]  /*8c40*/  UMOV UR5, 0xffffffff ;  /* 0xffffffff00057882 */ /* 0x000fe20000000000 */
[----:B--2---:R-:W-:-:S04]  /*8c50*/  ISETP.NE.U32.AND P3, PT, R18, 0x63, PT ;  /* 0x000000631200780c */ /* 0x004fc80003f65070 */
[----:B------:R-:W-:Y:S01]  /*8c60*/  ISETP.NE.AND.EX P3, PT, R19, RZ, PT, P3 ;  /* 0x000000ff1300720c */ /* 0x000fe20003f65330 */
[----:B------:R-:W-:-:S12]  /*8c70*/  BRA.DIV UR5, `(.L_x_606) ;  /* 0x0000003205007947 */ /* 0x000fd8000b800000 */
[----:B------:R-:W-:-:S13]  /*8c80*/  VOTE.ANY P3, !P3 ;  /* 0x0000000000ff7806 */ /* 0x000fda0005860100 */
.L_x_664:
[----:B------:R-:W-:Y:S05]  /*8c90*/  @P3 BRA `(.L_x_607) ;  /* 0xfffffffc00e03947 */ /* 0x000fea000383ffff */
[----:B------:R-:W-:Y:S01]  /*8ca0*/  UMOV UR5, 0xffffffff ;  /* 0xffffffff00057882 */ /* 0x000fe20000000000 */
[----:B------:R-:W-:-:S04]  /*8cb0*/  ISETP.NE.U32.AND P5, PT, R18, 0x65, PT ;  /* 0x000000651200780c */ /* 0x000fc80003fa5070 */
[----:B------:R-:W-:Y:S01]  /*8cc0*/  ISETP.NE.AND.EX P5, PT, R19, RZ, PT, P5 ;  /* 0x000000ff1300720c */ /* 0x000fe20003fa5350 */
[----:B------:R-:W-:-:S12]  /*8cd0*/  BRA.DIV UR5, `(.L_x_608) ;  /* 0x0000003205087947 */ /* 0x000fd8000b800000 */
[----:B------:R-:W0:Y:S01]  /*8ce0*/  S2R R27, SR_GEMASK ;  /* 0x00000000001b7919 */ /* 0x000e220000003c00 */
[----:B------:R-:W-:Y:S02]  /*8cf0*/  VOTE.ANY R21, PT, !P5 ;  /* 0x0000000000157806 */ /* 0x000fe400068e0100 */
[----:B------:R-:W-:Y:S02]  /*8d00*/  ISETP.NE.AND P5, PT, R16, RZ, PT ;  /* 0x000000ff1000720c */ /* 0x000fe40003fa5270 */
[----:B0-----:R-:W-:-:S05]  /*8d10*/  LOP3.LUT R21, R21, 0x80000000, R27, 0xec, !PT ;  /* 0x8000000015157812 */ /* 0x001fca00078eec1b */
[----:B------:R-:W-:-:S05]  /*8d20*/  VIADD R20, R21, 0xffffffff ;  /* 0xffffffff15147836 */ /* 0x000fca0000000000 */
[----:B------:R-:W-:-:S04]  /*8d30*/  LOP3.LUT R21, R21, R20, RZ, 0xc, !PT ;  /* 0x0000001415157212 */ /* 0x000fc800078e0cff */
[----:B------:R0:W1:Y:S02]  /*8d40*/  POPC R24, R21 ;  /* 0x0000001500187309 */ /* 0x0000640000000000 */
[C---:B0-----:R-:W-:Y:S01]  /*8d50*/  VIADD R21, R41.reuse, 0x4 ;  /* 0x0000000429157836 */ /* 0x041fe20000000000 */
[----:B-1----:R-:W0:Y:S01]  /*8d60*/  SHFL.DOWN PT, R23, R17, 0x1, R24 ;  /* 0x0820000011177989 */ /* 0x002e2200000e0018 */
        /* <DEDUP_REMOVED lines=34> */
[----:B------:R-:W-:Y:S01]  /*8f90*/  ISETP.NE.U32.AND P3, PT, R18, 0x65, PT ;  /* 0x000000651200780c */ /* 0x000fe20003f65070 */
[----:B------:R-:W-:Y:S02]  /*8fa0*/  IMAD.IADD R43, R39, 0x1, R20 ;  /* 0x00000001272b7824 */ /* 0x000fe400078e0214 */
[----:B------:R-:W-:Y:S01]  /*8fb0*/  IMAD.IADD R45, R47, 0x1, R16 ;  /* 0x000000012f2d7824 */ /* 0x000fe200078e0210 */
[----:B------:R-:W-:Y:S01]  /*8fc0*/  ISETP.NE.AND.EX P3, PT, R19, RZ, PT, P3 ;  /* 0x000000ff1300720c */ /* 0x000fe20003f65330 */
[----:B------:R-:W0:Y:S01]  /*8fd0*/  LDC.64 R16, c[0x0][0x3b0] ;  /* 0x0000ec00ff107b82 */ /* 0x000e220000000a00 */
[----:B------:R-:W1:Y:S01]  /*8fe0*/  SHFL.DOWN PT, R23, R43, 0x10, R24 ;  /* 0x0a0000002b177989 */ /* 0x000e6200000e0018 */
[----:B------:R-:W-:Y:S01]  /*8ff0*/  VIADD R19, R41, 0x10 ;  /* 0x0000001029137836 */ /* 0x000fe20000000000 */
[----:B------:R-:W-:-:S02]  /*9000*/  ISETP.NE.AND P6, PT, R45, RZ, PT ;  /* 0x000000ff2d00720c */ /* 0x000fc40003fc5270 */
[----:B------:R-:W2:Y:S02]  /*9010*/  SHFL.DOWN PT, R20, R45, 0x10, R24 ;  /* 0x0a0000002d147989 */ /* 0x000ea400000e0018 */
[----:B------:R-:W-:Y:S02]  /*9020*/  ISETP.GT.AND P5, PT, R19, R24, PT ;  /* 0x000000181300720c */ /* 0x000fe40003fa4270 */
[----:B------:R-:W-:-:S03]  /*9030*/  LOP3.LUT R19, RZ, R0, RZ, 0x33, !PT ;  /* 0x00000000ff137212 */ /* 0x000fc600078e33ff */
[----:B------:R-:W-:Y:S02]  /*9040*/  VOTE.ALL P3, P3 ;  /* 0x0000000000ff7806 */ /* 0x000fe40001860000 */
[----:B------:R-:W-:Y:S01]  /*9050*/  IMAD.IADD R40, R19, 0x1, R40 ;  /* 0x0000000113287824 */ /* 0x000fe200078e0228 */
[----:B-1----:R-:W-:Y:S02]  /*9060*/  SEL R23, R23, RZ, !P6 ;  /* 0x000000ff17177207 */ /* 0x002fe40007000000 */
[----:B0-----:R-:W-:Y:S02]  /*9070*/  IADD3 R38, P6, PT, R16, 0x200, RZ ;  /* 0x0000020010267810 */ /* 0x001fe40007fde0ff */
[----:B--2---:R-:W-:Y:S02]  /*9080*/  SEL R20, R20, RZ, !P5 ;  /* 0x000000ff14147207 */ /* 0x004fe40006800000 */
[----:B------:R-:W-:Y:S01]  /*9090*/  SEL R22, R23, RZ, !P5 ;  /* 0x000000ff17167207 */ /* 0x000fe20006800000 */
[----:B------:R-:W-:-:S02]  /*90a0*/  IMAD.X R39, RZ, RZ, R17, P6 ;  /* 0x000000ffff277224 */ /* 0x000fc400030e0611 */
[----:B------:R-:W-:Y:S02]  /*90b0*/  IMAD.IADD R20, R45, 0x1, R20 ;  /* 0x000000012d147824 */ /* 0x000fe400078e0214 */
[----:B------:R-:W-:-:S07]  /*90c0*/  IMAD.IADD R22, R43, 0x1, R22 ;  /* 0x000000012b167824 */ /* 0x000fce00078e0216 */
.L_x_678:
[----:B------:R-:W-:Y:S05]  /*90d0*/  @!P3 BRA `(.L_x_609) ;  /* 0x00000004002cb947 */ /* 0x000fea0003800000 */
.L_x_613:
[----:B------:R-:W-:-:S07]  /*90e0*/  IMAD.WIDE R42, R40, 0x10, R38 ;  /* 0x00000010282a7825 */ /* 0x000fce00078e0226 */
.L_x_611:
[----:B------:R-:W2:Y:S01]  /*90f0*/  LD.E.128.STRONG.GPU R16, desc[UR10][R42.64+-0x200] ;  /* 0xfffe000a2a107980 */ /* 0x000ea2000c10fd00 */
[----:B------:R-:W-:Y:S05]  /*9100*/  YIELD ;  /* 0x0000000000007946 */ /* 0x000fea0003800000 */
[----:B------:R-:W-:Y:S01]  /*9110*/  UMOV UR5, 0xffffffff ;  /* 0xffffffff00057882 */ /* 0x000fe20000000000 */
[----:B--2---:R-:W-:-:S04]  /*9120*/  ISETP.NE.U32.AND P3, PT, R18, 0x63, PT ;  /* 0x000000631200780c */ /* 0x004fc80003f65070 */
[----:B------:R-:W-:Y:S01]  /*9130*/  ISETP.NE.AND.EX P3, PT, R19, RZ, PT, P3 ;  /* 0x000000ff1300720c */ /* 0x000fe20003f65330 */
[----:B------:R-:W-:-:S12]  /*9140*/  BRA.DIV UR5, `(.L_x_610) ;  /* 0x0000003205b07947 */ /* 0x000fd8000b800000 */
[----:B------:R-:W-:-:S13]  /*9150*/  VOTE.ANY P3, !P3 ;  /* 0x0000000000ff7806 */ /* 0x000fda0005860100 */
.L_x_681:
        /* <DEDUP_REMOVED lines=8> */
[----:B------:R-:W-:-:S05]  /*91e0*/  LOP3.LUT R21, R21, 0x80000000, R27, 0xec, !PT ;  /* 0x8000000015157812 */ /* 0x000fca00078eec1b */
[----:B------:R-:W-:-:S05]  /*91f0*/  VIADD R24, R21, 0xffffffff ;  /* 0xffffffff15187836 */ /* 0x000fca0000000000 */
[----:B------:R-:W-:-:S06]  /*9200*/  LOP3.LUT R24, R21, R24, RZ, 0xc, !PT ;  /* 0x0000001815187212 */ /* 0x000fcc00078e0cff */
        /* <DEDUP_REMOVED lines=41> */
[----:B------:R-:W-:Y:S01]  /*94a0*/  VIADD R19, R41, 0x10 ;  /* 0x0000001029137836 */ /* 0x000fe20000000000 */
[----:B------:R-:W0:Y:S02]  /*94b0*/  SHFL.DOWN PT, R23, R17, 0x10, R24 ;  /* 0x0a00000011177989 */ /* 0x000e2400000e0018 */
[----:B------:R-:W-:-:S02]  /*94c0*/  ISETP.NE.AND P5, PT, R45, RZ, PT ;  /* 0x000000ff2d00720c */ /* 0x000fc40003fa5270 */
[----:B------:R-:W1:Y:S01]  /*94d0*/  SHFL.DOWN PT, R16, R45, 0x10, R24 ;  /* 0x0a0000002d107989 */ /* 0x000e6200000e0018 */
[----:B------:R-:W-:-:S06]  /*94e0*/  ISETP.GT.AND P6, PT, R19, R24, PT ;  /* 0x000000181300720c */ /* 0x000fcc0003fc4270 */
[----:B------:R-:W-:Y:S02]  /*94f0*/  VOTE.ALL P3, P3 ;  /* 0x0000000000ff7806 */ /* 0x000fe40001860000 */
[----:B0-----:R-:W-:Y:S02]  /*9500*/  SEL R23, R23, RZ, !P5 ;  /* 0x000000ff17177207 */ /* 0x001fe40006800000 */
[----:B------:R-:W-:Y:S02]  /*9510*/  ISETP.NE.AND P5, PT, R20, RZ, PT ;  /* 0x000000ff1400720c */ /* 0x000fe40003fa5270 */
[----:B------:R-:W-:Y:S02]  /*9520*/  SEL R18, R23, RZ, !P6 ;  /* 0x000000ff17127207 */ /* 0x000fe40007000000 */
[----:B-1----:R-:W-:-:S03]  /*9530*/  SEL R16, R16, RZ, !P6 ;  /* 0x000000ff10107207 */ /* 0x002fc60007000000 */
[----:B------:R-:W-:Y:S01]  /*9540*/  IMAD.IADD R18, R17, 0x1, R18 ;  /* 0x0000000111127824 */ /* 0x000fe200078e0212 */
[----:B------:R-:W-:-:S04]  /*9550*/  IADD3 R20, PT, PT, R45, R16, R20 ;  /* 0x000000102d147210 */ /* 0x000fc80007ffe014 */
[----:B------:R-:W-:-:S05]  /*9560*/  SEL R17, R18, RZ, !P5 ;  /* 0x000000ff12117207 */ /* 0x000fca0006800000 */
[----:B------:R-:W-:-:S07]  /*9570*/  IMAD.IADD R22, R17, 0x1, R22 ;  /* 0x0000000111167824 */ /* 0x000fce00078e0216 */
.L_x_695:
[----:B------:R-:W-:Y:S05]  /*9580*/  @P3 BRA `(.L_x_613) ;  /* 0xfffffff800d43947 */ /* 0x000fea000383ffff */
.L_x_609:
        /* <DEDUP_REMOVED lines=21> */
.L_x_615:
[----:B------:R-:W-:Y:S05]  /*96e0*/  BSYNC.RECONVERGENT B0 ;  /* 0x0000000000007941 */ /* 0x000fea0003800200 */
.L_x_614:
[----:B------:R0:W-:Y:S01]  /*96f0*/  @!P5 STS.64 [R24+0x48], R20 ;  /* 0x000048141800d388 */ /* 0x0001e20000000a00 */
[----:B------:R-:W-:Y:S02]  /*9700*/  @!P5 IMAD.MOV.U32 R25, RZ, RZ, R20 ;  /* 0x000000ffff19d224 */ /* 0x000fe400078e0014 */
[----:B------:R-:W-:-:S07]  /*9710*/  @!P5 IMAD.MOV.U32 R35, RZ, RZ, R22 ;  /* 0x000000ffff23d224 */ /* 0x000fce00078e0016 */
.L_x_603:
[----:B------:R-:W-:Y:S05]  /*9720*/  WARPSYNC.ALL ;  /* 0x0000000000007948 */ /* 0x000fea0003800000 */
[C---:B------:R-:W-:Y:S01]  /*9730*/  ISETP.NE.AND P4, PT, R0.reuse, RZ, PT ;  /* 0x000000ff0000720c */ /* 0x040fe20003f85270 */
[----:B------:R-:W2:Y:S08]  /*9740*/  S2UR UR5, SR_CgaCtaId ;  /* 0x00000000000579c3 */ /* 0x000eb00000008800 */
[----:B------:R-:W-:Y:S04]  /*9750*/  BAR.SYNC.DEFER_BLOCKING 0x0 ;  /* 0x0000000000007b1d */ /* 0x000fe80000010000 */
[----:B------:R-:W-:Y:S01]  /*9760*/  @P4 ISETP.NE.AND P5, PT, R25, RZ, PT ;  /* 0x000000ff1900420c */ /* 0x000fe20003fa5270 */
[----:B------:R-:W-:Y:S01]  /*9770*/  IMAD R27, R0, 0x9, RZ ;  /* 0x00000009001b7824 */ /* 0x000fe200078e02ff */
[----:B------:R-:W-:-:S02]  /*9780*/  ISETP.NE.AND P3, PT, R34, R2, PT ;  /* 0x000000022200720c */ /* 0x000fc40003f65270 */
[----:B------:R-:W-:Y:S01]  /*9790*/  ISETP.NE.AND P6, PT, R14, R32, PT ;  /* 0x000000200e00720c */ /* 0x000fe20003fc5270 */
[----:B------:R-:W-:Y:S01]  /*97a0*/  UMOV UR4, 0x400 ;  /* 0x0000040000047882 */ /* 0x000fe20000000000 */
[C---:B------:R-:W-:Y:S01]  /*97b0*/  ISETP.EQ.OR P3, PT, R27.reuse, R36, P3 ;  /* 0x000000241b00720c */ /* 0x040fe20001f62670 */
[C---:B0-----:R-:W-:Y:S01]  /*97c0*/  VIADD R21, R27.reuse, 0x5 ;  /* 0x000000051b157836 */ /* 0x041fe20000000000 */
[----:B------:R-:W-:Y:S01]  /*97d0*/  BSSY.RECONVERGENT B0, `(.L_x_616) ;  /* 0x0000148000007945 */ /* 0x000fe20003800200 */
[----:B-1----:R-:W-:Y:S01]  /*97e0*/  VIADD R29, R27, 0x7 ;  /* 0x000000071b1d7836 */ /* 0x002fe20000000000 */
[----:B------:R-:W-:-:S04]  /*97f0*/  SEL R24, RZ, 0x1, !P3 ;  /* 0x00000001ff187807 */ /* 0x000fc80005800000 */
[----:B------:R-:W-:Y:S01]  /*9800*/  ISETP.EQ.OR P6, PT, R29, R36, P6 ;  /* 0x000000241d00720c */ /* 0x000fe200037c2670 */
[----:B------:R-:W-:Y:S02]  /*9810*/  VIADD R20, R24, 0x1 ;  /* 0x0000000118147836 */ /* 0x000fe40000000000 */
[----:B------:R-:W-:Y:S01]  /*9820*/  @!P2 IMAD.MOV R20, RZ, RZ, R24 ;  /* 0x000000ffff14a224 */ /* 0x000fe200078e0218 */
[----:B--2---:R-:W-:-:S09]  /*9830*/  ULEA UR4, UR5, UR4, 0x18 ;  /* 0x0000000405047291 */ /* 0x004fd2000f8ec0ff */
[----:B------:R-:W0:Y:S02]  /*9840*/  @P4 LDS.64 R16, [UR4+0x48] ;  /* 0x00004804ff104984 */ /* 0x000e240008000a00 */
[----:B0-----:R-:W-:Y:S01]  /*9850*/  @P4 SEL R18, R17, RZ, !P5 ;  /* 0x000000ff11124207 */ /* 0x001fe20006800000 */
[----:B------:R-:W-:Y:S01]  /*9860*/  @P4 IMAD.IADD R16, R25, 0x1, R16 ;  /* 0x0000000119104824 */ /* 0x000fe200078e0210 */
[----:B------:R-:W-:Y:S01]  /*9870*/  ISETP.NE.AND P5, PT, R6, R8, PT ;  /* 0x000000080600720c */ /* 0x000fe20003fa5270 */
[----:B------:R-:W-:Y:S02]  /*9880*/  VIADD R17, R27, 0x3 ;  /* 0x000000031b117836 */ /* 0x000fe40000000000 */
[----:B------:R-:W-:Y:S02]  /*9890*/  @P4 IMAD.IADD R35, R35, 0x1, R18 ;  /* 0x0000000123234824 */ /* 0x000fe400078e0212 */
[----:B------:R-:W-:Y:S01]  /*98a0*/  @P4 IMAD.MOV.U32 R25, RZ, RZ, R16 ;  /* 0x000000ffff194224 */ /* 0x000fe200078e0010 */
[----:B------:R-:W-:-:S02]  /*98b0*/  ISETP.EQ.OR P5, PT, R17, R36, P5 ;  /* 0x000000241100720c */ /* 0x000fc40002fa2670 */
[----:B------:R-:W-:Y:S01]  /*98c0*/  SEL R18, R35, RZ, !P3 ;  /* 0x000000ff23127207 */ /* 0x000fe20005800000 */
[----:B------:R-:W-:Y:S01]  /*98d0*/  IMAD.IADD R16, R25, 0x1, R20 ;  /* 0x0000000119107824 */ /* 0x000fe200078e0214 */
[----:B------:R-:W-:Y:S01]  /*98e0*/  ISETP.NE.AND P4, PT, R10, R12, PT ;  /* 0x0000000c0a00720c */ /* 0x000fe20003f85270 */
[----:B------:R-:W-:Y:S01]  /*98f0*/  IMAD.IADD R45, R24, 0x1, R25 ;  /* 0x00000001182d7824 */ /* 0x000fe200078e0219 */
[----:B------:R-:W-:Y:S01]  /*9900*/  ISETP.NE.AND P3, PT, R12, R14, PT ;  /* 0x0000000e0c00720c */ /* 0x000fe20003f65270 */
[----:B------:R-:W-:Y:S01]  /*9910*/  IMAD.IADD R3, R3, 0x1, R18 ;  /* 0x0000000103037824 */ /* 0x000fe200078e0212 */
[----:B------:R-:W-:Y:S01]  /*9920*/  ISETP.EQ.OR P4, PT, R21, R36, P4 ;  /* 0x000000241500720c */ /* 0x000fe20002782670 */
[----:B------:R-:W-:Y:S02]  /*9930*/  VIADD R17, R16, 0x1 ;  /* 0x0000000110117836 */ /* 0x000fe40000000000 */
[----:B------:R-:W-:Y:S01]  /*9940*/  @!P1 IMAD.MOV R17, RZ, RZ, R16 ;  /* 0x000000ffff119224 */ /* 0x000fe200078e0210 */
[----:B------:R-:W-:Y:S01]  /*9950*/  SEL R18, R3, RZ, !P2 ;  /* 0x000000ff03127207 */ /* 0x000fe20005000000 */
[----:B------:R-:W-:-:S04]  /*9960*/  VIADD R21, R27, 0x6 ;  /* 0x000000061b157836 */ /* 0x000fc80000000000 */
[----:B------:R-:W-:Y:S01]  /*9970*/  IMAD.IADD R5, R5, 0x1, R18 ;  /* 0x0000000105057824 */ /* 0x000fe200078e0212 */
[----:B------:R-:W-:Y:S01]  /*9980*/  ISETP.EQ.OR P3, PT, R21, R36, P3 ;  /* 0x000000241500720c */ /* 0x000fe20001f62670 */
[----:B------:R-:W0:Y:S03]  /*9990*/  LDS.64 R18, [UR4+0x70] ;  /* 0x00007004ff127984 */ /* 0x000e260008000a00 */
[----:B------:R-:W-:-:S05]  /*99a0*/  SEL R20, R5, RZ, !P1 ;  /* 0x000000ff05147207 */ /* 0x000fca0004800000 */
[----:B------:R-:W-:Y:S02]  /*99b0*/  IMAD.IADD R7, R7, 0x1, R20 ;  /* 0x0000000107077824 */ /* 0x000fe400078e0214 */
[----:B------:R-:W-:Y:S02]  /*99c0*/  VIADD R20, R17, 0x1 ;  /* 0x0000000111147836 */ /* 0x000fe40000000000 */
[----:B------:R-:W-:Y:S01]  /*99d0*/  @!P5 IMAD.MOV R20, RZ, RZ, R17 ;  /* 0x000000ffff14d224 */ /* 0x000fe200078e0211 */
[----:B------:R-:W-:-:S03]  /*99e0*/  SEL R22, R7, RZ, !P5 ;  /* 0x000000ff07167207 */ /* 0x000fc60006800000 */
[----:B------:R-:W-:Y:S02]  /*99f0*/  VIADD R23, R20, 0x1 ;  /* 0x0000000114177836 */ /* 0x000fe40000000000 */
[----:B------:R-:W-:Y:S02]  /*9a00*/  IMAD.IADD R9, R9, 0x1, R22 ;  /* 0x0000000109097824 */ /* 0x000fe400078e0216 */
[----:B------:R-:W1:Y:S01]  /*9a10*/  LDS R22, [UR4+0x6c] ;  /* 0x00006c04ff167984 */ /* 0x000e620008000800 */
[----:B------:R-:W-:Y:S02]  /*9a20*/  @!P0 IMAD.MOV R23, RZ, RZ, R20 ;  /* 0x000000ffff178224 */ /* 0x000fe400078e0214 */
[----:B------:R-:W-:Y:S02]  /*9a30*/  SEL R26, R9, RZ, !P0 ;  /* 0x000000ff091a7207 */ /* 0x000fe40004000000 */
[----:B------:R-:W-:Y:S02]  /*9a40*/  VIADD R21, R23, 0x1 ;  /* 0x0000000117157836 */ /* 0x000fe40000000000 */
[----:B------:R-:W-:-:S02]  /*9a50*/  @!P4 IMAD.MOV R21, RZ, RZ, R23 ;  /* 0x000000ffff15c224 */ /* 0x000fc400078e0217 */
[----:B------:R-:W-:Y:S02]  /*9a60*/  IMAD.IADD R11, R11, 0x1, R26 ;  /* 0x000000010b0b7824 */ /* 0x000fe400078e021a */
[----:B------:R-:W-:Y:S02]  /*9a70*/  VIADD R40, R21, 0x1 ;  /* 0x0000000115287836 */ /* 0x000fe40000000000 */
[----:B------:R-:W-:Y:S01]  /*9a80*/  @!P3 IMAD.MOV R40, RZ, RZ, R21 ;  /* 0x000000ffff28b224 */ /* 0x000fe200078e0215 */
[----:B------:R-:W-:-:S03]  /*9a90*/  SEL R26, R11, RZ, !P4 ;  /* 0x000000ff0b1a7207 */ /* 0x000fc60006000000 */
[----:B------:R-:W-:Y:S02]  /*9aa0*/  VIADD R41, R40, 0x1 ;  /* 0x0000000128297836 */ /* 0x000fe40000000000 */
[----:B------:R-:W-:Y:S02]  /*9ab0*/  IMAD.IADD R13, R13, 0x1, R26 ;  /* 0x000000010d0d7824 */ /* 0x000fe400078e021a */
[----:B------:R-:W-:-:S03]  /*9ac0*/  @!P6 IMAD.MOV R41, RZ, RZ, R40 ;  /* 0x000000ffff29e224 */ /* 0x000fc600078e0228 */
[----:B------:R-:W-:-:S05]  /*9ad0*/  SEL R26, R13, RZ, !P3 ;  /* 0x000000ff0d1a7207 */ /* 0x000fca0005800000 */
[----:B------:R-:W-:-:S05]  /*9ae0*/  IMAD.IADD R15, R15, 0x1, R26 ;  /* 0x000000010f0f7824 */ /* 0x000fca00078e021a */
[----:B------:R-:W-:Y:S02]  /*9af0*/  SEL R26, R15, RZ, !P6 ;  /* 0x000000ff0f1a7207 */ /* 0x000fe40007000000 */
[----:B0-----:R-:W-:-:S03]  /*9b00*/  ISETP.GE.AND P6, PT, R19, 0x101, PT ;  /* 0x000001011300780c */ /* 0x001fc60003fc6270 */
[----:B------:R-:W-:-:S10]  /*9b10*/  IMAD.IADD R33, R33, 0x1, R26 ;  /* 0x0000000121217824 */ /* 0x000fd400078e021a */
[----:B-1----:R-:W-:Y:S05]  /*9b20*/  @!P6 BRA `(.L_x_617) ;  /* 0x0000000c004ce947 */ /* 0x002fea0003800000 */
[----:B------:R-:W0:Y:S01]  /*9b30*/  LDS R24, [UR4+0x64] ;  /* 0x00006404ff187984 */ /* 0x000e220008000800 */
[----:B------:R-:W-:Y:S01]  /*9b40*/  BAR.SYNC.DEFER_BLOCKING 0x0 ;  /* 0x0000000000007b1d */ /* 0x000fe20000010000 */
[----:B------:R-:W-:-:S04]  /*9b50*/  ISETP.NE.AND P6, PT, R34, R2, PT ;  /* 0x000000022200720c */ /* 0x000fc80003fc5270 */
[----:B------:R-:W-:Y:S01]  /*9b60*/  ISETP.NE.AND P6, PT, R27, R36, !P6 ;  /* 0x000000241b00720c */ /* 0x000fe200077c5270 */
[----:B------:R-:W-:-:S04]  /*9b70*/  IMAD.MOV.U32 R27, RZ, RZ, 0x9 ;  /* 0x00000009ff1b7424 */ /* 0x000fc800078e00ff */
[CC--:B------:R-:W-:Y:S02]  /*9b80*/  IMAD R29, R0.reuse, R27.reuse, 0x7 ;  /* 0x00000007001d7424 */ /* 0x0c0fe400078e021b */
[----:B------:R-:W-:-:S06]  /*9b90*/  IMAD R27, R0, R27, 0x8 ;  /* 0x00000008001b7424 */ /* 0x000fcc00078e021b */
[--C-:B0-----:R-:W-:Y:S02]  /*9ba0*/  @!P6 IMAD.IADD R25, R25, 0x1, -R24.reuse ;  /* 0x000000011919e824 */ /* 0x101fe400078e0a18 */
        /* <DEDUP_REMOVED lines=8> */
[----:B------:R-:W-:Y:S01]  /*9c30*/  ISETP.NE.AND P6, PT, R14, R32, PT ;  /* 0x000000200e00720c */ /* 0x000fe20003fc5270 */
[--C-:B------:R-:W-:Y:S01]  /*9c40*/  @P4 IMAD.IADD R23, R23, 0x1, -R24.reuse ;  /* 0x0000000117174824 */ /* 0x100fe200078e0a18 */
[----:B------:R-:W-:Y:S01]  /*9c50*/  @P5 LEA R17, R17, UR4, 0x3 ;  /* 0x0000000411115c11 */ /* 0x000fe2000f8e18ff */
[----:B------:R0:W-:Y:S01]  /*9c60*/  @P2 STS.64 [R45], R2 ;  /* 0x000000022d002388 */ /* 0x0001e20000000a00 */
[----:B------:R-:W-:Y:S01]  /*9c70*/  ISETP.NE.AND P2, PT, R32, R37, PT ;  /* 0x000000252000720c */ /* 0x000fe20003f45270 */
[----:B------:R-:W-:Y:S01]  /*9c80*/  @P3 IMAD.IADD R21, R21, 0x1, -R24 ;  /* 0x0000000115153824 */ /* 0x000fe200078e0a18 */
[-C--:B------:R-:W-:Y:S01]  /*9c90*/  ISETP.NE.AND P6, PT, R29, R36.reuse, !P6 ;  /* 0x000000241d00720c */ /* 0x080fe200077c5270 */
[----:B------:R0:W-:Y:S01]  /*9ca0*/  @P1 STS.64 [R16], R4 ;  /* 0x0000000410001388 */ /* 0x0001e20000000a00 */
[----:B------:R-:W-:-:S02]  /*9cb0*/  ISETP.NE.AND P2, PT, R27, R36, !P2 ;  /* 0x000000241b00720c */ /* 0x000fc40005745270 */
[----:B------:R-:W-:Y:S01]  /*9cc0*/  @P0 LEA R20, R20, UR4, 0x3 ;  /* 0x0000000414140c11 */ /* 0x000fe2000f8e18ff */
[----:B------:R0:W-:Y:S01]  /*9cd0*/  @P5 STS.64 [R17], R6 ;  /* 0x0000000611005388 */ /* 0x0001e20000000a00 */
[----:B------:R-:W-:Y:S02]  /*9ce0*/  @P4 LEA R23, R23, UR4, 0x3 ;  /* 0x0000000417174c11 */ /* 0x000fe4000f8e18ff */
[----:B------:R-:W-:Y:S01]  /*9cf0*/  @P3 LEA R21, R21, UR4, 0x3 ;  /* 0x0000000415153c11 */ /* 0x000fe2000f8e18ff */
[----:B------:R0:W-:Y:S01]  /*9d00*/  @P0 STS.64 [R20], R8 ;  /* 0x0000000814000388 */ /* 0x0001e20000000a00 */
[----:B------:R-:W-:-:S03]  /*9d10*/  ISETP.GE.AND P0, PT, R0, R19, PT ;  /* 0x000000130000720c */ /* 0x000fc60003f06270 */
[--C-:B------:R-:W-:Y:S01]  /*9d20*/  @!P6 IMAD.IADD R40, R40, 0x1, -R24.reuse ;  /* 0x000000012828e824 */ /* 0x100fe200078e0a18 */
[----:B------:R0:W-:Y:S01]  /*9d30*/  @P4 STS.64 [R23], R10 ;  /* 0x0000000a17004388 */ /* 0x0001e20000000a00 */
[----:B------:R-:W-:-:S03]  /*9d40*/  @!P2 IMAD.IADD R41, R41, 0x1, -R24 ;  /* 0x000000012929a824 */ /* 0x000fc600078e0a18 */
[----:B------:R-:W-:Y:S01]  /*9d50*/  @!P6 LEA R40, R40, UR4, 0x3 ;  /* 0x000000042828ec11 */ /* 0x000fe2000f8e18ff */
[----:B------:R0:W-:Y:S01]  /*9d60*/  @P3 STS.64 [R21], R12 ;  /* 0x0000000c15003388 */ /* 0x0001e20000000a00 */
[----:B------:R-:W-:-:S03]  /*9d70*/  @!P2 LEA R41, R41, UR4, 0x3 ;  /* 0x000000042929ac11 */ /* 0x000fc6000f8e18ff */
[----:B------:R0:W-:Y:S04]  /*9d80*/  @!P6 STS.64 [R40], R14 ;  /* 0x0000000e2800e388 */ /* 0x0001e80000000a00 */
[----:B------:R0:W-:Y:S01]  /*9d90*/  @!P2 STS.64 [R41], R32 ;  /* 0x000000202900a388 */ /* 0x0001e20000000a00 */
[----:B------:R-:W-:Y:S06]  /*9da0*/  BAR.SYNC.DEFER_BLOCKING 0x0 ;  /* 0x0000000000007b1d */ /* 0x000fec0000010000 */
[----:B------:R-:W-:Y:S05]  /*9db0*/  @P0 BRA `(.L_x_618) ;  /* 0x0000000c00a40947 */ /* 0x000fea0003800000 */
[----:B0-----:R-:W-:Y:S01]  /*9dc0*/  LOP3.LUT R2, RZ, R0, RZ, 0x33, !PT ;  /* 0x00000000ff027212 */ /* 0x001fe200078e33ff */
[----:B------:R-:W-:Y:S01]  /*9dd0*/  BSSY.RECONVERGENT B1, `(.L_x_619) ;  /* 0x000001b000017945 */ /* 0x000fe20003800200 */
[----:B------:R-:W-:-:S03]  /*9de0*/  IMAD.MOV.U32 R44, RZ, RZ, R0 ;  /* 0x000000ffff2c7224 */ /* 0x000fc600078e0000 */
        /* <DEDUP_REMOVED lines=15> */
.L_x_621:
        /* <DEDUP_REMOVED lines=10> */
.L_x_620:
[----:B------:R-:W-:Y:S05]  /*9f80*/  BSYNC.RECONVERGENT B1 ;  /* 0x0000000000017941 */ /* 0x000fea0003800200 */
.L_x_619:
[----:B------:R-:W-:Y:S05]  /*9f90*/  @!P1 BRA `(.L_x_618) ;  /* 0x0000000c002c9947 */ /* 0x000fea0003800000 */
[----:B------:R-:W0:Y:S01]  /*9fa0*/  LDCU.64 UR6, c[0x0][0x398] ;  /* 0x00007300ff0677ac */ /* 0x000e220008000a00 */
[----:B--2---:R-:W-:Y:S01]  /*9fb0*/  IMAD.IADD R2, R19, 0x1, -R44 ;  /* 0x0000000113027824 */ /* 0x004fe200078e0a2c */
[----:B------:R-:W-:Y:S01]  /*9fc0*/  LEA R3, R44, UR4, 0x3 ;  /* 0x000000042c037c11 */ /* 0x000fe2000f8e18ff */
[----:B------:R-:W-:Y:S01]  /*9fd0*/  BSSY.RECONVERGENT B1, `(.L_x_622) ;  /* 0x0000051000017945 */ /* 0x000fe20003800200 */
[----:B------:R-:W1:Y:S01]  /*9fe0*/  LDCU.64 UR8, c[0x0][0x3a0] ;  /* 0x00007400ff0877ac */ /* 0x000e620008000a00 */
[----:B------:R-:W-:Y:S02]  /*9ff0*/  PLOP3.LUT P0, PT, PT, PT, PT, 0x80, 0x8 ;  /* 0x000000000008781c */ /* 0x000fe40003f0f070 */
[----:B------:R-:W-:Y:S01]  /*a000*/  ISETP.GT.AND P1, PT, R2, 0xc00, PT ;  /* 0x00000c000200780c */ /* 0x000fe20003f24270 */
[----:B------:R-:W-:Y:S02]  /*a010*/  IMAD.IADD R2, R44, 0x1, R24 ;  /* 0x000000012c027824 */ /* 0x000fe400078e0218 */
[----:B------:R-:W-:Y:S01]  /*a020*/  VIADD R3, R3, 0x1000 ;  /* 0x0000100003037836 */ /* 0x000fe20000000000 */
[----:B0-----:R-:W-:-:S02]  /*a030*/  UIADD3 UR6, UP0, UPT, UR6, 0x800, URZ ;  /* 0x0000080006067890 */ /* 0x001fc4000ff1e0ff */
[----:B-1----:R-:W-:Y:S02]  /*a040*/  UIADD3 UR8, UP1, UPT, UR8, 0x800, URZ ;  /* 0x0000080008087890 */ /* 0x002fe4000ff3e0ff */
        /* <DEDUP_REMOVED lines=9> */
.L_x_624:
[----:B---3--:R-:W0:Y:S01]  /*a0e0*/  LDS.64 R40, [R3+-0x1000] ;  /* 0xfff0000003287984 */ /* 0x008e220000000a00 */
[----:B------:R-:W-:-:S03]  /*a0f0*/  IMAD.WIDE R50, R2, 0x4, R6 ;  /* 0x0000000402327825 */ /* 0x000fc600078e0206 */
        /* <DEDUP_REMOVED lines=17> */
[----:B0-----:R-:W-:Y:S04]  /*a210*/  STG.E desc[UR10][R50.64+-0x800], R40 ;  /* 0xfff8002832007986 */ /* 0x001fe8000c10190a */
[----:B------:R-:W0:Y:S04]  /*a220*/  LDS.64 R12, [R3+0x5800] ;  /* 0x00580000030c7984 */ /* 0x000e280000000a00 */
[----:B------:R-:W-:Y:S04]  /*a230*/  STG.E desc[UR10][R38.64+-0x800], R41 ;  /* 0xfff8002926007986 */ /* 0x000fe8000c10190a */
[----:B------:R-:W0:Y:S04]  /*a240*/  LDS.64 R40, [R3+0x6000] ;  /* 0x0060000003287984 */ /* 0x000e280000000a00 */
[----:B------:R2:W0:Y:S04]  /*a250*/  LDS.64 R42, [R3+0x6800] ;  /* 0x00680000032a7984 */ /* 0x0004280000000a00 */
[----:B-1----:R-:W-:Y:S04]  /*a260*/  STG.E desc[UR10][R50.64+-0x400], R48 ;  /* 0xfffc003032007986 */ /* 0x002fe8000c10190a */
[----:B------:R1:W-:Y:S01]  /*a270*/  STG.E desc[UR10][R38.64+-0x400], R49 ;  /* 0xfffc003126007986 */ /* 0x0003e2000c10190a */
[----:B--2---:R-:W-:-:S03]  /*a280*/  VIADD R3, R3, 0x8000 ;  /* 0x0000800003037836 */ /* 0x004fc60000000000 */
[----:B------:R-:W-:Y:S04]  /*a290*/  STG.E desc[UR10][R50.64], R46 ;  /* 0x0000002e32007986 */ /* 0x000fe8000c10190a */
[----:B------:R-:W-:Y:S01]  /*a2a0*/  STG.E desc[UR10][R38.64], R47 ;  /* 0x0000002f26007986 */ /* 0x000fe2000c10190a */
[----:B-1----:R-:W-:-:S03]  /*a2b0*/  IMAD.WIDE R48, R5, 0x4, R8 ;  /* 0x0000000405307825 */ /* 0x002fc600078e0208 */
[----:B---3--:R-:W-:Y:S01]  /*a2c0*/  STG.E desc[UR10][R50.64+0x400], R34 ;  /* 0x0004002232007986 */ /* 0x008fe2000c10190a */
[----:B------:R-:W-:-:S03]  /*a2d0*/  VIADD R5, R2, 0x800 ;  /* 0x0000080002057836 */ /* 0x000fc60000000000 */
[----:B------:R1:W-:Y:S04]  /*a2e0*/  STG.E desc[UR10][R38.64+0x400], R35 ;  /* 0x0004002326007986 */ /* 0x0003e8000c10190a */
[----:B----4-:R-:W-:Y:S04]  /*a2f0*/  STG.E desc[UR10][R52.64+-0x800], R16 ;  /* 0xfff8001034007986 */ /* 0x010fe8000c10190a */
[----:B------:R2:W-:Y:S04]  /*a300*/  STG.E desc[UR10][R48.64+-0x800], R17 ;  /* 0xfff8001130007986 */ /* 0x0005e8000c10190a */
[----:B-----5:R-:W-:Y:S01]  /*a310*/  STG.E desc[UR10][R52.64+-0x400], R10 ;  /* 0xfffc000a34007986 */ /* 0x020fe2000c10190a */
[----:B-1----:R-:W-:-:S03]  /*a320*/  IMAD.WIDE R34, R5, 0x4, R6 ;  /* 0x0000000405227825 */ /* 0x002fc600078e0206 */
[----:B------:R1:W-:Y:S01]  /*a330*/  STG.E desc[UR10][R48.64+-0x400], R11 ;  /* 0xfffc000b30007986 */ /* 0x0003e2000c10190a */
[----:B------:R-:W-:-:S03]  /*a340*/  IMAD.WIDE R38, R5, 0x4, R8 ;  /* 0x0000000405267825 */ /* 0x000fc600078e0208 */
[----:B------:R3:W-:Y:S01]  /*a350*/  STG.E desc[UR10][R52.64], R24 ;  /* 0x0000001834007986 */ /* 0x0007e2000c10190a */
[C---:B--2---:R-:W-:Y:S02]  /*a360*/  VIADD R17, R2.reuse, 0xc00 ;  /* 0x00000c0002117836 */ /* 0x044fe40000000000 */
[----:B------:R-:W-:Y:S01]  /*a370*/  VIADD R2, R2, 0x1000 ;  /* 0x0000100002027836 */ /* 0x000fe20000000000 */
[----:B------:R3:W-:Y:S04]  /*a380*/  STG.E desc[UR10][R48.64], R25 ;  /* 0x0000001930007986 */ /* 0x0007e8000c10190a */
[----:B------:R3:W-:Y:S01]  /*a390*/  STG.E desc[UR10][R52.64+0x400], R32 ;  /* 0x0004002034007986 */ /* 0x0007e2000c10190a */
[----:B-1----:R-:W-:-:S03]  /*a3a0*/  IMAD.WIDE R10, R17, 0x4, R6 ;  /* 0x00000004110a7825 */ /* 0x002fc600078e0206 */
[----:B------:R3:W-:Y:S01]  /*a3b0*/  STG.E desc[UR10][R48.64+0x400], R33 ;  /* 0x0004002130007986 */ /* 0x0007e2000c10190a */
[----:B------:R-:W-:-:S03]  /*a3c0*/  IMAD.WIDE R16, R17, 0x4, R8 ;  /* 0x0000000411107825 */ /* 0x000fc600078e0208 */
        /* <DEDUP_REMOVED lines=10> */
[----:B0-----:R3:W-:Y:S04]  /*a470*/  STG.E desc[UR10][R10.64+-0x400], R12 ;  /* 0xfffc000c0a007986 */ /* 0x0017e8000c10190a */
[----:B------:R3:W-:Y:S04]  /*a480*/  STG.E desc[UR10][R16.64+-0x400], R13 ;  /* 0xfffc000d10007986 */ /* 0x0007e8000c10190a */
[----:B------:R3:W-:Y:S04]  /*a490*/  STG.E desc[UR10][R10.64], R40 ;  /* 0x000000280a007986 */ /* 0x0007e8000c10190a */
[----:B------:R3:W-:Y:S04]  /*a4a0*/  STG.E desc[UR10][R16.64], R41 ;  /* 0x0000002910007986 */ /* 0x0007e8000c10190a */
[----:B------:R3:W-:Y:S04]  /*a4b0*/  STG.E desc[UR10][R10.64+0x400], R42 ;  /* 0x0004002a0a007986 */ /* 0x0007e8000c10190a */
[----:B------:R3:W-:Y:S01]  /*a4c0*/  STG.E desc[UR10][R16.64+0x400], R43 ;  /* 0x0004002b10007986 */ /* 0x0007e2000c10190a */
[----:B------:R-:W-:Y:S05]  /*a4d0*/  @!P1 BRA `(.L_x_624) ;  /* 0xfffffffc00009947 */ /* 0x000fea000383ffff */
.L_x_623:
[----:B------:R-:W-:Y:S05]  /*a4e0*/  BSYNC.RECONVERGENT B1 ;  /* 0x0000000000017941 */ /* 0x000fea0003800200 */
.L_x_622:
[----:B------:R-:W-:Y:S01]  /*a4f0*/  IMAD.IADD R4, R19, 0x1, -R44 ;  /* 0x0000000113047824 */ /* 0x000fe200078e0a2c */
[----:B------:R-:W-:Y:S04]  /*a500*/  BSSY.RECONVERGENT B1, `(.L_x_625) ;  /* 0x0000024000017945 */ /* 0x000fe80003800200 */
[----:B------:R-:W-:-:S13]  /*a510*/  ISETP.GT.AND P1, PT, R4, 0x400, PT ;  /* 0x000004000400780c */ /* 0x000fda0003f24270 */
[----:B------:R-:W-:Y:S05]  /*a520*/  @!P1 BRA `(.L_x_626) ;  /* 0x0000000000849947 */ /* 0x000fea0003800000 */
[----:B---3--:R-:W0:Y:S01]  /*a530*/  LDS.64 R32, [R3+-0x1000] ;  /* 0xfff0000003207984 */ /* 0x008e220000000a00 */
        /* <DEDUP_REMOVED lines=32> */
.L_x_626:
[----:B------:R-:W-:Y:S05]  /*a740*/  BSYNC.RECONVERGENT B1 ;  /* 0x0000000000017941 */ /* 0x000fea0003800200 */
.L_x_625:
[----:B------:R-:W-:-:S13]  /*a750*/  ISETP.LT.OR P0, PT, R44, R19, P0 ;  /* 0x000000132c00720c */ /* 0x000fda0000701670 */
[----:B------:R-:W-:Y:S05]  /*a760*/  @!P0 BRA `(.L_x_618) ;  /* 0x0000000400388947 */ /* 0x000fea0003800000 */
[----:B0-----:R-:W0:Y:S01]  /*a770*/  LDS.64 R4, [R3+-0x1000] ;  /* 0xfff0000003047984 */ /* 0x001e220000000a00 */
[----:B------:R-:W-:-:S03]  /*a780*/  IMAD.WIDE R6, R2, 0x4, R6 ;  /* 0x0000000402067825 */ /* 0x000fc600078e0206 */
[----:B---3--:R-:W1:Y:S01]  /*a790*/  LDS.64 R10, [R3+-0x800] ;  /* 0xfff80000030a7984 */ /* 0x008e620000000a00 */
[----:B------:R-:W-:-:S03]  /*a7a0*/  IMAD.WIDE R8, R2, 0x4, R8 ;  /* 0x0000000402087825 */ /* 0x000fc600078e0208 */
        /* <DEDUP_REMOVED lines=11> */
.L_x_617:
[----:B------:R-:W-:Y:S01]  /*a860*/  ISETP.NE.AND P6, PT, R34, R2, PT ;  /* 0x000000022200720c */ /* 0x000fe20003fc5270 */
[----:B------:R-:W0:Y:S01]  /*a870*/  @P2 LDC.64 R28, c[0x0][0x3a0] ;  /* 0x0000e800ff1c2b82 */ /* 0x000e220000000a00 */
[----:B------:R-:W-:Y:S02]  /*a880*/  IMAD.MOV.U32 R19, RZ, RZ, 0x9 ;  /* 0x00000009ff137424 */ /* 0x000fe400078e00ff */
[----:B------:R-:W-:-:S05]  /*a890*/  ISETP.NE.AND P6, PT, R27, R36, !P6 ;  /* 0x000000241b00720c */ /* 0x000fca00077c5270 */
[----:B------:R-:W1:Y:S08]  /*a8a0*/  @P2 LDC.64 R26, c[0x0][0x398] ;  /* 0x0000e600ff1a2b82 */ /* 0x000e700000000a00 */
[----:B------:R-:W2:Y:S08]  /*a8b0*/  @!P6 LDC.64 R46, c[0x0][0x398] ;  /* 0x0000e600ff2eeb82 */ /* 0x000eb00000000a00 */
[----:B------:R-:W3:Y:S01]  /*a8c0*/  @!P6 LDC.64 R30, c[0x0][0x3a0] ;  /* 0x0000e800ff1eeb82 */ /* 0x000ee20000000a00 */
[----:B0-----:R-:W-:-:S07]  /*a8d0*/  @P2 IMAD.WIDE R28, R45, 0x4, R28 ;  /* 0x000000042d1c2825 */ /* 0x001fce00078e021c */
[----:B------:R-:W0:Y:S01]  /*a8e0*/  @P1 LDC.64 R42, c[0x0][0x3a0] ;  /* 0x0000e800ff2a1b82 */ /* 0x000e220000000a00 */
[----:B-1----:R-:W-:-:S04]  /*a8f0*/  @P2 IMAD.WIDE R26, R45, 0x4, R26 ;  /* 0x000000042d1a2825 */ /* 0x002fc800078e021a */
[CC--:B------:R-:W-:Y:S02]  /*a900*/  IMAD R45, R0.reuse, R19.reuse, 0x7 ;  /* 0x00000007002d7424 */ /* 0x0c0fe400078e0213 */
[----:B------:R-:W-:Y:S01]  /*a910*/  IMAD R19, R0, R19, 0x8 ;  /* 0x0000000800137424 */ /* 0x000fe200078e0213 */
[----:B------:R-:W1:Y:S01]  /*a920*/  @P5 LDC.64 R38, c[0x0][0x3a0] ;  /* 0x0000e800ff265b82 */ /* 0x000e620000000a00 */
[----:B--2---:R-:W-:-:S05]  /*a930*/  @!P6 IMAD.WIDE R46, R25, 0x4, R46 ;  /* 0x00000004192ee825 */ /* 0x004fca00078e022e */
[----:B------:R-:W-:Y:S01]  /*a940*/  @!P6 STG.E desc[UR10][R46.64], R34 ;  /* 0x000000222e00e986 */ /* 0x000fe2000c10190a */
[----:B---3--:R-:W-:Y:S02]  /*a950*/  @!P6 IMAD.WIDE R48, R25, 0x4, R30 ;  /* 0x000000041930e825 */ /* 0x008fe400078e021e */
[----:B------:R-:W2:Y:S03]  /*a960*/  @P1 LDC.64 R24, c[0x0][0x398] ;  /* 0x0000e600ff181b82 */ /* 0x000ea60000000a00 */
[----:B------:R3:W-:Y:S01]  /*a970*/  @!P6 STG.E desc[UR10][R48.64], R35 ;  /* 0x000000233000e986 */ /* 0x0007e2000c10190a */
[----:B------:R-:W-:Y:S01]  /*a980*/  ISETP.NE.AND P6, PT, R14, R32, PT ;  /* 0x000000200e00720c */ /* 0x000fe20003fc5270 */
[----:B0-----:R-:W-:Y:S02]  /*a990*/  @P1 IMAD.WIDE R42, R16, 0x4, R42 ;  /* 0x00000004102a1825 */ /* 0x001fe400078e022a */
[----:B------:R-:W-:Y:S01]  /*a9a0*/  @P2 STG.E desc[UR10][R26.64], R2 ;  /* 0x000000021a002986 */ /* 0x000fe2000c10190a */
[----:B------:R-:W0:Y:S01]  /*a9b0*/  @P5 LDC.64 R30, c[0x0][0x398] ;  /* 0x0000e600ff1e5b82 */ /* 0x000e220000000a00 */
[----:B------:R-:W-:-:S02]  /*a9c0*/  ISETP.NE.AND P6, PT, R45, R36, !P6 ;  /* 0x000000242d00720c */ /* 0x000fc400077c5270 */
[----:B------:R4:W-:Y:S01]  /*a9d0*/  @P2 STG.E desc[UR10][R28.64], R3 ;  /* 0x000000031c002986 */ /* 0x0009e2000c10190a */
[----:B------:R-:W-:Y:S01]  /*a9e0*/  ISETP.NE.AND P2, PT, R32, R37, PT ;  /* 0x000000252000720c */ /* 0x000fe20003f45270 */
[----:B-1----:R-:W-:-:S03]  /*a9f0*/  @P5 IMAD.WIDE R50, R17, 0x4, R38 ;  /* 0x0000000411325825 */ /* 0x002fc600078e0226 */
[----:B------:R-:W-:Y:S01]  /*aa00*/  ISETP.NE.AND P2, PT, R19, R36, !P2 ;  /* 0x000000241300720c */ /* 0x000fe20005745270 */
[----:B---3--:R-:W1:Y:S01]  /*aa10*/  @P3 LDC.64 R48, c[0x0][0x3a0] ;  /* 0x0000e800ff303b82 */ /* 0x008e620000000a00 */
[----:B--2---:R-:W-:-:S07]  /*aa20*/  @P1 IMAD.WIDE R34, R16, 0x4, R24 ;  /* 0x0000000410221825 */ /* 0x004fce00078e0218 */
[----:B----4-:R-:W2:Y:S01]  /*aa30*/  @P0 LDC.64 R28, c[0x0][0x398] ;  /* 0x0000e600ff1c0b82 */ /* 0x010ea20000000a00 */
[----:B------:R3:W-:Y:S01]  /*aa40*/  @P1 STG.E desc[UR10][R34.64], R4 ;  /* 0x0000000422001986 */ /* 0x0007e2000c10190a */
[----:B0-----:R-:W-:-:S06]  /*aa50*/  @P5 IMAD.WIDE R30, R17, 0x4, R30 ;  /* 0x00000004111e5825 */ /* 0x001fcc00078e021e */
[----:B------:R-:W0:Y:S01]  /*aa60*/  @P0 LDC.64 R26, c[0x0][0x3a0] ;  /* 0x0000e800ff1a0b82 */ /* 0x000e220000000a00 */
[----:B------:R4:W-:Y:S04]  /*aa70*/  @P1 STG.E desc[UR10][R42.64], R5 ;  /* 0x000000052a001986 */ /* 0x0009e8000c10190a */
[----:B------:R4:W-:Y:S03]  /*aa80*/  @P5 STG.E desc[UR10][R30.64], R6 ;  /* 0x000000061e005986 */ /* 0x0009e6000c10190a */
[----:B------:R-:W5:Y:S01]  /*aa90*/  @P4 LDC.64 R2, c[0x0][0x398] ;  /* 0x0000e600ff024b82 */ /* 0x000f620000000a00 */
[----:B------:R4:W-:Y:S01]  /*aaa0*/  @P5 STG.E desc[UR10][R50.64], R7 ;  /* 0x0000000732005986 */ /* 0x0009e2000c10190a */
[----:B-1----:R-:W-:-:S06]  /*aab0*/  @P3 IMAD.WIDE R48, R21, 0x4, R48 ;  /* 0x0000000415303825 */ /* 0x002fcc00078e0230 */
[----:B------:R-:W1:Y:S01]  /*aac0*/  @P4 LDC.64 R16, c[0x0][0x3a0] ;  /* 0x0000e800ff104b82 */ /* 0x000e620000000a00 */
[----:B--2---:R-:W-:-:S05]  /*aad0*/  @P0 IMAD.WIDE R28, R20, 0x4, R28 ;  /* 0x00000004141c0825 */ /* 0x004fca00078e021c */
[----:B------:R4:W-:Y:S02]  /*aae0*/  @P0 STG.E desc[UR10][R28.64], R8 ;  /* 0x000000081c000986 */ /* 0x0009e4000c10190a */
[----:B------:R-:W2:Y:S01]  /*aaf0*/  @P3 LDC.64 R24, c[0x0][0x398] ;  /* 0x0000e600ff183b82 */ /* 0x000ea20000000a00 */
[----:B0-----:R-:W-:-:S05]  /*ab00*/  @P0 IMAD.WIDE R26, R20, 0x4, R26 ;  /* 0x00000004141a0825 */ /* 0x001fca00078e021a */
[----:B------:R4:W-:Y:S02]  /*ab10*/  @P0 STG.E desc[UR10][R26.64], R9 ;  /* 0x000000091a000986 */ /* 0x0009e4000c10190a */
[----:B------:R-:W0:Y:S01]  /*ab20*/  @!P6 LDC.64 R46, c[0x0][0x398] ;  /* 0x0000e600ff2eeb82 */ /* 0x000e220000000a00 */
[----:B-----5:R-:W-:-:S05]  /*ab30*/  @P4 IMAD.WIDE R2, R23, 0x4, R2 ;  /* 0x0000000417024825 */ /* 0x020fca00078e0202 */
[----:B------:R4:W-:Y:S02]  /*ab40*/  @P4 STG.E desc[UR10][R2.64], R10 ;  /* 0x0000000a02004986 */ /* 0x0009e4000c10190a */
[----:B------:R-:W5:Y:S01]  /*ab50*/  @!P6 LDC.64 R44, c[0x0][0x3a0] ;  /* 0x0000e800ff2ceb82 */ /* 0x000f620000000a00 */
[----:B-1----:R-:W-:-:S05]  /*ab60*/  @P4 IMAD.WIDE R16, R23, 0x4, R16 ;  /* 0x0000000417104825 */ /* 0x002fca00078e0210 */
[----:B------:R4:W-:Y:S02]  /*ab70*/  @P4 STG.E desc[UR10][R16.64], R11 ;  /* 0x0000000b10004986 */ /* 0x0009e4000c10190a */
[----:B---3--:R-:W1:Y:S01]  /*ab80*/  @!P2 LDC.64 R34, c[0x0][0x398] ;  /* 0x0000e600ff22ab82 */ /* 0x008e620000000a00 */
[----:B--2---:R-:W-:-:S05]  /*ab90*/  @P3 IMAD.WIDE R24, R21, 0x4, R24 ;  /* 0x0000000415183825 */ /* 0x004fca00078e0218 */
[----:B------:R4:W-:Y:S02]  /*aba0*/  @P3 STG.E desc[UR10][R24.64], R12 ;  /* 0x0000000c18003986 */ /* 0x0009e4000c10190a */
[----:B------:R-:W2:Y:S01]  /*abb0*/  @!P2 LDC.64 R38, c[0x0][0x3a0] ;  /* 0x0000e800ff26ab82 */ /* 0x000ea20000000a00 */
[C---:B0-----:R-:W-:Y:S01]  /*abc0*/  @!P6 IMAD.WIDE R46, R40.reuse, 0x4, R46 ;  /* 0x00000004282ee825 */ /* 0x041fe200078e022e */
[----:B------:R4:W-:Y:S04]  /*abd0*/  @P3 STG.E desc[UR10][R48.64], R13 ;  /* 0x0000000d30003986 */ /* 0x0009e8000c10190a */
[----:B------:R4:W-:Y:S01]  /*abe0*/  @!P6 STG.E desc[UR10][R46.64], R14 ;  /* 0x0000000e2e00e986 */ /* 0x0009e2000c10190a */
[----:B-----5:R-:W-:-:S05]  /*abf0*/  @!P6 IMAD.WIDE R44, R40, 0x4, R44 ;  /* 0x00000004282ce825 */ /* 0x020fca00078e022c */
[----:B------:R4:W-:Y:S01]  /*ac00*/  @!P6 STG.E desc[UR10][R44.64], R15 ;  /* 0x0000000f2c00e986 */ /* 0x0009e2000c10190a */
[----:B-1----:R-:W-:-:S05]  /*ac10*/  @!P2 IMAD.WIDE R34, R41, 0x4, R34 ;  /* 0x000000042922a825 */ /* 0x002fca00078e0222 */
[----:B------:R4:W-:Y:S01]  /*ac20*/  @!P2 STG.E desc[UR10][R34.64], R32 ;  /* 0x000000202200a986 */ /* 0x0009e2000c10190a */
[----:B--2---:R-:W-:-:S05]  /*ac30*/  @!P2 IMAD.WIDE R38, R41, 0x4, R38 ;  /* 0x000000042926a825 */ /* 0x004fca00078e0226 */
[----:B------:R4:W-:Y:S02]  /*ac40*/  @!P2 STG.E desc[UR10][R38.64], R33 ;  /* 0x000000212600a986 */ /* 0x0009e4000c10190a */
.L_x_618:
[----:B------:R-:W-:Y:S05]  /*ac50*/  BSYNC.RECONVERGENT B0 ;  /* 0x0000000000007941 */ /* 0x000fea0003800200 */
.L_x_616:
        /* <DEDUP_REMOVED lines=12> */
.L_x_627:
[----:B0-----:R-:W-:Y:S01]  /*ad20*/  STG.E desc[UR10][R6.64], R22 ;  /* 0x0000001606007986 */ /* 0x001fe2000c10190a */
[----:B------:R-:W-:Y:S05]  /*ad30*/  EXIT ;  /* 0x000000000000794d */ /* 0x000fea0003800000 */
.L_x_569:
[----:B------:R-:W-:Y:S01]  /*ad40*/  BSSY B0, `(.L_x_628) ;  /* 0x0000006000007945 */ /* 0x000fe20003800000 */
[----:B------:R-:W-:Y:S01]  /*ad50*/  PLOP3.LUT P3, PT, P1, PT, PT, 0x8, 0x80 ;  /* 0x000000000080781c */ /* 0x000fe20000f6e170 */
[----:B------:R-:W-:-:S12]  /*ad60*/  IMAD.MOV.U32 R21, RZ, RZ, -0x1 ;  /* 0xffffffffff157424 */ /* 0x000fd800078e00ff */
[----:B------:R-:W-:Y:S05]  /*ad70*/  WARPSYNC.COLLECTIVE R21, `(.L_x_629) ;  /* 0x0000000015087348 */ /* 0x000fea0003c00000 */
[----:B------:R-:W-:Y:S01]  /*ad80*/  VOTE.ANY P3, P3 ;  /* 0x0000000000ff7806 */ /* 0x000fe20001860100 */
[----:B------:R-:W-:-:S12]  /*ad90*/  ENDCOLLECTIVE ;  /* 0x000000000000791b */ /* 0x000fd80003800000 */
.L_x_629:
[----:B------:R-:W-:Y:S05]  /*ada0*/  BSYNC B0 ;  /* 0x0000000000007941 */ /* 0x000fea0003800000 */
.L_x_628:
[----:B------:R-:W-:Y:S01]  /*adb0*/  PLOP3.LUT P1, PT, P3, PT, PT, 0x80, 0x8 ;  /* 0x000000000008781c */ /* 0x000fe20001f2f070 */
[----:B------:R-:W-:-:S12]  /*adc0*/  BRA `(.L_x_630) ;  /* 0xffffff8400547947 */ /* 0x000fd8000383ffff */
.L_x_571:
[----:B------:R-:W0:Y:S01]  /*add0*/  S2R R17, SR_GEMASK ;  /* 0x0000000000117919 */ /* 0x000e220000003c00 */
[----:B------:R-:W-:Y:S01]  /*ade0*/  ISETP.NE.U32.AND P3, PT, R14, 0x65, PT ;  /* 0x000000650e00780c */ /* 0x000fe20003f65070 */
[----:B------:R-:W-:Y:S01]  /*adf0*/  BSSY B0, `(.L_x_631) ;  /* 0x0000007000007945 */ /* 0x000fe20003800000 */
[----:B------:R-:W-:Y:S01]  /*ae00*/  PLOP3.LUT P5, PT, P5, PT, PT, 0x8, 0x80 ;  /* 0x000000000080781c */ /* 0x000fe20002fae170 */
[----:B------:R-:W-:Y:S01]  /*ae10*/  IMAD.MOV.U32 R21, RZ, RZ, -0x1 ;  /* 0xffffffffff157424 */ /* 0x000fe200078e00ff */
[----:B------:R-:W-:-:S13]  /*ae20*/  ISETP.NE.AND.EX P3, PT, R15, RZ, PT, P3 ;  /* 0x000000ff0f00720c */ /* 0x000fda0003f65330 */
[----:B0-----:R-:W-:Y:S05]  /*ae30*/  WARPSYNC.COLLECTIVE R21, `(.L_x_632) ;  /* 0x0000000015087348 */ /* 0x001fea0003c00000 */
[----:B------:R-:W-:Y:S01]  /*ae40*/  VOTE.ANY R21, PT, P5 ;  /* 0x0000000000157806 */ /* 0x000fe200028e0100 */
[----:B0-----:R-:W-:Y:S06]  /*ae50*/  ENDCOLLECTIVE ;  /* 0x000000000000791b */ /* 0x001fec0003800000 */
.L_x_632:
[----:B------:R-:W-:Y:S05]  /*ae60*/  BSYNC B0 ;  /* 0x0000000000007941 */ /* 0x000fea0003800000 */
.L_x_631:
[----:B------:R-:W-:Y:S01]  /*ae70*/  LOP3.LUT R21, R21, 0x80000000, R17, 0xec, !PT ;  /* 0x8000000015157812 */ /* 0x000fe200078eec11 */
[----:B------:R-:W-:Y:S01]  /*ae80*/  IMAD.MOV.U32 R26, RZ, RZ, R12 ;  /* 0x000000ffff1a7224 */ /* 0x000fe200078e000c */
[----:B------:R-:W-:Y:S01]  /*ae90*/  ISETP.NE.AND P2, PT, R12, RZ, PT ;  /* 0x000000ff0c00720c */ /* 0x000fe20003f45270 */
[----:B------:R-:W-:Y:S02]  /*aea0*/  IMAD.MOV.U32 R19, RZ, RZ, 0x1 ;  /* 0x00000001ff137424 */ /* 0x000fe400078e00ff */
[----:B------:R-:W-:Y:S02]  /*aeb0*/  VIADD R14, R21, 0xffffffff ;  /* 0xffffffff150e7836 */ /* 0x000fe40000000000 */
[----:B------:R-:W-:-:S03]  /*aec0*/  VIADD R15, R36, 0x4 ;  /* 0x00000004240f7836 */ /* 0x000fc60000000000 */
[----:B------:R-:W-:Y:S01]  /*aed0*/  LOP3.LUT R14, R21, R14, RZ, 0xc, !PT ;  /* 0x0000000e150e7212 */ /* 0x000fe200078e0cff */
[----:B------:R-:W-:-:S03]  /*aee0*/  IMAD.MOV.U32 R21, RZ, RZ, -0x1 ;  /* 0xffffffffff157424 */ /* 0x000fc600078e00ff */
[----:B------:R0:W1:Y:S04]  /*aef0*/  POPC R24, R14 ;  /* 0x0000000e00187309 */ /* 0x0000680000000000 */
[----:B01----:R-:W-:Y:S05]  /*af00*/  WARPSYNC.COLLECTIVE R21, `(.L_x_633) ;  /* 0x0000000015087348 */ /* 0x003fea0003c00000 */
[----:B-1----:R1:W2:Y:S02]  /*af10*/  SHFL.DOWN P5, R23, R26, R19, R24 ;  /* 0x080000131a177389 */ /* 0x0022a400000a0018 */
[----:B012---:R-:W-:Y:S05]  /*af20*/  ENDCOLLECTIVE ;  /* 0x000000000000791b */ /* 0x007fea0003800000 */
.L_x_633:
[----:B------:R-:W-:Y:S01]  /*af30*/  ISETP.GE.AND P1, PT, R36, R24, PT ;  /* 0x000000182400720c */ /* 0x000fe20003f26270 */
[----:B------:R-:W-:Y:S02]  /*af40*/  IMAD.MOV.U32 R26, RZ, RZ, R13 ;  /* 0x000000ffff1a7224 */ /* 0x000fe400078e000d */
[----:B------:R-:W-:-:S10]  /*af50*/  IMAD.MOV.U32 R18, RZ, RZ, R23 ;  /* 0x000000ffff127224 */ /* 0x000fd400078e0017 */
[----:B------:R-:W-:Y:S05]  /*af60*/  WARPSYNC.COLLECTIVE R21, `(.L_x_634) ;  /* 0x0000000015087348 */ /* 0x000fea0003c00000 */
[----:B------:R0:W1:Y:S02]  /*af70*/  SHFL.DOWN P5, R23, R26, R19, R24 ;  /* 0x080000131a177389 */ /* 0x00006400000a0018 */
[----:B01----:R-:W-:Y:S05]  /*af80*/  ENDCOLLECTIVE ;  /* 0x000000000000791b */ /* 0x003fea0003800000 */
.L_x_634:
[----:B------:R-:W-:-:S05]  /*af90*/  SEL R43, R18, RZ, !P1 ;  /* 0x000000ff122b7207 */ /* 0x000fca0004800000 */
[----:B------:R-:W-:-:S04]  /*afa0*/  IMAD.IADD R43, R12, 0x1, R43 ;  /* 0x000000010c2b7824 */ /* 0x000fc800078e022b */
[----:B------:R-:W-:Y:S02]  /*afb0*/  IMAD.MOV.U32 R26, RZ, RZ, R43 ;  /* 0x000000ffff1a7224 */ /* 0x000fe400078e002b */
[----:B------:R-:W-:Y:S01]  /*afc0*/  IMAD.MOV.U32 R19, RZ, RZ, 0x2 ;  /* 0x00000002ff137424 */ /* 0x000fe200078e00ff */
[----:B------:R-:W-:Y:S02]  /*afd0*/  SEL R23, R23, RZ, !P2 ;  /* 0x000000ff17177207 */ /* 0x000fe40005000000 */
[----:B------:R-:W-:Y:S02]  /*afe0*/  ISETP.NE.AND P2, PT, R43, RZ, PT ;  /* 0x000000ff2b00720c */ /* 0x000fe40003f45270 */
[----:B------:R-:W-:-:S05]  /*aff0*/  SEL R23, R23, RZ, !P1 ;  /* 0x000000ff17177207 */ /* 0x000fca0004800000 */
[----:B------:R-:W-:-:S07]  /*b000*/  IMAD.IADD R25, R13, 0x1, R23 ;  /* 0x000000010d197824 */ /* 0x000fce00078e0217 */
[----:B------:R-:W-:Y:S05]  /*b010*/  WARPSYNC.COLLECTIVE R21, `(.L_x_635) ;  /* 0x0000000015087348 */ /* 0x000fea0003c00000 */
[----:B------:R0:W1:Y:S02]  /*b020*/  SHFL.DOWN P5, R23, R26, R19, R24 ;  /* 0x080000131a177389 */ /* 0x00006400000a0018 */
[----:B01----:R-:W-:Y:S05]  /*b030*/  ENDCOLLECTIVE ;  /* 0x000000000000791b */ /* 0x003fea0003800000 */
.L_x_635:
[----:B------:R-:W-:-:S05]  /*b040*/  VIADD R13, R36, 0x2 ;  /* 0x00000002240d7836 */ /* 0x000fca0000000000 */
[----:B------:R-:W-:Y:S01]  /*b050*/  ISETP.GT.AND P1, PT, R13, R24, PT ;  /* 0x000000180d00720c */ /* 0x000fe20003f24270 */
[----:B------:R-:W-:Y:S02]  /*b060*/  IMAD.MOV.U32 R26, RZ, RZ, R25 ;  /* 0x000000ffff1a7224 */ /* 0x000fe400078e0019 */
[----:B------:R-:W-:-:S10]  /*b070*/  IMAD.MOV.U32 R16, RZ, RZ, R23 ;  /* 0x000000ffff107224 */ /* 0x000fd400078e0017 */
[----:B------:R-:W-:Y:S05]  /*b080*/  WARPSYNC.COLLECTIVE R21, `(.L_x_636) ;  /* 0x0000000015087348 */ /* 0x000fea0003c00000 */
[----:B------:R0:W1:Y:S02]  /*b090*/  SHFL.DOWN P5, R23, R26, R19, R24 ;  /* 0x080000131a177389 */ /* 0x00006400000a0018 */
[----:B01----:R-:W-:Y:S05]  /*b0a0*/  ENDCOLLECTIVE ;  /* 0x000000000000791b */ /* 0x003fea0003800000 */
.L_x_636:
[----:B------:R-:W-:-:S05]  /*b0b0*/  SEL R16, R16, RZ, !P1 ;  /* 0x000000ff10107207 */ /* 0x000fca0004800000 */
[----:B------:R-:W-:-:S04]  /*b0c0*/  IMAD.IADD R45, R43, 0x1, R16 ;  /* 0x000000012b2d7824 */ /* 0x000fc800078e0210 */
[----:B------:R-:W-:Y:S02]  /*b0d0*/  IMAD.MOV.U32 R26, RZ, RZ, R45 ;  /* 0x000000ffff1a7224 */ /* 0x000fe400078e002d */
[----:B------:R-:W-:Y:S01]  /*b0e0*/  IMAD.MOV.U32 R19, RZ, RZ, 0x4 ;  /* 0x00000004ff137424 */ /* 0x000fe200078e00ff */
[----:B------:R-:W-:Y:S02]  /*b0f0*/  SEL R23, R23, RZ, !P2 ;  /* 0x000000ff17177207 */ /* 0x000fe40005000000 */
[----:B------:R-:W-:Y:S02]  /*b100*/  ISETP.NE.AND P2, PT, R45, RZ, PT ;  /* 0x000000ff2d00720c */ /* 0x000fe40003f45270 */
[----:B------:R-:W-:-:S11]  /*b110*/  SEL R12, R23, RZ, !P1 ;  /* 0x000000ff170c7207 */ /* 0x000fd60004800000 */
[----:B------:R-:W-:Y:S05]  /*b120*/  WARPSYNC.COLLECTIVE R21, `(.L_x_637) ;  /* 0x0000000015087348 */ /* 0x000fea0003c00000 */
[----:B------:R0:W1:Y:S02]  /*b130*/  SHFL.DOWN P5, R23, R26, R19, R24 ;  /* 0x080000131a177389 */ /* 0x00006400000a0018 */
[----:B01----:R-:W-:Y:S05]  /*b140*/  ENDCOLLECTIVE ;  /* 0x000000000000791b */ /* 0x003fea0003800000 */
.L_x_637:
[----:B------:R-:W-:Y:S01]  /*b150*/  ISETP.GT.AND P1, PT, R15, R24, PT ;  /* 0x000000180f00720c */ /* 0x000fe20003f24270 */
[----:B------:R-:W-:Y:S01]  /*b160*/  IMAD.IADD R13, R25, 0x1, R12 ;  /* 0x00000001190d7824 */ /* 0x000fe200078e020c */
[----:B------:R-:W-:-:S05]  /*b170*/  LOP3.LUT R15, RZ, R0, RZ, 0x33, !PT ;  /* 0x00000000ff0f7212 */ /* 0x000fca00078e33ff */
[----:B------:R-:W-:Y:S02]  /*b180*/  IMAD.IADD R40, R15, 0x1, R40 ;  /* 0x000000010f287824 */ /* 0x000fe400078e0228 */
[----:B------:R-:W-:Y:S02]  /*b190*/  IMAD.MOV.U32 R26, RZ, RZ, R13 ;  /* 0x000000ffff1a7224 */ /* 0x000fe400078e000d */
[----:B------:R-:W-:-:S07]  /*b1a0*/  IMAD.MOV.U32 R12, RZ, RZ, R23 ;  /* 0x000000ffff0c7224 */ /* 0x000fce00078e0017 */
[----:B------:R-:W-:Y:S05]  /*b1b0*/  WARPSYNC.COLLECTIVE R21, `(.L_x_638) ;  /* 0x0000000015087348 */ /* 0x000fea0003c00000 */
[----:B------:R0:W1:Y:S02]  /*b1c0*/  SHFL.DOWN P5, R23, R26, R19, R24 ;  /* 0x080000131a177389 */ /* 0x00006400000a0018 */
[----:B01----:R-:W-:Y:S05]  /*b1d0*/  ENDCOLLECTIVE ;  /* 0x000000000000791b */ /* 0x003fea0003800000 */
.L_x_638:
[----:B------:R-:W-:-:S05]  /*b1e0*/  SEL R12, R12, RZ, !P1 ;  /* 0x000000ff0c0c7207 */ /* 0x000fca0004800000 */
[----:B------:R-:W-:-:S04]  /*b1f0*/  IMAD.IADD R47, R45, 0x1, R12 ;  /* 0x000000012d2f7824 */ /* 0x000fc800078e020c */
[----:B------:R-:W-:Y:S02]  /*b200*/  IMAD.MOV.U32 R26, RZ, RZ, R47 ;  /* 0x000000ffff1a7224 */ /* 0x000fe400078e002f */
[----:B------:R-:W-:Y:S01]  /*b210*/  IMAD.MOV.U32 R19, RZ, RZ, 0x8 ;  /* 0x00000008ff137424 */ /* 0x000fe200078e00ff */
[----:B------:R-:W-:-:S07]  /*b220*/  SEL R14, R23, RZ, !P2 ;  /* 0x000000ff170e7207 */ /* 0x000fce0005000000 */
[----:B------:R-:W-:Y:S05]  /*b230*/  WARPSYNC.COLLECTIVE R21, `(.L_x_639) ;  /* 0x0000000015087348 */ /* 0x000fea0003c00000 */
[----:B------:R0:W1:Y:S02]  /*b240*/  SHFL.DOWN P5, R23, R26, R19, R24 ;  /* 0x080000131a177389 */ /* 0x00006400000a0018 */
[----:B01----:R-:W-:Y:S05]  /*b250*/  ENDCOLLECTIVE ;  /* 0x000000000000791b */ /* 0x003fea0003800000 */
.L_x_639:
[----:B------:R-:W-:Y:S02]  /*b260*/  ISETP.NE.AND P2, PT, R47, RZ, PT ;  /* 0x000000ff2f00720c */ /* 0x000fe40003f45270 */
[----:B------:R-:W-:-:S05]  /*b270*/  SEL R14, R14, RZ, !P1 ;  /* 0x000000ff0e0e7207 */ /* 0x000fca0004800000 */
[----:B------:R-:W-:Y:S02]  /*b280*/  IMAD.IADD R43, R13, 0x1, R14 ;  /* 0x000000010d2b7824 */ /* 0x000fe400078e020e */
[----:B------:R-:W-:Y:S02]  /*b290*/  VIADD R13, R36, 0x8 ;  /* 0x00000008240d7836 */ /* 0x000fe40000000000 */
[----:B------:R-:W-:-:S03]  /*b2a0*/  IMAD.MOV.U32 R26, RZ, RZ, R43 ;  /* 0x000000ffff1a7224 */ /* 0x000fc600078e002b */
[----:B------:R-:W-:Y:S01]  /*b2b0*/  ISETP.GT.AND P1, PT, R13, R24, PT ;  /* 0x000000180d00720c */ /* 0x000fe20003f24270 */
[----:B------:R-:W-:-:S12]  /*b2c0*/  IMAD.MOV.U32 R12, RZ, RZ, R23 ;  /* 0x000000ffff0c7224 */ /* 0x000fd800078e0017 */
[----:B------:R-:W-:Y:S05]  /*b2d0*/  WARPSYNC.COLLECTIVE R21, `(.L_x_640) ;  /* 0x0000000015087348 */ /* 0x000fea0003c00000 */
[----:B------:R0:W1:Y:S02]  /*b2e0*/  SHFL.DOWN P5, R23, R26, R19, R24 ;  /* 0x080000131a177389 */ /* 0x00006400000a0018 */
[----:B01----:R-:W-:Y:S05]  /*b2f0*/  ENDCOLLECTIVE ;  /* 0x000000000000791b */ /* 0x003fea0003800000 */
.L_x_640:
[----:B------:R-:W-:-:S05]  /*b300*/  SEL R12, R12, RZ, !P1 ;  /* 0x000000ff0c0c7207 */ /* 0x000fca0004800000 */
[----:B------:R-:W-:-:S04]  /*b310*/  IMAD.IADD R45, R47, 0x1, R12 ;  /* 0x000000012f2d7824 */ /* 0x000fc800078e020c */
[----:B------:R-:W-:Y:S02]  /*b320*/  IMAD.MOV.U32 R26, RZ, RZ, R45 ;  /* 0x000000ffff1a7224 */ /* 0x000fe400078e002d */
[----:B------:R-:W-:Y:S02]  /*b330*/  IMAD.MOV.U32 R19, RZ, RZ, 0x10 ;  /* 0x00000010ff137424 */ /* 0x000fe400078e00ff */
[----:B------:R-:W-:-:S07]  /*b340*/  IMAD.MOV.U32 R13, RZ, RZ, R23 ;  /* 0x000000ffff0d7224 */ /* 0x000fce00078e0017 */
[----:B------:R-:W-:Y:S05]  /*b350*/  WARPSYNC.COLLECTIVE R21, `(.L_x_641) ;  /* 0x0000000015087348 */ /* 0x000fea0003c00000 */
[----:B------:R0:W1:Y:S02]  /*b360*/  SHFL.DOWN P5, R23, R26, R19, R24 ;  /* 0x080000131a177389 */ /* 0x00006400000a0018 */
[----:B01----:R-:W-:Y:S05]  /*b370*/  ENDCOLLECTIVE ;  /* 0x000000000000791b */ /* 0x003fea0003800000 */
.L_x_641:
[----:B------:R-:W-:Y:S02]  /*b380*/  SEL R13, R13, RZ, !P2 ;  /* 0x000000ff0d0d7207 */ /* 0x000fe40005000000 */
[----:B------:R-:W-:Y:S02]  /*b390*/  ISETP.NE.AND P2, PT, R45, RZ, PT ;  /* 0x000000ff2d00720c */ /* 0x000fe40003f45270 */
[----:B------:R-:W-:Y:S01]  /*b3a0*/  SEL R12, R13, RZ, !P1 ;  /* 0x000000ff0d0c7207 */ /* 0x000fe20004800000 */
[----:B------:R-:W-:-:S04]  /*b3b0*/  VIADD R13, R36, 0x10 ;  /* 0x00000010240d7836 */ /* 0x000fc80000000000 */
[----:B------:R-:W-:Y:S01]  /*b3c0*/  IMAD.IADD R25, R43, 0x1, R12 ;  /* 0x000000012b197824 */ /* 0x000fe200078e020c */
[----:B------:R-:W-:Y:S02]  /*b3d0*/  ISETP.GT.AND P1, PT, R13, R24, PT ;  /* 0x000000180d00720c */ /* 0x000fe40003f24270 */
[----:B------:R-:W0:Y:S01]  /*b3e0*/  LDC.64 R12, c[0x0][0x3b0] ;  /* 0x0000ec00ff0c7b82 */ /* 0x000e220000000a00 */
[----:B------:R-:W-:Y:S02]  /*b3f0*/  IMAD.MOV.U32 R26, RZ, RZ, R25 ;  /* 0x000000ffff1a7224 */ /* 0x000fe400078e0019 */
[----:B------:R-:W-:-:S08]  /*b400*/  IMAD.MOV.U32 R16, RZ, RZ, R23 ;  /* 0x000000ffff107224 */ /* 0x000fd000078e0017 */
[----:B0-----:R-:W-:Y:S05]  /*b410*/  WARPSYNC.COLLECTIVE R21, `(.L_x_642) ;  /* 0x0000000015087348 */ /* 0x001fea0003c00000 */
[----:B------:R1:W2:Y:S02]  /*b420*/  SHFL.DOWN P5, R23, R26, R19, R24 ;  /* 0x080000131a177389 */ /* 0x0002a400000a0018 */
[----:B012---:R-:W-:Y:S05]  /*b430*/  ENDCOLLECTIVE ;  /* 0x000000000000791b */ /* 0x007fea0003800000 */
.L_x_642:
[----:B------:R-:W-:Y:S05]  /*b440*/  WARPSYNC.COLLECTIVE R21, `(.L_x_643) ;  /* 0x0000000015087348 */ /* 0x000fea0003c00000 */
[----:B------:R-:W-:Y:S01]  /*b450*/  VOTE.ALL P3, P3 ;  /* 0x0000000000ff7806 */ /* 0x000fe20001860000 */
[----:B------:R-:W-:-:S12]  /*b460*/  ENDCOLLECTIVE ;  /* 0x000000000000791b */ /* 0x000fd80003800000 */
.L_x_643:
[----:B------:R-:W-:-:S05]  /*b470*/  SEL R16, R16, RZ, !P1 ;  /* 0x000000ff10107207 */ /* 0x000fca0004800000 */
[----:B------:R-:W-:Y:S01]  /*b480*/  IMAD.IADD R16, R45, 0x1, R16 ;  /* 0x000000012d107824 */ /* 0x000fe200078e0210 */
[----:B------:R-:W-:-:S04]  /*b490*/  SEL R23, R23, RZ, !P2 ;  /* 0x000000ff17177207 */ /* 0x000fc80005000000 */
[----:B------:R-:W-:Y:S02]  /*b4a0*/  SEL R18, R23, RZ, !P1 ;  /* 0x000000ff17127207 */ /* 0x000fe40004800000 */
[----:B------:R-:W-:-:S03]  /*b4b0*/  IADD3 R42, P1, PT, R12, 0x200, RZ ;  /* 0x000002000c2a7810 */ /* 0x000fc60007f3e0ff */
[----:B------:R-:W-:Y:S02]  /*b4c0*/  IMAD.IADD R18, R25, 0x1, R18 ;  /* 0x0000000119127824 */ /* 0x000fe400078e0212 */
[----:B------:R-:W-:Y:S01]  /*b4d0*/  IMAD.X R43, RZ, RZ, R13, P1 ;  /* 0x000000ffff2b7224 */ /* 0x000fe200008e060d */
[----:B------:R-:W-:Y:S07]  /*b4e0*/  BRA `(.L_x_644) ;  /* 0xffffff80009c7947 */ /* 0x000fee000383ffff */
.L_x_573:
[----:B------:R-:W-:Y:S01]  /*b4f0*/  BSSY B0, `(.L_x_645) ;  /* 0x0000006000007945 */ /* 0x000fe20003800000 */
[----:B------:R-:W-:Y:S01]  /*b500*/  PLOP3.LUT P3, PT, P1, PT, PT, 0x8, 0x80 ;  /* 0x000000000080781c */ /* 0x000fe20000f6e170 */
[----:B------:R-:W-:-:S12]  /*b510*/  IMAD.MOV.U32 R21, RZ, RZ, -0x1 ;  /* 0xffffffffff157424 */ /* 0x000fd800078e00ff */
[----:B------:R-:W-:Y:S05]  /*b520*/  WARPSYNC.COLLECTIVE R21, `(.L_x_646) ;  /* 0x0000000015087348 */ /* 0x000fea0003c00000 */
[----:B------:R-:W-:Y:S01]  /*b530*/  VOTE.ANY P3, P3 ;  /* 0x0000000000ff7806 */ /* 0x000fe20001860100 */
[----:B------:R-:W-:-:S12]  /*b540*/  ENDCOLLECTIVE ;  /* 0x000000000000791b */ /* 0x000fd80003800000 */
.L_x_646:
[----:B------:R-:W-:Y:S05]  /*b550*/  BSYNC B0 ;  /* 0x0000000000007941 */ /* 0x000fea0003800000 */
.L_x_645:
[----:B------:R-:W-:Y:S01]  /*b560*/  PLOP3.LUT P1, PT, P3, PT, PT, 0x80, 0x8 ;  /* 0x000000000008781c */ /* 0x000fe20001f2f070 */
[----:B------:R-:W-:-:S12]  /*b570*/  BRA `(.L_x_647) ;  /* 0xffffff8000a07947 */ /* 0x000fd8000383ffff */
.L_x_575:
[----:B------:R-:W-:Y:S01]  /*b580*/  ISETP.NE.U32.AND P3, PT, R14, 0x65, PT ;  /* 0x000000650e00780c */ /* 0x000fe20003f65070 */
[----:B------:R-:W-:Y:S01]  /*b590*/  BSSY B0, `(.L_x_648) ;  /* 0x0000007000007945 */ /* 0x000fe20003800000 */
[----:B------:R-:W-:Y:S01]  /*b5a0*/  PLOP3.LUT P5, PT, P5, PT, PT, 0x8, 0x80 ;  /* 0x000000000080781c */ /* 0x000fe20002fae170 */
[----:B------:R-:W-:Y:S01]  /*b5b0*/  IMAD.MOV.U32 R21, RZ, RZ, -0x1 ;  /* 0xffffffffff157424 */ /* 0x000fe200078e00ff */
[----:B------:R-:W-:-:S13]  /*b5c0*/  ISETP.NE.AND.EX P3, PT, R15, RZ, PT, P3 ;  /* 0x000000ff0f00720c */ /* 0x000fda0003f65330 */
[----:B------:R-:W-:Y:S05]  /*b5d0*/  WARPSYNC.COLLECTIVE R21, `(.L_x_649) ;  /* 0x0000000015087348 */ /* 0x000fea0003c00000 */
[----:B------:R-:W-:Y:S01]  /*b5e0*/  VOTE.ANY R21, PT, P5 ;  /* 0x0000000000157806 */ /* 0x000fe200028e0100 */
[----:B------:R-:W-:Y:S06]  /*b5f0*/  ENDCOLLECTIVE ;  /* 0x000000000000791b */ /* 0x000fec0003800000 */
.L_x_649:
[----:B------:R-:W-:Y:S05]  /*b600*/  BSYNC B0 ;  /* 0x0000000000007941 */ /* 0x000fea0003800000 */
.L_x_648:
        /* <DEDUP_REMOVED lines=12> */
.L_x_650:
[----:B------:R-:W-:Y:S01]  /*b6d0*/  ISETP.GE.AND P1, PT, R36, R24, PT ;  /* 0x000000182400720c */ /* 0x000fe20003f26270 */
[----:B------:R-:W-:Y:S02]  /*b6e0*/  IMAD.MOV.U32 R26, RZ, RZ, R13 ;  /* 0x000000ffff1a7224 */ /* 0x000fe400078e000d */
[----:B------:R-:W-:-:S10]  /*b6f0*/  IMAD.MOV.U32 R40, RZ, RZ, R23 ;  /* 0x000000ffff287224 */ /* 0x000fd400078e0017 */
[----:B------:R-:W-:Y:S05]  /*b700*/  WARPSYNC.COLLECTIVE R21, `(.L_x_651) ;  /* 0x0000000015087348 */ /* 0x000fea0003c00000 */
[----:B------:R0:W1:Y:S02]  /*b710*/  SHFL.DOWN P5, R23, R26, R19, R24 ;  /* 0x080000131a177389 */ /* 0x00006400000a0018 */
[----:B01----:R-:W-:Y:S05]  /*b720*/  ENDCOLLECTIVE ;  /* 0x000000000000791b */ /* 0x003fea0003800000 */
.L_x_651:
[----:B------:R-:W-:-:S05]  /*b730*/  SEL R15, R40, RZ, !P1 ;  /* 0x000000ff280f7207 */ /* 0x000fca0004800000 */
[----:B------:R-:W-:Y:S02]  /*b740*/  IMAD.IADD R40, R12, 0x1, R15 ;  /* 0x000000010c287824 */ /* 0x000fe400078e020f */
[----:B------:R-:W-:Y:S02]  /*b750*/  VIADD R15, R36, 0x2 ;  /* 0x00000002240f7836 */ /* 0x000fe40000000000 */
[----:B------:R-:W-:Y:S02]  /*b760*/  IMAD.MOV.U32 R26, RZ, RZ, R40 ;  /* 0x000000ffff1a7224 */ /* 0x000fe400078e0028 */
[----:B------:R-:W-:Y:S01]  /*b770*/  IMAD.MOV.U32 R19, RZ, RZ, 0x2 ;  /* 0x00000002ff137424 */ /* 0x000fe200078e00ff */
[----:B------:R-:W-:Y:S02]  /*b780*/  SEL R23, R23, RZ, !P2 ;  /* 0x000000ff17177207 */ /* 0x000fe40005000000 */
[----:B------:R-:W-:Y:S02]  /*b790*/  ISETP.NE.AND P2, PT, R40, RZ, PT ;  /* 0x000000ff2800720c */ /* 0x000fe40003f45270 */
[----:B------:R-:W-:-:S02]  /*b7a0*/  SEL R23, R23, RZ, !P1 ;  /* 0x000000ff17177207 */ /* 0x000fc40004800000 */
[----:B------:R-:W-:Y:S01]  /*b7b0*/  ISETP.GT.AND P1, PT, R15, R24, PT ;  /* 0x000000180f00720c */ /* 0x000fe20003f24270 */
[----:B------:R-:W-:Y:S02]  /*b7c0*/  VIADD R15, R36, 0x4 ;  /* 0x00000004240f7836 */ /* 0x000fe40000000000 */
[----:B------:R-:W-:-:S10]  /*b7d0*/  IMAD.IADD R22, R13, 0x1, R23 ;  /* 0x000000010d167824 */ /* 0x000fd400078e0217 */
[----:B------:R-:W-:Y:S05]  /*b7e0*/  WARPSYNC.COLLECTIVE R21, `(.L_x_652) ;  /* 0x0000000015087348 */ /* 0x000fea0003c00000 */
[----:B------:R0:W1:Y:S02]  /*b7f0*/  SHFL.DOWN P5, R23, R26, R19, R24 ;  /* 0x080000131a177389 */ /* 0x00006400000a0018 */
[----:B01----:R-:W-:Y:S05]  /*b800*/  ENDCOLLECTIVE ;  /* 0x000000000000791b */ /* 0x003fea0003800000 */
.L_x_652:
[----:B------:R-:W-:Y:S02]  /*b810*/  IMAD.MOV.U32 R26, RZ, RZ, R22 ;  /* 0x000000ffff1a7224 */ /* 0x000fe400078e0016 */
[----:B------:R-:W-:-:S07]  /*b820*/  IMAD.MOV.U32 R13, RZ, RZ, R23 ;  /* 0x000000ffff0d7224 */ /* 0x000fce00078e0017 */
[----:B------:R-:W-:Y:S05]  /*b830*/  WARPSYNC.COLLECTIVE R21, `(.L_x_653) ;  /* 0x0000000015087348 */ /* 0x000fea0003c00000 */
[----:B------:R0:W1:Y:S02]  /*b840*/  SHFL.DOWN P5, R23, R26, R19, R24 ;  /* 0x080000131a177389 */ /* 0x00006400000a0018 */
[----:B01----:R-:W-:Y:S05]  /*b850*/  ENDCOLLECTIVE ;  /* 0x000000000000791b */ /* 0x003fea0003800000 */
.L_x_653:
[----:B------:R-:W-:-:S05]  /*b860*/  SEL R13, R13, RZ, !P1 ;  /* 0x000000ff0d0d7207 */ /* 0x000fca0004800000 */
[----:B------:R-:W-:-:S04]  /*b870*/  IMAD.IADD R13, R40, 0x1, R13 ;  /* 0x00000001280d7824 */ /* 0x000fc800078e020d */
[----:B------:R-:W-:Y:S02]  /*b880*/  IMAD.MOV.U32 R26, RZ, RZ, R13 ;  /* 0x000000ffff1a7224 */ /* 0x000fe400078e000d */
[----:B------:R-:W-:Y:S01]  /*b890*/  IMAD.MOV.U32 R19, RZ, RZ, 0x4 ;  /* 0x00000004ff137424 */ /* 0x000fe200078e00ff */
[----:B------:R-:W-:Y:S02]  /*b8a0*/  SEL R23, R23, RZ, !P2 ;  /* 0x000000ff17177207 */ /* 0x000fe40005000000 */
[----:B------:R-:W-:Y:S02]  /*b8b0*/  ISETP.NE.AND P2, PT, R13, RZ, PT ;  /* 0x000000ff0d00720c */ /* 0x000fe40003f45270 */
[----:B------:R-:W-:Y:S02]  /*b8c0*/  SEL R23, R23, RZ, !P1 ;  /* 0x000000ff17177207 */ /* 0x000fe40004800000 */
[----:B------:R-:W-:Y:S01]  /*b8d0*/  ISETP.GT.AND P1, PT, R15, R24, PT ;  /* 0x000000180f00720c */ /* 0x000fe20003f24270 */
[----:B------:R-:W-:-:S02]  /*b8e0*/  VIADD R15, R36, 0x10 ;  /* 0x00000010240f7836 */ /* 0x000fc40000000000 */
[----:B------:R-:W-:-:S10]  /*b8f0*/  IMAD.IADD R45, R22, 0x1, R23 ;  /* 0x00000001162d7824 */ /* 0x000fd400078e0217 */
[----:B------:R-:W-:Y:S05]  /*b900*/  WARPSYNC.COLLECTIVE R21, `(.L_x_654) ;  /* 0x0000000015087348 */ /* 0x000fea0003c00000 */
[----:B------:R0:W1:Y:S02]  /*b910*/  SHFL.DOWN P5, R23, R26, R19, R24 ;  /* 0x080000131a177389 */ /* 0x00006400000a0018 */
[----:B01----:R-:W-:Y:S05]  /*b920*/  ENDCOLLECTIVE ;  /* 0x000000000000791b */ /* 0x003fea0003800000 */
.L_x_654:
[----:B------:R-:W-:Y:S01]  /*b930*/  IMAD.MOV.U32 R26, RZ, RZ, R45 ;  /* 0x000000ffff1a7224 */ /* 0x000fe200078e002d */
[----:B------:R-:W-:-:S07]  /*b940*/  SEL R12, R23, RZ, !P1 ;  /* 0x000000ff170c7207 */ /* 0x000fce0004800000 */
[----:B------:R-:W-:Y:S05]  /*b950*/  WARPSYNC.COLLECTIVE R21, `(.L_x_655) ;  /* 0x0000000015087348 */ /* 0x000fea0003c00000 */
[----:B------:R0:W1:Y:S02]  /*b960*/  SHFL.DOWN P5, R23, R26, R19, R24 ;  /* 0x080000131a177389 */ /* 0x00006400000a0018 */
[----:B01----:R-:W-:Y:S05]  /*b970*/  ENDCOLLECTIVE ;  /* 0x000000000000791b */ /* 0x003fea0003800000 */
.L_x_655:
[----:B------:R-:W-:Y:S02]  /*b980*/  IMAD.IADD R49, R13, 0x1, R12 ;  /* 0x000000010d317824 */ /* 0x000fe400078e020c */
[----:B------:R-:W-:Y:S02]  /*b990*/  VIADD R13, R36, 0x8 ;  /* 0x00000008240d7836 */ /* 0x000fe40000000000 */
[----:B------:R-:W-:Y:S02]  /*b9a0*/  IMAD.MOV.U32 R26, RZ, RZ, R49 ;  /* 0x000000ffff1a7224 */ /* 0x000fe400078e0031 */
[----:B------:R-:W-:Y:S02]  /*b9b0*/  IMAD.MOV.U32 R19, RZ, RZ, 0x8 ;  /* 0x00000008ff137424 */ /* 0x000fe400078e00ff */
[----:B------:R-:W-:-:S07]  /*b9c0*/  IMAD.MOV.U32 R12, RZ, RZ, R23 ;  /* 0x000000ffff0c7224 */ /* 0x000fce00078e0017 */
[----:B------:R-:W-:Y:S05]  /*b9d0*/  WARPSYNC.COLLECTIVE R21, `(.L_x_656) ;  /* 0x0000000015087348 */ /* 0x000fea0003c00000 */
[----:B------:R0:W1:Y:S02]  /*b9e0*/  SHFL.DOWN P5, R23, R26, R19, R24 ;  /* 0x080000131a177389 */ /* 0x00006400000a0018 */
[----:B01----:R-:W-:Y:S05]  /*b9f0*/  ENDCOLLECTIVE ;  /* 0x000000000000791b */ /* 0x003fea0003800000 */
.L_x_656:
[----:B------:R-:W-:Y:S02]  /*ba00*/  SEL R12, R12, RZ, !P2 ;  /* 0x000000ff0c0c7207 */ /* 0x000fe40005000000 */
[----:B------:R-:W-:Y:S02]  /*ba10*/  ISETP.NE.AND P2, PT, R49, RZ, PT ;  /* 0x000000ff3100720c */ /* 0x000fe40003f45270 */
[----:B------:R-:W-:Y:S02]  /*ba20*/  SEL R12, R12, RZ, !P1 ;  /* 0x000000ff0c0c7207 */ /* 0x000fe40004800000 */
[----:B------:R-:W-:-:S03]  /*ba30*/  ISETP.GT.AND P1, PT, R13, R24, PT ;  /* 0x000000180d00720c */ /* 0x000fc60003f24270 */
[----:B------:R-:W-:-:S04]  /*ba40*/  IMAD.IADD R47, R45, 0x1, R12 ;  /* 0x000000012d2f7824 */ /* 0x000fc800078e020c */
[----:B------:R-:W-:Y:S01]  /*ba50*/  IMAD.MOV.U32 R26, RZ, RZ, R47 ;  /* 0x000000ffff1a7224 */ /* 0x000fe200078e002f */
[----:B------:R-:W-:-:S07]  /*ba60*/  SEL R12, R23, RZ, !P1 ;  /* 0x000000ff170c7207 */ /* 0x000fce0004800000 */
[----:B------:R-:W-:Y:S05]  /*ba70*/  WARPSYNC.COLLECTIVE R21, `(.L_x_657) ;  /* 0x0000000015087348 */ /* 0x000fea0003c00000 */
[----:B------:R0:W1:Y:S02]  /*ba80*/  SHFL.DOWN P5, R23, R26, R19, R24 ;  /* 0x080000131a177389 */ /* 0x00006400000a0018 */
[----:B01----:R-:W-:Y:S05]  /*ba90*/  ENDCOLLECTIVE ;  /* 0x000000000000791b */ /* 0x003fea0003800000 */
.L_x_657:
[----:B------:R-:W-:-:S04]  /*baa0*/  IMAD.IADD R45, R49, 0x1, R12 ;  /* 0x00000001312d7824 */ /* 0x000fc800078e020c */
[----:B------:R-:W-:Y:S02]  /*bab0*/  IMAD.MOV.U32 R26, RZ, RZ, R45 ;  /* 0x000000ffff1a7224 */ /* 0x000fe400078e002d */
[----:B------:R-:W-:Y:S02]  /*bac0*/  IMAD.MOV.U32 R19, RZ, RZ, 0x10 ;  /* 0x00000010ff137424 */ /* 0x000fe400078e00ff */
[----:B------:R-:W-:-:S07]  /*bad0*/  IMAD.MOV.U32 R22, RZ, RZ, R23 ;  /* 0x000000ffff167224 */ /* 0x000fce00078e0017 */
[----:B------:R-:W-:Y:S05]  /*bae0*/  WARPSYNC.COLLECTIVE R21, `(.L_x_658) ;  /* 0x0000000015087348 */ /* 0x000fea0003c00000 */
[----:B------:R0:W1:Y:S02]  /*baf0*/  SHFL.DOWN P5, R23, R26, R19, R24 ;  /* 0x080000131a177389 */ /* 0x00006400000a0018 */
[----:B01----:R-:W-:Y:S05]  /*bb00*/  ENDCOLLECTIVE ;  /* 0x000000000000791b */ /* 0x003fea0003800000 */
.L_x_658:
[----:B------:R-:W-:Y:S02]  /*bb10*/  SEL R22, R22, RZ, !P2 ;  /* 0x000000ff16167207 */ /* 0x000fe40005000000 */
[----:B------:R-:W-:Y:S02]  /*bb20*/  ISETP.NE.AND P2, PT, R45, RZ, PT ;  /* 0x000000ff2d00720c */ /* 0x000fe40003f45270 */
[----:B------:R-:W-:Y:S02]  /*bb30*/  SEL R22, R22, RZ, !P1 ;  /* 0x000000ff16167207 */ /* 0x000fe40004800000 */
[----:B------:R-:W-:-:S03]  /*bb40*/  ISETP.GT.AND P1, PT, R15, R24, PT ;  /* 0x000000180f00720c */ /* 0x000fc60003f24270 */
[----:B------:R-:W-:-:S04]  /*bb50*/  IMAD.IADD R13, R47, 0x1, R22 ;  /* 0x000000012f0d7824 */ /* 0x000fc800078e0216 */
[----:B------:R-:W-:Y:S02]  /*bb60*/  IMAD.MOV.U32 R26, RZ, RZ, R13 ;  /* 0x000000ffff1a7224 */ /* 0x000fe400078e000d */
[----:B------:R-:W-:-:S07]  /*bb70*/  IMAD.MOV.U32 R12, RZ, RZ, R23 ;  /* 0x000000ffff0c7224 */ /* 0x000fce00078e0017 */
[----:B------:R-:W-:Y:S05]  /*bb80*/  WARPSYNC.COLLECTIVE R21, `(.L_x_659) ;  /* 0x0000000015087348 */ /* 0x000fea0003c00000 */
[----:B------:R0:W1:Y:S02]  /*bb90*/  SHFL.DOWN P5, R23, R26, R19, R24 ;  /* 0x080000131a177389 */ /* 0x00006400000a0018 */
[----:B01----:R-:W-:Y:S05]  /*bba0*/  ENDCOLLECTIVE ;  /* 0x000000000000791b */ /* 0x003fea0003800000 */
.L_x_659:
[----:B------:R-:W-:Y:S05]  /*bbb0*/  WARPSYNC.COLLECTIVE R21, `(.L_x_660) ;  /* 0x0000000015087348 */ /* 0x000fea0003c00000 */
[----:B------:R-:W-:Y:S01]  /*bbc0*/  VOTE.ALL P3, P3 ;  /* 0x0000000000ff7806 */ /* 0x000fe20001860000 */
[----:B------:R-:W-:-:S12]  /*bbd0*/  ENDCOLLECTIVE ;  /* 0x000000000000791b */ /* 0x000fd80003800000 */
.L_x_660:
[----:B------:R-:W-:Y:S01]  /*bbe0*/  SEL R12, R12, RZ, !P1 ;  /* 0x000000ff0c0c7207 */ /* 0x000fe20004800000 */
[----:B------:R-:W-:-:S05]  /*bbf0*/  IMAD.MOV.U32 R22, RZ, RZ, R23 ;  /* 0x000000ffff167224 */ /* 0x000fca00078e0017 */
[----:B------:R-:W-:-:S04]  /*bc00*/  SEL R22, R22, RZ, !P2 ;  /* 0x000000ff16167207 */ /* 0x000fc80005000000 */
[----:B------:R-:W-:Y:S02]  /*bc10*/  SEL R22, R22, RZ, !P1 ;  /* 0x000000ff16167207 */ /* 0x000fe40004800000 */
[----:B------:R-:W-:Y:S02]  /*bc20*/  ISETP.NE.AND P1, PT, R16, RZ, PT ;  /* 0x000000ff1000720c */ /* 0x000fe40003f25270 */
[----:B------:R-:W-:Y:S01]  /*bc30*/  IADD3 R16, PT, PT, R45, R12, R16 ;  /* 0x0000000c2d107210 */ /* 0x000fe20007ffe010 */
[----:B------:R-:W-:-:S05]  /*bc40*/  IMAD.IADD R22, R13, 0x1, R22 ;  /* 0x000000010d167824 */ /* 0x000fca00078e0216 */
[----:B------:R-:W-:-:S05]  /*bc50*/  SEL R13, R22, RZ, !P1 ;  /* 0x000000ff160d7207 */ /* 0x000fca0004800000 */
[----:B------:R-:W-:Y:S01]  /*bc60*/  IMAD.IADD R18, R13, 0x1, R18 ;  /* 0x000000010d127824 */ /* 0x000fe200078e0212 */
[----:B------:R-:W-:Y:S06]  /*bc70*/  BRA `(.L_x_661) ;  /* 0xffffff7c00e87947 */ /* 0x000fec000383ffff */
.L_x_606:
[----:B------:R-:W-:Y:S01]  /*bc80*/  BSSY B0, `(.L_x_662) ;  /* 0x0000006000007945 */ /* 0x000fe20003800000 */
[----:B------:R-:W-:Y:S01]  /*bc90*/  PLOP3.LUT P3, PT, P3, PT, PT, 0x8, 0x80 ;  /* 0x000000000080781c */ /* 0x000fe20001f6e170 */
[----:B------:R-:W-:-:S12]  /*bca0*/  IMAD.MOV.U32 R21, RZ, RZ, -0x1 ;  /* 0xffffffffff157424 */ /* 0x000fd800078e00ff */
[----:B------:R-:W-:Y:S05]  /*bcb0*/  WARPSYNC.COLLECTIVE R21, `(.L_x_663) ;  /* 0x0000000015087348 */ /* 0x000fea0003c00000 */
[----:B------:R-:W-:Y:S01]  /*bcc0*/  VOTE.ANY P3, P3 ;  /* 0x0000000000ff7806 */ /* 0x000fe20001860100 */
[----:B------:R-:W-:-:S12]  /*bcd0*/  ENDCOLLECTIVE ;  /* 0x000000000000791b */ /* 0x000fd80003800000 */
.L_x_663:
[----:B------:R-:W-:Y:S05]  /*bce0*/  BSYNC B0 ;  /* 0x0000000000007941 */ /* 0x000fea0003800000 */
.L_x_662:
[----:B------:R-:W-:Y:S05]  /*bcf0*/  BRA `(.L_x_664) ;  /* 0xffffffcc00e47947 */ /* 0x000fea000383ffff */
.L_x_608:
        /* <DEDUP_REMOVED lines=9> */
.L_x_666:
[----:B------:R-:W-:Y:S05]  /*bd90*/  BSYNC B0 ;  /* 0x0000000000007941 */ /* 0x000fea0003800000 */
.L_x_665:
[----:B------:R-:W-:Y:S01]  /*bda0*/  LOP3.LUT R21, R21, 0x80000000, R27, 0xec, !PT ;  /* 0x8000000015157812 */ /* 0x000fe200078eec1b */
[----:B------:R-:W-:Y:S01]  /*bdb0*/  IMAD.MOV.U32 R26, RZ, RZ, R16 ;  /* 0x000000ffff1a7224 */ /* 0x000fe200078e0010 */
[----:B------:R-:W-:Y:S01]  /*bdc0*/  ISETP.NE.AND P6, PT, R16, RZ, PT ;  /* 0x000000ff1000720c */ /* 0x000fe20003fc5270 */
        /* <DEDUP_REMOVED lines=8> */
.L_x_667:
[----:B------:R-:W-:Y:S02]  /*be50*/  IMAD.MOV.U32 R26, RZ, RZ, R17 ;  /* 0x000000ffff1a7224 */ /* 0x000fe400078e0011 */
[----:B------:R-:W-:-:S07]  /*be60*/  IMAD.MOV.U32 R20, RZ, RZ, R23 ;  /* 0x000000ffff147224 */ /* 0x000fce00078e0017 */
[----:B------:R-:W-:Y:S05]  /*be70*/  WARPSYNC.COLLECTIVE R21, `(.L_x_668) ;  /* 0x0000000015087348 */ /* 0x000fea0003c00000 */
[----:B------:R0:W1:Y:S02]  /*be80*/  SHFL.DOWN P5, R23, R26, R19, R24 ;  /* 0x080000131a177389 */ /* 0x00006400000a0018 */
[----:B01----:R-:W-:Y:S05]  /*be90*/  ENDCOLLECTIVE ;  /* 0x000000000000791b */ /* 0x003fea0003800000 */
.L_x_668:
[----:B------:R-:W-:Y:S01]  /*bea0*/  IMAD.MOV.U32 R19, RZ, RZ, 0x2 ;  /* 0x00000002ff137424 */ /* 0x000fe200078e00ff */
[----:B------:R-:W-:Y:S02]  /*beb0*/  ISETP.GE.AND P5, PT, R41, R24, PT ;  /* 0x000000182900720c */ /* 0x000fe40003fa6270 */
[----:B------:R-:W-:Y:S02]  /*bec0*/  SEL R23, R23, RZ, !P6 ;  /* 0x000000ff17177207 */ /* 0x000fe40007000000 */
[----:B------:R-:W-:Y:S02]  /*bed0*/  SEL R43, R20, RZ, !P5 ;  /* 0x000000ff142b7207 */ /* 0x000fe40006800000 */
[----:B------:R-:W-:-:S03]  /*bee0*/  SEL R23, R23, RZ, !P5 ;  /* 0x000000ff17177207 */ /* 0x000fc60006800000 */
[----:B------:R-:W-:Y:S02]  /*bef0*/  IMAD.IADD R43, R16, 0x1, R43 ;  /* 0x00000001102b7824 */ /* 0x000fe400078e022b */
[----:B------:R-:W-:Y:S02]  /*bf00*/  IMAD.IADD R39, R17, 0x1, R23 ;  /* 0x0000000111277824 */ /* 0x000fe400078e0217 */
[----:B------:R-:W-:Y:S01]  /*bf10*/  IMAD.MOV.U32 R26, RZ, RZ, R43 ;  /* 0x000000ffff1a7224 */ /* 0x000fe200078e002b */
[----:B------:R-:W-:Y:S01]  /*bf20*/  ISETP.NE.AND P6, PT, R43, RZ, PT ;  /* 0x000000ff2b00720c */ /* 0x000fe20003fc5270 */
[----:B------:R-:W-:-:S12]  /*bf30*/  VIADD R17, R41, 0x2 ;  /* 0x0000000229117836 */ /* 0x000fd80000000000 */
[----:B------:R-:W-:Y:S05]  /*bf40*/  WARPSYNC.COLLECTIVE R21, `(.L_x_669) ;  /* 0x0000000015087348 */ /* 0x000fea0003c00000 */
[----:B------:R0:W1:Y:S02]  /*bf50*/  SHFL.DOWN P5, R23, R26, R19, R24 ;  /* 0x080000131a177389 */ /* 0x00006400000a0018 */
[----:B01----:R-:W-:Y:S05]  /*bf60*/  ENDCOLLECTIVE ;  /* 0x000000000000791b */ /* 0x003fea0003800000 */
.L_x_669:
[----:B------:R-:W-:Y:S02]  /*bf70*/  IMAD.MOV.U32 R26, RZ, RZ, R39 ;  /* 0x000000ffff1a7224 */ /* 0x000fe400078e0027 */
[----:B------:R-:W-:-:S07]  /*bf80*/  IMAD.MOV.U32 R20, RZ, RZ, R23 ;  /* 0x000000ffff147224 */ /* 0x000fce00078e0017 */
[----:B------:R-:W-:Y:S05]  /*bf90*/  WARPSYNC.COLLECTIVE R21, `(.L_x_670) ;  /* 0x0000000015087348 */ /* 0x000fea0003c00000 */
[----:B------:R0:W1:Y:S02]  /*bfa0*/  SHFL.DOWN P5, R23, R26, R19, R24 ;  /* 0x080000131a177389 */ /* 0x00006400000a0018 */
[----:B01----:R-:W-:Y:S05]  /*bfb0*/  ENDCOLLECTIVE ;  /* 0x000000000000791b */ /* 0x003fea0003800000 */
.L_x_670:
[----:B------:R-:W-:Y:S01]  /*bfc0*/  IMAD.MOV.U32 R19, RZ, RZ, 0x4 ;  /* 0x00000004ff137424 */ /* 0x000fe200078e00ff */
[----:B------:R-:W-:Y:S02]  /*bfd0*/  ISETP.GT.AND P5, PT, R17, R24, PT ;  /* 0x000000181100720c */ /* 0x000fe40003fa4270 */
        /* <DEDUP_REMOVED lines=11> */
.L_x_671:
[----:B------:R-:W-:Y:S02]  /*c090*/  IMAD.MOV.U32 R26, RZ, RZ, R17 ;  /* 0x000000ffff1a7224 */ /* 0x000fe400078e0011 */
[----:B------:R-:W-:-:S07]  /*c0a0*/  IMAD.MOV.U32 R16, RZ, RZ, R23 ;  /* 0x000000ffff107224 */ /* 0x000fce00078e0017 */
[----:B------:R-:W-:Y:S05]  /*c0b0*/  WARPSYNC.COLLECTIVE R21, `(.L_x_672) ;  /* 0x0000000015087348 */ /* 0x000fea0003c00000 */
[----:B------:R0:W1:Y:S02]  /*c0c0*/  SHFL.DOWN P5, R23, R26, R19, R24 ;  /* 0x080000131a177389 */ /* 0x00006400000a0018 */
[----:B01----:R-:W-:Y:S05]  /*c0d0*/  ENDCOLLECTIVE ;  /* 0x000000000000791b */ /* 0x003fea0003800000 */
.L_x_672:
[----:B------:R-:W-:Y:S01]  /*c0e0*/  IMAD.MOV.U32 R19, RZ, RZ, 0x8 ;  /* 0x00000008ff137424 */ /* 0x000fe200078e00ff */
[----:B------:R-:W-:Y:S02]  /*c0f0*/  ISETP.GT.AND P5, PT, R39, R24, PT ;  /* 0x000000182700720c */ /* 0x000fe40003fa4270 */
[----:B------:R-:W-:Y:S02]  /*c100*/  SEL R23, R23, RZ, !P6 ;  /* 0x000000ff17177207 */ /* 0x000fe40007000000 */
[----:B------:R-:W-:-:S05]  /*c110*/  SEL R16, R16, RZ, !P5 ;  /* 0x000000ff10107207 */ /* 0x000fca0006800000 */
[----:B------:R-:W-:Y:S01]  /*c120*/  IMAD.IADD R47, R45, 0x1, R16 ;  /* 0x000000012d2f7824 */ /* 0x000fe200078e0210 */
[----:B------:R-:W-:-:S03]  /*c130*/  SEL R16, R23, RZ, !P5 ;  /* 0x000000ff17107207 */ /* 0x000fc60006800000 */
[----:B------:R-:W-:Y:S01]  /*c140*/  IMAD.MOV.U32 R26, RZ, RZ, R47 ;  /* 0x000000ffff1a7224 */ /* 0x000fe200078e002f */
[----:B------:R-:W-:Y:S01]  /*c150*/  ISETP.NE.AND P6, PT, R47, RZ, PT ;  /* 0x000000ff2f00720c */ /* 0x000fe20003fc5270 */
[----:B------:R-:W-:Y:S02]  /*c160*/  IMAD.IADD R39, R17, 0x1, R16 ;  /* 0x0000000111277824 */ /* 0x000fe400078e0210 */
[----:B------:R-:W-:-:S10]  /*c170*/  VIADD R17, R41, 0x8 ;  /* 0x0000000829117836 */ /* 0x000fd40000000000 */
[----:B------:R-:W-:Y:S05]  /*c180*/  WARPSYNC.COLLECTIVE R21, `(.L_x_673) ;  /* 0x0000000015087348 */ /* 0x000fea0003c00000 */
[----:B------:R0:W1:Y:S02]  /*c190*/  SHFL.DOWN P5, R23, R26, R19, R24 ;  /* 0x080000131a177389 */ /* 0x00006400000a0018 */
[----:B01----:R-:W-:Y:S05]  /*c1a0*/  ENDCOLLECTIVE ;  /* 0x000000000000791b */ /* 0x003fea0003800000 */
.L_x_673:
[----:B------:R-:W-:Y:S02]  /*c1b0*/  IMAD.MOV.U32 R26, RZ, RZ, R39 ;  /* 0x000000ffff1a7224 */ /* 0x000fe400078e0027 */
[----:B------:R-:W-:-:S07]  /*c1c0*/  IMAD.MOV.U32 R16, RZ, RZ, R23 ;  /* 0x000000ffff107224 */ /* 0x000fce00078e0017 */
[----:B------:R-:W-:Y:S05]  /*c1d0*/  WARPSYNC.COLLECTIVE R21, `(.L_x_674) ;  /* 0x0000000015087348 */ /* 0x000fea0003c00000 */
[----:B------:R0:W1:Y:S02]  /*c1e0*/  SHFL.DOWN P5, R23, R26, R19, R24 ;  /* 0x080000131a177389 */ /* 0x00006400000a0018 */
[----:B01----:R-:W-:Y:S05]  /*c1f0*/  ENDCOLLECTIVE ;  /* 0x000000000000791b */ /* 0x003fea0003800000 */
.L_x_674:
[----:B------:R-:W-:Y:S01]  /*c200*/  IMAD.MOV.U32 R19, RZ, RZ, 0x10 ;  /* 0x00000010ff137424 */ /* 0x000fe200078e00ff */
[----:B------:R-:W-:Y:S01]  /*c210*/  ISETP.GT.AND P5, PT, R17, R24, PT ;  /* 0x000000181100720c */ /* 0x000fe20003fa4270 */
[----:B------:R-:W-:Y:S01]  /*c220*/  VIADD R17, R41, 0x10 ;  /* 0x0000001029117836 */ /* 0x000fe20000000000 */
[----:B------:R-:W-:Y:S02]  /*c230*/  SEL R23, R23, RZ, !P6 ;  /* 0x000000ff17177207 */ /* 0x000fe40007000000 */
[----:B------:R-:W-:-:S05]  /*c240*/  SEL R16, R16, RZ, !P5 ;  /* 0x000000ff10107207 */ /* 0x000fca0006800000 */
[----:B------:R-:W-:Y:S01]  /*c250*/  IMAD.IADD R45, R47, 0x1, R16 ;  /* 0x000000012f2d7824 */ /* 0x000fe200078e0210 */
[----:B------:R-:W-:-:S03]  /*c260*/  SEL R16, R23, RZ, !P5 ;  /* 0x000000ff17107207 */ /* 0x000fc60006800000 */
[----:B------:R-:W-:Y:S01]  /*c270*/  IMAD.MOV.U32 R26, RZ, RZ, R45 ;  /* 0x000000ffff1a7224 */ /* 0x000fe200078e002d */
[----:B------:R-:W-:Y:S01]  /*c280*/  ISETP.NE.AND P6, PT, R45, RZ, PT ;  /* 0x000000ff2d00720c */ /* 0x000fe20003fc5270 */
[----:B------:R-:W-:-:S12]  /*c290*/  IMAD.IADD R43, R39, 0x1, R16 ;  /* 0x00000001272b7824 */ /* 0x000fd800078e0210 */
[----:B------:R-:W-:Y:S05]  /*c2a0*/  WARPSYNC.COLLECTIVE R21, `(.L_x_675) ;  /* 0x0000000015087348 */ /* 0x000fea0003c00000 */
[----:B------:R0:W1:Y:S02]  /*c2b0*/  SHFL.DOWN P5, R23, R26, R19, R24 ;  /* 0x080000131a177389 */ /* 0x00006400000a0018 */
[----:B01----:R-:W-:Y:S05]  /*c2c0*/  ENDCOLLECTIVE ;  /* 0x000000000000791b */ /* 0x003fea0003800000 */
.L_x_675:
[----:B------:R-:W-:Y:S02]  /*c2d0*/  IMAD.MOV.U32 R26, RZ, RZ, R43 ;  /* 0x000000ffff1a7224 */ /* 0x000fe400078e002b */
[----:B------:R-:W-:-:S07]  /*c2e0*/  IMAD.MOV.U32 R20, RZ, RZ, R23 ;  /* 0x000000ffff147224 */ /* 0x000fce00078e0017 */
[----:B------:R-:W-:Y:S05]  /*c2f0*/  WARPSYNC.COLLECTIVE R21, `(.L_x_676) ;  /* 0x0000000015087348 */ /* 0x000fea0003c00000 */
[----:B------:R0:W1:Y:S02]  /*c300*/  SHFL.DOWN P5, R23, R26, R19, R24 ;  /* 0x080000131a177389 */ /* 0x00006400000a0018 */
[----:B01----:R-:W-:Y:S05]  /*c310*/  ENDCOLLECTIVE ;  /* 0x000000000000791b */ /* 0x003fea0003800000 */
.L_x_676:
[----:B------:R-:W-:Y:S05]  /*c320*/  WARPSYNC.COLLECTIVE R21, `(.L_x_677) ;  /* 0x0000000015087348 */ /* 0x000fea0003c00000 */
[----:B------:R-:W-:Y:S01]  /*c330*/  VOTE.ALL P3, P3 ;  /* 0x0000000000ff7806 */ /* 0x000fe20001860000 */
[----:B------:R-:W-:-:S12]  /*c340*/  ENDCOLLECTIVE ;  /* 0x000000000000791b */ /* 0x000fd80003800000 */
.L_x_677:
[----:B------:R-:W-:Y:S02]  /*c350*/  ISETP.GT.AND P5, PT, R17, R24, PT ;  /* 0x000000181100720c */ /* 0x000fe40003fa4270 */
[----:B------:R-:W-:Y:S02]  /*c360*/  LOP3.LUT R17, RZ, R0, RZ, 0x33, !PT ;  /* 0x00000000ff117212 */ /* 0x000fe400078e33ff */
[----:B------:R-:W-:Y:S02]  /*c370*/  SEL R23, R23, RZ, !P6 ;  /* 0x000000ff17177207 */ /* 0x000fe40007000000 */
[----:B------:R-:W-:Y:S01]  /*c380*/  SEL R20, R20, RZ, !P5 ;  /* 0x000000ff14147207 */ /* 0x000fe20006800000 */
[----:B------:R-:W-:Y:S01]  /*c390*/  IMAD.IADD R40, R17, 0x1, R40 ;  /* 0x0000000111287824 */ /* 0x000fe200078e0228 */
[----:B------:R-:W-:Y:S01]  /*c3a0*/  SEL R22, R23, RZ, !P5 ;  /* 0x000000ff17167207 */ /* 0x000fe20006800000 */
[----:B------:R-:W0:Y:S02]  /*c3b0*/  LDC.64 R16, c[0x0][0x3b0] ;  /* 0x0000ec00ff107b82 */ /* 0x000e240000000a00 */
[----:B------:R-:W-:-:S02]  /*c3c0*/  IMAD.IADD R20, R45, 0x1, R20 ;  /* 0x000000012d147824 */ /* 0x000fc400078e0214 */
[----:B------:R-:W-:Y:S01]  /*c3d0*/  IMAD.IADD R22, R43, 0x1, R22 ;  /* 0x000000012b167824 */ /* 0x000fe200078e0216 */
[----:B0-----:R-:W-:-:S05]  /*c3e0*/  IADD3 R38, P5, PT, R16, 0x200, RZ ;  /* 0x0000020010267810 */ /* 0x001fca0007fbe0ff */
[----:B------:R-:W-:Y:S01]  /*c3f0*/  IMAD.X R39, RZ, RZ, R17, P5 ;  /* 0x000000ffff277224 */ /* 0x000fe200028e0611 */
[----:B------:R-:W-:Y:S07]  /*c400*/  BRA `(.L_x_678) ;  /* 0xffffffcc00307947 */ /* 0x000fee000383ffff */
.L_x_610:
[----:B------:R-:W-:Y:S01]  /*c410*/  BSSY B0, `(.L_x_679) ;  /* 0x0000006000007945 */ /* 0x000fe20003800000 */
[----:B------:R-:W-:Y:S01]  /*c420*/  PLOP3.LUT P3, PT, P3, PT, PT, 0x8, 0x80 ;  /* 0x000000000080781c */ /* 0x000fe20001f6e170 */
[----:B------:R-:W-:-:S12]  /*c430*/  IMAD.MOV.U32 R21, RZ, RZ, -0x1 ;  /* 0xffffffffff157424 */ /* 0x000fd800078e00ff */
[----:B------:R-:W-:Y:S05]  /*c440*/  WARPSYNC.COLLECTIVE R21, `(.L_x_680) ;  /* 0x0000000015087348 */ /* 0x000fea0003c00000 */
[----:B------:R-:W-:Y:S01]  /*c450*/  VOTE.ANY P3, P3 ;  /* 0x0000000000ff7806 */ /* 0x000fe20001860100 */
[----:B------:R-:W-:-:S12]  /*c460*/  ENDCOLLECTIVE ;  /* 0x000000000000791b */ /* 0x000fd80003800000 */
.L_x_680:
[----:B------:R-:W-:Y:S05]  /*c470*/  BSYNC B0 ;  /* 0x0000000000007941 */ /* 0x000fea0003800000 */
.L_x_679:
[----:B------:R-:W-:Y:S05]  /*c480*/  BRA `(.L_x_681) ;  /* 0xffffffcc00347947 */ /* 0x000fea000383ffff */
.L_x_612:
        /* <DEDUP_REMOVED lines=8> */
.L_x_683:
[----:B------:R-:W-:Y:S05]  /*c510*/  BSYNC B0 ;  /* 0x0000000000007941 */ /* 0x000fea0003800000 */
.L_x_682:
        /* <DEDUP_REMOVED lines=12> */
.L_x_684:
[----:B------:R-:W-:Y:S02]  /*c5e0*/  IMAD.MOV.U32 R26, RZ, RZ, R17 ;  /* 0x000000ffff1a7224 */ /* 0x000fe400078e0011 */
[----:B------:R-:W-:-:S07]  /*c5f0*/  IMAD.MOV.U32 R42, RZ, RZ, R23 ;  /* 0x000000ffff2a7224 */ /* 0x000fce00078e0017 */
[----:B------:R-:W-:Y:S05]  /*c600*/  WARPSYNC.COLLECTIVE R21, `(.L_x_685) ;  /* 0x0000000015087348 */ /* 0x000fea0003c00000 */
[----:B------:R0:W1:Y:S02]  /*c610*/  SHFL.DOWN P5, R23, R26, R19, R24 ;  /* 0x080000131a177389 */ /* 0x00006400000a0018 */
[----:B01----:R-:W-:Y:S05]  /*c620*/  ENDCOLLECTIVE ;  /* 0x000000000000791b */ /* 0x003fea0003800000 */
.L_x_685:
        /* <DEDUP_REMOVED lines=13> */
.L_x_686:
[----:B------:R-:W-:Y:S02]  /*c700*/  IMAD.MOV.U32 R26, RZ, RZ, R43 ;  /* 0x000000ffff1a7224 */ /* 0x000fe400078e002b */
[----:B------:R-:W-:-:S07]  /*c710*/  IMAD.MOV.U32 R44, RZ, RZ, R23 ;  /* 0x000000ffff2c7224 */ /* 0x000fce00078e0017 */
[----:B------:R-:W-:Y:S05]  /*c720*/  WARPSYNC.COLLECTIVE R21, `(.L_x_687) ;  /* 0x0000000015087348 */ /* 0x000fea0003c00000 */
[----:B------:R0:W1:Y:S02]  /*c730*/  SHFL.DOWN P5, R23, R26, R19, R24 ;  /* 0x080000131a177389 */ /* 0x00006400000a0018 */
[----:B01----:R-:W-:Y:S05]  /*c740*/  ENDCOLLECTIVE ;  /* 0x000000000000791b */ /* 0x003fea0003800000 */
.L_x_687:
        /* <DEDUP_REMOVED lines=13> */
.L_x_688:
[----:B------:R-:W-:Y:S02]  /*c820*/  IMAD.MOV.U32 R26, RZ, RZ, R17 ;  /* 0x000000ffff1a7224 */ /* 0x000fe400078e0011 */
[----:B------:R-:W-:-:S07]  /*c830*/  IMAD.MOV.U32 R16, RZ, RZ, R23 ;  /* 0x000000ffff107224 */ /* 0x000fce00078e0017 */
[----:B------:R-:W-:Y:S05]  /*c840*/  WARPSYNC.COLLECTIVE R21, `(.L_x_689) ;  /* 0x0000000015087348 */ /* 0x000fea0003c00000 */
[----:B------:R0:W1:Y:S02]  /*c850*/  SHFL.DOWN P5, R23, R26, R19, R24 ;  /* 0x080000131a177389 */ /* 0x00006400000a0018 */
[----:B01----:R-:W-:Y:S05]  /*c860*/  ENDCOLLECTIVE ;  /* 0x000000000000791b */ /* 0x003fea0003800000 */
.L_x_689:
        /* <DEDUP_REMOVED lines=13> */
.L_x_690:
[----:B------:R-:W-:Y:S02]  /*c940*/  IMAD.MOV.U32 R26, RZ, RZ, R43 ;  /* 0x000000ffff1a7224 */ /* 0x000fe400078e002b */
[----:B------:R-:W-:-:S07]  /*c950*/  IMAD.MOV.U32 R16, RZ, RZ, R23 ;  /* 0x000000ffff107224 */ /* 0x000fce00078e0017 */
[----:B------:R-:W-:Y:S05]  /*c960*/  WARPSYNC.COLLECTIVE R21, `(.L_x_691) ;  /* 0x0000000015087348 */ /* 0x000fea0003c00000 */
[----:B------:R0:W1:Y:S02]  /*c970*/  SHFL.DOWN P5, R23, R26, R19, R24 ;  /* 0x080000131a177389 */ /* 0x00006400000a0018 */
[----:B01----:R-:W-:Y:S05]  /*c980*/  ENDCOLLECTIVE ;  /* 0x000000000000791b */ /* 0x003fea0003800000 */
.L_x_691:
        /* <DEDUP_REMOVED lines=13> */
.L_x_692:
[----:B------:R-:W-:Y:S02]  /*ca60*/  IMAD.MOV.U32 R26, RZ, RZ, R17 ;  /* 0x000000ffff1a7224 */ /* 0x000fe400078e0011 */
[----:B------:R-:W-:-:S07]  /*ca70*/  IMAD.MOV.U32 R16, RZ, RZ, R23 ;  /* 0x000000ffff107224 */ /* 0x000fce00078e0017 */
[----:B------:R-:W-:Y:S05]  /*ca80*/  WARPSYNC.COLLECTIVE R21, `(.L_x_693) ;  /* 0x0000000015087348 */ /* 0x000fea0003c00000 */
[----:B------:R0:W1:Y:S02]  /*ca90*/  SHFL.DOWN P5, R23, R26, R19, R24 ;  /* 0x080000131a177389 */ /* 0x00006400000a0018 */
[----:B01----:R-:W-:Y:S05]  /*caa0*/  ENDCOLLECTIVE ;  /* 0x000000000000791b */ /* 0x003fea0003800000 */
.L_x_693:
[----:B------:R-:W-:Y:S05]  /*cab0*/  WARPSYNC.COLLECTIVE R21, `(.L_x_694) ;  /* 0x0000000015087348 */ /* 0x000fea0003c00000 */
[----:B------:R-:W-:Y:S01]  /*cac0*/  VOTE.ALL P3, P3 ;  /* 0x0000000000ff7806 */ /* 0x000fe20001860000 */
[----:B------:R-:W-:-:S12]  /*cad0*/  ENDCOLLECTIVE ;  /* 0x000000000000791b */ /* 0x000fd80003800000 */
.L_x_694:
[----:B------:R-:W-:Y:S02]  /*cae0*/  ISETP.GT.AND P5, PT, R43, R24, PT ;  /* 0x000000182b00720c */ /* 0x000fe40003fa4270 */
[----:B------:R-:W-:Y:S02]  /*caf0*/  SEL R23, R23, RZ, !P6 ;  /* 0x000000ff17177207 */ /* 0x000fe40007000000 */
[----:B------:R-:W-:Y:S02]  /*cb00*/  SEL R16, R16, RZ, !P5 ;  /* 0x000000ff10107207 */ /* 0x000fe40006800000 */
[----:B------:R-:W-:Y:S02]  /*cb10*/  SEL R18, R23, RZ, !P5 ;  /* 0x000000ff17127207 */ /* 0x000fe40006800000 */
[----:B------:R-:W-:Y:S02]  /*cb20*/  ISETP.NE.AND P5, PT, R20, RZ, PT ;  /* 0x000000ff1400720c */ /* 0x000fe40003fa5270 */
[----:B------:R-:W-:Y:S01]  /*cb30*/  IADD3 R20, PT, PT, R45, R16, R20 ;  /* 0x000000102d147210 */ /* 0x000fe20007ffe014 */
[----:B------:R-:W-:-:S05]  /*cb40*/  IMAD.IADD R18, R17, 0x1, R18 ;  /* 0x0000000111127824 */ /* 0x000fca00078e0212 */
[----:B------:R-:W-:-:S05]  /*cb50*/  SEL R17, R18, RZ, !P5 ;  /* 0x000000ff12117207 */ /* 0x000fca0006800000 */
[----:B------:R-:W-:Y:S01]  /*cb60*/  IMAD.IADD R22, R17, 0x1, R22 ;  /* 0x0000000111167824 */ /* 0x000fe200078e0216 */
[----:B------:R-:W-:Y:S06]  /*cb70*/  BRA `(.L_x_695) ;  /* 0xffffffc800807947 */ /* 0x000fec000383ffff */
.L_x_696:
        /* <DEDUP_REMOVED lines=16> */
.L_x_710:


//--------------------- .text._ZN6thrust24THRUST_300001_SM_1000_NS8cuda_cub4core6detail13_kernel_agentINS1_15__reduce_by_key9InitAgentIN3cub18CUB_300001_SM_100024ReduceByKeyScanTileStateIiiLb1EEEiPiEEJSA_iSB_EEEvDpT0_ --------------------------
	.section	.text._ZN6thrust24THRUST_300001_SM_1000_NS8cuda_cub4core6detail13_kernel_agentINS1_15__reduce_by_key9InitAgentIN3cub18CUB_300001_SM_100024ReduceByKeyScanTileStateIiiLb1EEEiPiEEJSA_iSB_EEEvDpT0_,"ax",@progbits
	.align	128
        .global         _ZN6thrust24THRUST_300001_SM_1000_NS8cuda_cub4core6detail13_kernel_agentINS1_15__reduce_by_key9InitAgentIN3cub18CUB_300001_SM_100024ReduceByKeyScanTileStateIiiLb1EEEiPiEEJSA_iSB_EEEvDpT0_
        .type           _ZN6thrust24THRUST_300001_SM_1000_NS8cuda_cub4core6detail13_kernel_agentINS1_15__reduce_by_key9InitAgentIN3cub18CUB_300001_SM_100024ReduceByKeyScanTileStateIiiLb1EEEiPiEEJSA_iSB_EEEvDpT0_,@function
        .size           _ZN6thrust24THRUST_300001_SM_1000_NS8cuda_cub4core6detail13_kernel_agentINS1_15__reduce_by_key9InitAgentIN3cub18CUB_300001_SM_100024ReduceByKeyScanTileStateIiiLb1EEEiPiEEJSA_iSB_EEEvDpT0_,(.L_x_711 - _ZN6thrust24THRUST_300001_SM_1000_NS8cuda_cub4core6detail13_kernel_agentINS1_15__reduce_by_key9InitAgentIN3cub18CUB_300001_SM_100024ReduceByKeyScanTileStateIiiLb1EEEiPiEEJSA_iSB_EEEvDpT0_)
        .other          _ZN6thrust24THRUST_300001_SM_1000_NS8cuda_cub4core6detail13_kernel_agentINS1_15__reduce_by_key9InitAgentIN3cub18CUB_300001_SM_100024ReduceByKeyScanTileStateIiiLb1EEEiPiEEJSA_iSB_EEEvDpT0_,@"STO_CUDA_ENTRY STV_DEFAULT"
_ZN6thrust24THRUST_300001_SM_1000_NS8cuda_cub4core6detail13_kernel_agentINS1_15__reduce_by_key9InitAgentIN3cub18CUB_300001_SM_100024ReduceByKeyScanTileStateIiiLb1EEEiPiEEJSA_iSB_EEEvDpT0_:
.text._ZN6thrust24THRUST_300001_SM_1000_NS8cuda_cub4core6detail13_kernel_agentINS1_15__reduce_by_key9InitAgentIN3cub18CUB_300001_SM_100024ReduceByKeyScanTileStateIiiLb1EEEiPiEEJSA_iSB_EEEvDpT0_:
        /* <DEDUP_REMOVED lines=22> */
[----:B0-----:R-:W-:Y:S01]  /*0160*/  STG.E desc[UR4][R2.64], RZ ;  /* 0x000000ff02007986 */ /* 0x001fe2000c101904 */
[----:B------:R-:W-:Y:S05]  /*0170*/  EXIT ;  /* 0x000000000000794d */ /* 0x000fea0003800000 */
.L_x_697:
        /* <DEDUP_REMOVED lines=16> */
.L_x_711:


//--------------------- .text._Z10joinGroupsPjS_j --------------------------
	.section	.text._Z10joinGroupsPjS_j,"ax",@progbits
	.align	128
        .global         _Z10joinGroupsPjS_j
        .type           _Z10joinGroupsPjS_j,@function
        .size           _Z10joinGroupsPjS_j,(.L_x_712 - _Z10joinGroupsPjS_j)
        .other          _Z10joinGroupsPjS_j,@"STO_CUDA_ENTRY STV_DEFAULT"
_Z10joinGroupsPjS_j:
.text._Z10joinGroupsPjS_j:
[----:B------:R-:W0:Y:S01]  /*0000*/  LDC R1, c[0x0][0x37c] ;  /* 0x0000df00ff017b82 */ /* 0x000e220000000800 */
[----:B------:R-:W1:Y:S01]  /*0010*/  S2R R5, SR_TID.X ;  /* 0x0000000000057919 */ /* 0x000e620000002100 */
[----:B------:R-:W2:Y:S06]  /*0020*/  LDCU UR7, c[0x0][0x2fc] ;  /* 0x00005f80ff0777ac */ /* 0x000eac0008000800 */
[----:B------:R-:W1:Y:S01]  /*0030*/  S2UR UR4, SR_CTAID.X ;  /* 0x00000000000479c3 */ /* 0x000e620000002500 */
[----:B0-----:R-:W-:Y:S01]  /*0040*/  VIADD R1, R1, 0xfffffff0 ;  /* 0xfffffff001017836 */ /* 0x001fe20000000000 */
[----:B------:R-:W0:Y:S01]  /*0050*/  LDCU UR5, c[0x0][0x390] ;  /* 0x00007200ff0577ac */ /* 0x000e220008000800 */
[----:B------:R-:W3:Y:S05]  /*0060*/  LDCU.64 UR36, c[0x0][0x358] ;  /* 0x00006b00ff2477ac */ /* 0x000eea0008000a00 */
[----:B------:R-:W1:Y:S02]  /*0070*/  LDC R16, c[0x0][0x360] ;  /* 0x0000d800ff107b82 */ /* 0x000e640000000800 */
[----:B-1----:R-:W-:-:S05]  /*0080*/  IMAD R16, R16, UR4, R5 ;  /* 0x0000000410107c24 */ /* 0x002fca000f8e0205 */
[----:B0-----:R-:W-:-:S13]  /*0090*/  ISETP.GE.U32.AND P0, PT, R16, UR5, PT ;  /* 0x0000000510007c0c */ /* 0x001fda000bf06070 */
[----:B------:R-:W0:Y:S02]  /*00a0*/  @!P0 LDC.64 R2, c[0x0][0x380] ;  /* 0x0000e000ff028b82 */ /* 0x000e240000000a00 */
[----:B0-----:R-:W-:-:S06]  /*00b0*/  @!P0 IMAD.WIDE R2, R16, 0x4, R2 ;  /* 0x0000000410028825 */ /* 0x001fcc00078e0202 */
[----:B---3--:R-:W3:Y:S01]  /*00c0*/  @!P0 LDG.E R3, desc[UR36][R2.64] ;  /* 0x0000002402038981 */ /* 0x008ee2000c1e1900 */
[----:B------:R-:W0:Y:S01]  /*00d0*/  S2UR UR5, SR_CgaCtaId ;  /* 0x00000000000579c3 */ /* 0x000e220000008800 */
[----:B------:R-:W-:Y:S01]  /*00e0*/  UMOV UR4, 0x400 ;  /* 0x0000040000047882 */ /* 0x000fe20000000000 */
[----:B------:R-:W1:Y:S02]  /*00f0*/  LDCU UR6, c[0x0][0x2f8] ;  /* 0x00005f00ff0677ac */ /* 0x000e640008000800 */
[----:B-1----:R-:W-:Y:S01]  /*0100*/  IADD3 R6, P1, PT, R1, UR6, RZ ;  /* 0x0000000601067c10 */ /* 0x002fe2000ff3e0ff */
[----:B0-----:R-:W-:-:S04]  /*0110*/  ULEA UR4, UR5, UR4, 0x18 ;  /* 0x0000000405047291 */ /* 0x001fc8000f8ec0ff */
[----:B--2---:R-:W-:Y:S02]  /*0120*/  IMAD.X R7, RZ, RZ, UR7, P1 ;  /* 0x00000007ff077e24 */ /* 0x004fe400088e06ff */
[----:B------:R-:W-:-:S05]  /*0130*/  LEA R0, R5, UR4, 0x2 ;  /* 0x0000000405007c11 */ /* 0x000fca000f8e10ff */
[----:B---3--:R0:W-:Y:S01]  /*0140*/  @!P0 STS [R0], R3 ;  /* 0x0000000300008388 */ /* 0x0081e20000000800 */
[----:B------:R-:W-:Y:S06]  /*0150*/  BAR.SYNC.DEFER_BLOCKING 0x0 ;  /* 0x0000000000007b1d */ /* 0x000fec0000010000 */
[----:B------:R-:W-:Y:S05]  /*0160*/  @P0 EXIT ;  /* 0x000000000000094d */ /* 0x000fea0003800000 */
[----:B------:R-:W-:Y:S01]  /*0170*/  ISETP.NE.AND P0, PT, R5, RZ, PT ;  /* 0x000000ff0500720c */ /* 0x000fe20003f05270 */
[----:B------:R-:W-:-:S12]  /*0180*/  BSSY.RECONVERGENT B0, `(.L_x_698) ;  /* 0x000000e000007945 */ /* 0x000fd80003800200 */
[----:B------:R-:W-:Y:S05]  /*0190*/  @P0 BRA `(.L_x_699) ;  /* 0x0000000000200947 */ /* 0x000fea0003800000 */
[----:B------:R-:W-:-:S13]  /*01a0*/  ISETP.GE.AND P0, PT, R16, 0x1, PT ;  /* 0x000000011000780c */ /* 0x000fda0003f06270 */
[----:B------:R-:W-:Y:S05]  /*01b0*/  @!P0 EXIT ;  /* 0x000000000000894d */ /* 0x000fea0003800000 */
[----:B0-----:R-:W0:Y:S01]  /*01c0*/  LDC.64 R2, c[0x0][0x380] ;  /* 0x0000e000ff027b82 */ /* 0x001e220000000a00 */
[----:B------:R-:W-:Y:S01]  /*01d0*/  VIADD R5, R16, 0xffffffff ;  /* 0xffffffff10057836 */ /* 0x000fe20000000000 */
[----:B------:R-:W1:Y:S03]  /*01e0*/  LDS R18, [UR4] ;  /* 0x00000004ff127984 */ /* 0x000e660008000800 */
[----:B0-----:R-:W-:-:S05]  /*01f0*/  IMAD.WIDE.U32 R2, R5, 0x4, R2 ;  /* 0x0000000405027825 */ /* 0x001fca00078e0002 */
[----:B------:R0:W5:Y:S01]  /*0200*/  LDG.E R17, desc[UR36][R2.64] ;  /* 0x0000002402117981 */ /* 0x000162000c1e1900 */
[----:B-1----:R-:W-:Y:S05]  /*0210*/  BRA `(.L_x_700) ;  /* 0x0000000000107947 */ /* 0x002fea0003800000 */
.L_x_699:
[----:B------:R-:W-:-:S13]  /*0220*/  ISETP.GE.AND P0, PT, R16, 0x1, PT ;  /* 0x000000011000780c */ /* 0x000fda0003f06270 */
[----:B------:R-:W-:Y:S05]  /*0230*/  @!P0 EXIT ;  /* 0x000000000000894d */ /* 0x000fea0003800000 */
[----:B------:R1:W2:Y:S04]  /*0240*/  LDS R17, [R0+-0x4] ;  /* 0xfffffc0000117984 */ /* 0x0002a80000000800 */
[----:B------:R1:W3:Y:S02]  /*0250*/  LDS R18, [R0] ;  /* 0x0000000000127984 */ /* 0x0002e40000000800 */
.L_x_700:
[----:B------:R-:W-:Y:S05]  /*0260*/  BSYNC.RECONVERGENT B0 ;  /* 0x0000000000007941 */ /* 0x000fea0003800200 */
.L_x_698:
[----:B--23-5:R-:W-:Y:S01]  /*0270*/  LOP3.LUT R19, R17, R18, RZ, 0x3c, !PT ;  /* 0x0000001211137212 */ /* 0x02cfe200078e3cff */
[----:B------:R-:W2:Y:S01]  /*0280*/  LDCU.64 UR4, c[0x4][0x168] ;  /* 0x01002d00ff0477ac */ /* 0x000ea20008000a00 */
[----:B01----:R-:W-:-:S03]  /*0290*/  MOV R0, 0x170 ;  /* 0x0000017000007802 */ /* 0x003fc60000000f00 */
[----:B------:R0:W-:Y:S01]  /*02a0*/  STL.128 [R1], R16 ;  /* 0x0000001001007387 */ /* 0x0001e20000100c00 */
[----:B------:R0:W1:Y:S01]  /*02b0*/  LDC.64 R2, c[0x4][R0] ;  /* 0x0100000000027b82 */ /* 0x0000620000000a00 */
[----:B--2---:R-:W-:Y:S02]  /*02c0*/  IMAD.U32 R4, RZ, RZ, UR4 ;  /* 0x00000004ff047e24 */ /* 0x004fe4000f8e00ff */
[----:B0-----:R-:W-:-:S07]  /*02d0*/  IMAD.U32 R5, RZ, RZ, UR5 ;  /* 0x00000005ff057e24 */ /* 0x001fce000f8e00ff */
[----:B------:R-:W-:-:S07]  /*02e0*/  LEPC R20, `(.L_x_701) ;  /* 0x000000001014794e */ /* 0x000fce0000000000 */
[----:B-1----:R-:W-:Y:S05]  /*02f0*/  CALL.ABS.NOINC R2 ;  /* 0x0000000002007343 */ /* 0x002fea0003c00000 */
.L_x_701:
[----:B------:R-:W0:Y:S01]  /*0300*/  POPC R0, R19 ;  /* 0x0000001300007309 */ /* 0x000e220000000000 */
[----:B------:R-:W-:-:S04]  /*0310*/  VIMNMX.U32 R18, PT, PT, R18, R17, !PT ;  /* 0x0000001112127248 */ /* 0x000fc80007fe0000 */
[----:B------:R-:W-:-:S04]  /*0320*/  ISETP.GE.U32.AND P0, PT, R18, R19, PT ;  /* 0x000000131200720c */ /* 0x000fc80003f06070 */
[----:B0-----:R-:W-:-:S13]  /*0330*/  ISETP.NE.OR P0, PT, R0, 0x2, P0 ;  /* 0x000000020000780c */ /* 0x001fda0000705670 */
[----:B------:R-:W0:Y:S02]  /*0340*/  @!P0 LDC.64 R2, c[0x0][0x388] ;  /* 0x0000e200ff028b82 */ /* 0x000e240000000a00 */
[----:B0-----:R-:W-:-:S05]  /*0350*/  @!P0 IMAD.WIDE.U32 R2, R16, 0x4, R2 ;  /* 0x0000000410028825 */ /* 0x001fca00078e0002 */
[----:B------:R0:W-:Y:S01]  /*0360*/  @!P0 STG.E desc[UR36][R2.64], RZ ;  /* 0x000000ff02008986 */ /* 0x0001e2000c101924 */
[----:B------:R-:W-:Y:S05]  /*0370*/  @!P0 EXIT ;  /* 0x000000000000894d */ /* 0x000fea0003800000 */
[----:B0-----:R-:W0:Y:S01]  /*0380*/  LDC.64 R2, c[0x0][0x388] ;  /* 0x0000e200ff027b82 */ /* 0x001e220000000a00 */
[----:B------:R-:W-:Y:S02]  /*0390*/  IMAD.MOV.U32 R5, RZ, RZ, 0x1 ;  /* 0x00000001ff057424 */ /* 0x000fe400078e00ff */
[----:B0-----:R-:W-:-:S05]  /*03a0*/  IMAD.WIDE.U32 R2, R16, 0x4, R2 ;  /* 0x0000000410027825 */ /* 0x001fca00078e0002 */
[----:B------:R-:W-:Y:S01]  /*03b0*/  STG.E desc[UR36][R2.64], R5 ;  /* 0x0000000502007986 */ /* 0x000fe2000c101924 */
[----:B------:R-:W-:Y:S05]  /*03c0*/  EXIT ;  /* 0x000000000000794d */ /* 0x000fea0003800000 */
.L_x_702:
        /* <DEDUP_REMOVED lines=11> */
.L_x_712:


//--------------------- .nv.global.init           --------------------------
	.section	.nv.global.init,"aw",@progbits
.nv.global.init:
	.type		$str,@object
	.size		$str,(.L_45 - $str)
$str:
        /*0000*/ 	.byte	0x25, 0x64, 0x20, 0x25, 0x78, 0x20, 0x25, 0x78, 0x20, 0x25, 0x78, 0x0a, 0x00
.L_45:


//--------------------- .nv.shared._ZN3cub18CUB_300001_SM_10006detail4scan16DeviceScanKernelINS2_10policy_hubIjjjmN4cuda3std3__44plusIvEEE10Policy1000EN6thrust24THRUST_300001_SM_1000_NS6detail15normal_iteratorINSD_10device_ptrIjEEEESI_NS0_13ScanTileStateIjLb1EEES9_NS0_8NullTypeEmjLb0ESL_EEvT0_T1_T2_iT3_T4_T5_ --------------------------
	.section	.nv.shared._ZN3cub18CUB_300001_SM_10006detail4scan16DeviceScanKernelINS2_10policy_hubIjjjmN4cuda3std3__44plusIvEEE10Policy1000EN6thrust24THRUST_300001_SM_1000_NS6detail15normal_iteratorINSD_10device_ptrIjEEEESI_NS0_13ScanTileStateIjLb1EEES9_NS0_8NullTypeEmjLb0ESL_EEvT0_T1_T2_iT3_T4_T5_,"aw",@nobits
	.sectionflags	@""
	.align	16
.nv.shared._ZN3cub18CUB_300001_SM_10006detail4scan16DeviceScanKernelINS2_10policy_hubIjjjmN4cuda3std3__44plusIvEEE10Policy1000EN6thrust24THRUST_300001_SM_1000_NS6detail15normal_iteratorINSD_10device_ptrIjEEEESI_NS0_13ScanTileStateIjLb1EEES9_NS0_8NullTypeEmjLb0ESL_EEvT0_T1_T2_iT3_T4_T5_:
	.zero		32656


//--------------------- .nv.shared.reserved.0     --------------------------
	.section	.nv.shared.reserved.0,"aw",@nobits
	.weak		__nv_reservedSMEM_offset_0_alias
	.size		__nv_reservedSMEM_offset_0_alias, 0, 64
	.other		__nv_reservedSMEM_offset_0_alias,@"STO_CUDA_RESERVED_SHARED STV_DEFAULT"
__nv_reservedSMEM_offset_0_alias:
	.zero		0
	.zero		64


//--------------------- .nv.global                --------------------------
	.section	.nv.global,"aw",@nobits
.nv.global:
	.type		_ZN34_INTERNAL_0cf4d930_4_k_cu_200a8e4d6thrust24THRUST_300001_SM_1000_NS12placeholders2_8E,@object
	.size		_ZN34_INTERNAL_0cf4d930_4_k_cu_200a8e4d6thrust24THRUST_300001_SM_1000_NS12placeholders2_8E,(_ZN34_INTERNAL_0cf4d930_4_k_cu_200a8e4d4cuda3std3__436_GLOBAL__N__0cf4d930_4_k_cu_200a8e4d6ignoreE - _ZN34_INTERNAL_0cf4d930_4_k_cu_200a8e4d6thrust24THRUST_300001_SM_1000_NS12placeholders2_8E)
_ZN34_INTERNAL_0cf4d930_4_k_cu_200a8e4d6thrust24THRUST_300001_SM_1000_NS12placeholders2_8E:
	.zero		1
	.type		_ZN34_INTERNAL_0cf4d930_4_k_cu_200a8e4d4cuda3std3__436_GLOBAL__N__0cf4d930_4_k_cu_200a8e4d6ignoreE,@object
	.size		_ZN34_INTERNAL_0cf4d930_4_k_cu_200a8e4d4cuda3std3__436_GLOBAL__N__0cf4d930_4_k_cu_200a8e4d6ignoreE,(_ZN34_INTERNAL_0cf4d930_4_k_cu_200a8e4d4cuda3std6ranges3__45__cpo4dataE - _ZN34_INTERNAL_0cf4d930_4_k_cu_200a8e4d4cuda3std3__436_GLOBAL__N__0cf4d930_4_k_cu_200a8e4d6ignoreE)
_ZN34_INTERNAL_0cf4d930_4_k_cu_200a8e4d4cuda3std3__436_GLOBAL__N__0cf4d930_4_k_cu_200a8e4d6ignoreE:
	.zero		1
	.type		_ZN34_INTERNAL_0cf4d930_4_k_cu_200a8e4d4cuda3std6ranges3__45__cpo4dataE,@object
	.size		_ZN34_INTERNAL_0cf4d930_4_k_cu_200a8e4d4cuda3std6ranges3__45__cpo4dataE,(_ZN34_INTERNAL_0cf4d930_4_k_cu_200a8e4d6thrust24THRUST_300001_SM_1000_NS6system3cpp3parE - _ZN34_INTERNAL_0cf4d930_4_k_cu_200a8e4d4cuda3std6ranges3__45__cpo4dataE)
_ZN34_INTERNAL_0cf4d930_4_k_cu_200a8e4d4cuda3std6ranges3__45__cpo4dataE:
	.zero		1
	.type		_ZN34_INTERNAL_0cf4d930_4_k_cu_200a8e4d6thrust24THRUST_300001_SM_1000_NS6system3cpp3parE,@object
	.size		_ZN34_INTERNAL_0cf4d930_4_k_cu_200a8e4d6thrust24THRUST_300001_SM_1000_NS6system3cpp3parE,(_ZN34_INTERNAL_0cf4d930_4_k_cu_200a8e4d4cuda3std3__45__cpo5beginE - _ZN34_INTERNAL_0cf4d930_4_k_cu_200a8e4d6thrust24THRUST_300001_SM_1000_NS6system3cpp3parE)
_ZN34_INTERNAL_0cf4d930_4_k_cu_200a8e4d6thrust24THRUST_300001_SM_1000_NS6system3cpp3parE:
	.zero		1
	.type		_ZN34_INTERNAL_0cf4d930_4_k_cu_200a8e4d4cuda3std3__45__cpo5beginE,@object
	.size		_ZN34_INTERNAL_0cf4d930_4_k_cu_200a8e4d4cuda3std3__45__cpo5beginE,(_ZN34_INTERNAL_0cf4d930_4_k_cu_200a8e4d4cuda3std6ranges3__45__cpo5beginE - _ZN34_INTERNAL_0cf4d930_4_k_cu_200a8e4d4cuda3std3__45__cpo5beginE)
_ZN34_INTERNAL_0cf4d930_4_k_cu_200a8e4d4cuda3std3__45__cpo5beginE:
	.zero		1
	.type		_ZN34_INTERNAL_0cf4d930_4_k_cu_200a8e4d4cuda3std6ranges3__45__cpo5beginE,@object
	.size		_ZN34_INTERNAL_0cf4d930_4_k_cu_200a8e4d4cuda3std6ranges3__45__cpo5beginE,(_ZN34_INTERNAL_0cf4d930_4_k_cu_200a8e4d6thrust24THRUST_300001_SM_1000_NS6deviceE - _ZN34_INTERNAL_0cf4d930_4_k_cu_200a8e4d4cuda3std6ranges3__45__cpo5beginE)
_ZN34_INTERNAL_0cf4d930_4_k_cu_200a8e4d4cuda3std6ranges3__45__cpo5beginE:
	.zero		1
	.type		_ZN34_INTERNAL_0cf4d930_4_k_cu_200a8e4d6thrust24THRUST_300001_SM_1000_NS6deviceE,@object
	.size		_ZN34_INTERNAL_0cf4d930_4_k_cu_200a8e4d6thrust24THRUST_300001_SM_1000_NS6deviceE,(_ZN34_INTERNAL_0cf4d930_4_k_cu_200a8e4d4cuda3std3__47nulloptE - _ZN34_INTERNAL_0cf4d930_4_k_cu_200a8e4d6thrust24THRUST_300001_SM_1000_NS6deviceE)
_ZN34_INTERNAL_0cf4d930_4_k_cu_200a8e4d6thrust24THRUST_300001_SM_1000_NS6deviceE:
	.zero		1
	.type		_ZN34_INTERNAL_0cf4d930_4_k_cu_200a8e4d4cuda3std3__47nulloptE,@object
	.size		_ZN34_INTERNAL_0cf4d930_4_k_cu_200a8e4d4cuda3std3__47nulloptE,(_ZN34_INTERNAL_0cf4d930_4_k_cu_200a8e4d4cuda3std6ranges3__45__cpo8distanceE - _ZN34_INTERNAL_0cf4d930_4_k_cu_200a8e4d4cuda3std3__47nulloptE)
_ZN34_INTERNAL_0cf4d930_4_k_cu_200a8e4d4cuda3std3__47nulloptE:
	.zero		1
	.type		_ZN34_INTERNAL_0cf4d930_4_k_cu_200a8e4d4cuda3std6ranges3__45__cpo8distanceE,@object
	.size		_ZN34_INTERNAL_0cf4d930_4_k_cu_200a8e4d4cuda3std6ranges3__45__cpo8distanceE,(_ZN34_INTERNAL_0cf4d930_4_k_cu_200a8e4d6thrust24THRUST_300001_SM_1000_NS12placeholders2_4E - _ZN34_INTERNAL_0cf4d930_4_k_cu_200a8e4d4cuda3std6ranges3__45__cpo8distanceE)
_ZN34_INTERNAL_0cf4d930_4_k_cu_200a8e4d4cuda3std6ranges3__45__cpo8distanceE:
	.zero		1
	.type		_ZN34_INTERNAL_0cf4d930_4_k_cu_200a8e4d6thrust24THRUST_300001_SM_1000_NS12placeholders2_4E,@object
	.size		_ZN34_INTERNAL_0cf4d930_4_k_cu_200a8e4d6thrust24THRUST_300001_SM_1000_NS12placeholders2_4E,(_ZN34_INTERNAL_0cf4d930_4_k_cu_200a8e4d4cuda3std3__45__cpo6rbeginE - _ZN34_INTERNAL_0cf4d930_4_k_cu_200a8e4d6thrust24THRUST_300001_SM_1000_NS12placeholders2_4E)
_ZN34_INTERNAL_0cf4d930_4_k_cu_200a8e4d6thrust24THRUST_300001_SM_1000_NS12placeholders2_4E:
	.zero		1
	.type		_ZN34_INTERNAL_0cf4d930_4_k_cu_200a8e4d4cuda3std3__45__cpo6rbeginE,@object
	.size		_ZN34_INTERNAL_0cf4d930_4_k_cu_200a8e4d4cuda3std3__45__cpo6rbeginE,(_ZN34_INTERNAL_0cf4d930_4_k_cu_200a8e4d4cuda3std6ranges3__45__cpo7advanceE - _ZN34_INTERNAL_0cf4d930_4_k_cu_200a8e4d4cuda3std3__45__cpo6rbeginE)
_ZN34_INTERNAL_0cf4d930_4_k_cu_200a8e4d4cuda3std3__45__cpo6rbeginE:
	.zero		1
	.type		_ZN34_INTERNAL_0cf4d930_4_k_cu_200a8e4d4cuda3std6ranges3__45__cpo7advanceE,@object
	.size		_ZN34_INTERNAL_0cf4d930_4_k_cu_200a8e4d4cuda3std6ranges3__45__cpo7advanceE,(_ZN34_INTERNAL_0cf4d930_4_k_cu_200a8e4d6thrust24THRUST_300001_SM_1000_NS12placeholders3_10E - _ZN34_INTERNAL_0cf4d930_4_k_cu_200a8e4d4cuda3std6ranges3__45__cpo7advanceE)
_ZN34_INTERNAL_0cf4d930_4_k_cu_200a8e4d4cuda3std6ranges3__45__cpo7advanceE:
	.zero		1
	.type		_ZN34_INTERNAL_0cf4d930_4_k_cu_200a8e4d6thrust24THRUST_300001_SM_1000_NS12placeholders3_10E,@object
	.size		_ZN34_INTERNAL_0cf4d930_4_k_cu_200a8e4d6thrust24THRUST_300001_SM_1000_NS12placeholders3_10E,(_ZN34_INTERNAL_0cf4d930_4_k_cu_200a8e4d4cuda3std3__48in_placeE - _ZN34_INTERNAL_0cf4d930_4_k_cu_200a8e4d6thrust24THRUST_300001_SM_1000_NS12placeholders3_10E)
_ZN34_INTERNAL_0cf4d930_4_k_cu_200a8e4d6thrust24THRUST_300001_SM_1000_NS12placeholders3_10E:
	.zero		1
	.type		_ZN34_INTERNAL_0cf4d930_4_k_cu_200a8e4d4cuda3std3__48in_placeE,@object
	.size		_ZN34_INTERNAL_0cf4d930_4_k_cu_200a8e4d4cuda3std3__48in_placeE,(_ZN34_INTERNAL_0cf4d930_4_k_cu_200a8e4d4cuda3std6ranges3__45__cpo4sizeE - _ZN34_INTERNAL_0cf4d930_4_k_cu_200a8e4d4cuda3std3__48in_placeE)
_ZN34_INTERNAL_0cf4d930_4_k_cu_200a8e4d4cuda3std3__48in_placeE:
	.zero		1
	.type		_ZN34_INTERNAL_0cf4d930_4_k_cu_200a8e4d4cuda3std6ranges3__45__cpo4sizeE,@object
	.size		_ZN34_INTERNAL_0cf4d930_4_k_cu_200a8e4d4cuda3std6ranges3__45__cpo4sizeE,(_ZN34_INTERNAL_0cf4d930_4_k_cu_200a8e4d6thrust24THRUST_300001_SM_1000_NS12placeholders2_2E - _ZN34_INTERNAL_0cf4d930_4_k_cu_200a8e4d4cuda3std6ranges3__45__cpo4sizeE)
_ZN34_INTERNAL_0cf4d930_4_k_cu_200a8e4d4cuda3std6ranges3__45__cpo4sizeE:
	.zero		1
	.type		_ZN34_INTERNAL_0cf4d930_4_k_cu_200a8e4d6thrust24THRUST_300001_SM_1000_NS12placeholders2_2E,@object
	.size		_ZN34_INTERNAL_0cf4d930_4_k_cu_200a8e4d6thrust24THRUST_300001_SM_1000_NS12placeholders2_2E,(_ZN34_INTERNAL_0cf4d930_4_k_cu_200a8e4d4cuda3std3__45__cpo6cbeginE - _ZN34_INTERNAL_0cf4d930_4_k_cu_200a8e4d6thrust24THRUST_300001_SM_1000_NS12placeholders2_2E)
_ZN34_INTERNAL_0cf4d930_4_k_cu_200a8e4d6thrust24THRUST_300001_SM_1000_NS12placeholders2_2E:
	.zero		1
	.type		_ZN34_INTERNAL_0cf4d930_4_k_cu_200a8e4d4cuda3std3__45__cpo6cbeginE,@object
	.size		_ZN34_INTERNAL_0cf4d930_4_k_cu_200a8e4d4cuda3std3__45__cpo6cbeginE,(_ZN34_INTERNAL_0cf4d930_4_k_cu_200a8e4d4cuda3std6ranges3__45__cpo6cbeginE - _ZN34_INTERNAL_0cf4d930_4_k_cu_200a8e4d4cuda3std3__45__cpo6cbeginE)
_ZN34_INTERNAL_0cf4d930_4_k_cu_200a8e4d4cuda3std3__45__cpo6cbeginE:
	.zero		1
	.type		_ZN34_INTERNAL_0cf4d930_4_k_cu_200a8e4d4cuda3std6ranges3__45__cpo6cbeginE,@object
	.size		_ZN34_INTERNAL_0cf4d930_4_k_cu_200a8e4d4cuda3std6ranges3__45__cpo6cbeginE,(_ZN34_INTERNAL_0cf4d930_4_k_cu_200a8e4d6thrust24THRUST_300001_SM_1000_NS12placeholders2_6E - _ZN34_INTERNAL_0cf4d930_4_k_cu_200a8e4d4cuda3std6ranges3__45__cpo6cbeginE)
_ZN34_INTERNAL_0cf4d930_4_k_cu_200a8e4d4cuda3std6ranges3__45__cpo6cbeginE:
	.zero		1
	.type		_ZN34_INTERNAL_0cf4d930_4_k_cu_200a8e4d6thrust24THRUST_300001_SM_1000_NS12placeholders2_6E,@object
	.size		_ZN34_INTERNAL_0cf4d930_4_k_cu_200a8e4d6thrust24THRUST_300001_SM_1000_NS12placeholders2_6E,(_ZN34_INTERNAL_0cf4d930_4_k_cu_200a8e4d4cuda3std3__45__cpo7crbeginE - _ZN34_INTERNAL_0cf4d930_4_k_cu_200a8e4d6thrust24THRUST_300001_SM_1000_NS12placeholders2_6E)
_ZN34_INTERNAL_0cf4d930_4_k_cu_200a8e4d6thrust24THRUST_300001_SM_1000_NS12placeholders2_6E:
	.zero		1
	.type		_ZN34_INTERNAL_0cf4d930_4_k_cu_200a8e4d4cuda3std3__45__cpo7crbeginE,@object
	.size		_ZN34_INTERNAL_0cf4d930_4_k_cu_200a8e4d4cuda3std3__45__cpo7crbeginE,(_ZN34_INTERNAL_0cf4d930_4_k_cu_200a8e4d4cuda3std6ranges3__45__cpo4nextE - _ZN34_INTERNAL_0cf4d930_4_k_cu_200a8e4d4cuda3std3__45__cpo7crbeginE)
_ZN34_INTERNAL_0cf4d930_4_k_cu_200a8e4d4cuda3std3__45__cpo7crbeginE:
	.zero		1
	.type		_ZN34_INTERNAL_0cf4d930_4_k_cu_200a8e4d4cuda3std6ranges3__45__cpo4nextE,@object
	.size		_ZN34_INTERNAL_0cf4d930_4_k_cu_200a8e4d4cuda3std6ranges3__45__cpo4nextE,(_ZN34_INTERNAL_0cf4d930_4_k_cu_200a8e4d4cuda3std6ranges3__45__cpo4swapE - _ZN34_INTERNAL_0cf4d930_4_k_cu_200a8e4d4cuda3std6ranges3__45__cpo4nextE)
_ZN34_INTERNAL_0cf4d930_4_k_cu_200a8e4d4cuda3std6ranges3__45__cpo4nextE:
	.zero		1
	.type		_ZN34_INTERNAL_0cf4d930_4_k_cu_200a8e4d4cuda3std6ranges3__45__cpo4swapE,@object
	.size		_ZN34_INTERNAL_0cf4d930_4_k_cu_200a8e4d4cuda3std6ranges3__45__cpo4swapE,(_ZN34_INTERNAL_0cf4d930_4_k_cu_200a8e4d6thrust24THRUST_300001_SM_1000_NS8cuda_cub10par_nosyncE - _ZN34_INTERNAL_0cf4d930_4_k_cu_200a8e4d4cuda3std6ranges3__45__cpo4swapE)
_ZN34_INTERNAL_0cf4d930_4_k_cu_200a8e4d4cuda3std6ranges3__45__cpo4swapE:
	.zero		1
	.type		_ZN34_INTERNAL_0cf4d930_4_k_cu_200a8e4d6thrust24THRUST_300001_SM_1000_NS8cuda_cub10par_nosyncE,@object
	.size		_ZN34_INTERNAL_0cf4d930_4_k_cu_200a8e4d6thrust24THRUST_300001_SM_1000_NS8cuda_cub10par_nosyncE,(_ZN34_INTERNAL_0cf4d930_4_k_cu_200a8e4d6thrust24THRUST_300001_SM_1000_NS3seqE - _ZN34_INTERNAL_0cf4d930_4_k_cu_200a8e4d6thrust24THRUST_300001_SM_1000_NS8cuda_cub10par_nosyncE)
_ZN34_INTERNAL_0cf4d930_4_k_cu_200a8e4d6thrust24THRUST_300001_SM_1000_NS8cuda_cub10par_nosyncE:
	.zero		1
	.type		_ZN34_INTERNAL_0cf4d930_4_k_cu_200a8e4d6thrust24THRUST_300001_SM_1000_NS3seqE,@object
	.size		_ZN34_INTERNAL_0cf4d930_4_k_cu_200a8e4d6thrust24THRUST_300001_SM_1000_NS3seqE,(_ZN34_INTERNAL_0cf4d930_4_k_cu_200a8e4d4cuda3std3__420unreachable_sentinelE - _ZN34_INTERNAL_0cf4d930_4_k_cu_200a8e4d6thrust24THRUST_300001_SM_1000_NS3seqE)
_ZN34_INTERNAL_0cf4d930_4_k_cu_200a8e4d6thrust24THRUST_300001_SM_1000_NS3seqE:
	.zero		1
	.type		_ZN34_INTERNAL_0cf4d930_4_k_cu_200a8e4d4cuda3std3__420unreachable_sentinelE,@object
	.size		_ZN34_INTERNAL_0cf4d930_4_k_cu_200a8e4d4cuda3std3__420unreachable_sentinelE,(_ZN34_INTERNAL_0cf4d930_4_k_cu_200a8e4d4cuda3std6ranges3__45__cpo5ssizeE - _ZN34_INTERNAL_0cf4d930_4_k_cu_200a8e4d4cuda3std3__420unreachable_sentinelE)
_ZN34_INTERNAL_0cf4d930_4_k_cu_200a8e4d4cuda3std3__420unreachable_sentinelE:
	.zero		1
	.type		_ZN34_INTERNAL_0cf4d930_4_k_cu_200a8e4d4cuda3std6ranges3__45__cpo5ssizeE,@object
	.size		_ZN34_INTERNAL_0cf4d930_4_k_cu_200a8e4d4cuda3std6ranges3__45__cpo5ssizeE,(_ZN34_INTERNAL_0cf4d930_4_k_cu_200a8e4d6thrust24THRUST_300001_SM_1000_NS12placeholders2_3E - _ZN34_INTERNAL_0cf4d930_4_k_cu_200a8e4d4cuda3std6ranges3__45__cpo5ssizeE)
_ZN34_INTERNAL_0cf4d930_4_k_cu_200a8e4d4cuda3std6ranges3__45__cpo5ssizeE:
	.zero		1
	.type		_ZN34_INTERNAL_0cf4d930_4_k_cu_200a8e4d6thrust24THRUST_300001_SM_1000_NS12placeholders2_3E,@object
	.size		_ZN34_INTERNAL_0cf4d930_4_k_cu_200a8e4d6thrust24THRUST_300001_SM_1000_NS12placeholders2_3E,(_ZN34_INTERNAL_0cf4d930_4_k_cu_200a8e4d4cuda3std3__45__cpo4cendE - _ZN34_INTERNAL_0cf4d930_4_k_cu_200a8e4d6thrust24THRUST_300001_SM_1000_NS12placeholders2_3E)
_ZN34_INTERNAL_0cf4d930_4_k_cu_200a8e4d6thrust24THRUST_300001_SM_1000_NS12placeholders2_3E:
	.zero		1
	.type		_ZN34_INTERNAL_0cf4d930_4_k_cu_200a8e4d4cuda3std3__45__cpo4cendE,@object
	.size		_ZN34_INTERNAL_0cf4d930_4_k_cu_200a8e4d4cuda3std3__45__cpo4cendE,(_ZN34_INTERNAL_0cf4d930_4_k_cu_200a8e4d4cuda3std6ranges3__45__cpo4cendE - _ZN34_INTERNAL_0cf4d930_4_k_cu_200a8e4d4cuda3std3__45__cpo4cendE)
_ZN34_INTERNAL_0cf4d930_4_k_cu_200a8e4d4cuda3std3__45__cpo4cendE:
	.zero		1
	.type		_ZN34_INTERNAL_0cf4d930_4_k_cu_200a8e4d4cuda3std6ranges3__45__cpo4cendE,@object
	.size		_ZN34_INTERNAL_0cf4d930_4_k_cu_200a8e4d4cuda3std6ranges3__45__cpo4cendE,(_ZN34_INTERNAL_0cf4d930_4_k_cu_200a8e4d6thrust24THRUST_300001_SM_1000_NS12placeholders2_7E - _ZN34_INTERNAL_0cf4d930_4_k_cu_200a8e4d4cuda3std6ranges3__45__cpo4cendE)
_ZN34_INTERNAL_0cf4d930_4_k_cu_200a8e4d4cuda3std6ranges3__45__cpo4cendE:
	.zero		1
	.type		_ZN34_INTERNAL_0cf4d930_4_k_cu_200a8e4d6thrust24THRUST_300001_SM_1000_NS12placeholders2_7E,@object
	.size		_ZN34_INTERNAL_0cf4d930_4_k_cu_200a8e4d6thrust24THRUST_300001_SM_1000_NS12placeholders2_7E,(_ZN34_INTERNAL_0cf4d930_4_k_cu_200a8e4d4cuda3std3__45__cpo5crendE - _ZN34_INTERNAL_0cf4d930_4_k_cu_200a8e4d6thrust24THRUST_300001_SM_1000_NS12placeholders2_7E)
_ZN34_INTERNAL_0cf4d930_4_k_cu_200a8e4d6thrust24THRUST_300001_SM_1000_NS12placeholders2_7E:
	.zero		1
	.type		_ZN34_INTERNAL_0cf4d930_4_k_cu_200a8e4d4cuda3std3__45__cpo5crendE,@object
	.size		_ZN34_INTERNAL_0cf4d930_4_k_cu_200a8e4d4cuda3std3__45__cpo5crendE,(_ZN34_INTERNAL_0cf4d930_4_k_cu_200a8e4d4cuda3std6ranges3__45__cpo4prevE - _ZN34_INTERNAL_0cf4d930_4_k_cu_200a8e4d4cuda3std3__45__cpo5crendE)
_ZN34_INTERNAL_0cf4d930_4_k_cu_200a8e4d4cuda3std3__45__cpo5crendE:
	.zero		1
	.type		_ZN34_INTERNAL_0cf4d930_4_k_cu_200a8e4d4cuda3std6ranges3__45__cpo4prevE,@object
	.size		_ZN34_INTERNAL_0cf4d930_4_k_cu_200a8e4d4cuda3std6ranges3__45__cpo4prevE,(_ZN34_INTERNAL_0cf4d930_4_k_cu_200a8e4d4cuda3std6ranges3__45__cpo9iter_moveE - _ZN34_INTERNAL_0cf4d930_4_k_cu_200a8e4d4cuda3std6ranges3__45__cpo4prevE)
_ZN34_INTERNAL_0cf4d930_4_k_cu_200a8e4d4cuda3std6ranges3__45__cpo4prevE:
	.zero		1
	.type		_ZN34_INTERNAL_0cf4d930_4_k_cu_200a8e4d4cuda3std6ranges3__45__cpo9iter_moveE,@object
	.size		_ZN34_INTERNAL_0cf4d930_4_k_cu_200a8e4d4cuda3std6ranges3__45__cpo9iter_moveE,(_ZN34_INTERNAL_0cf4d930_4_k_cu_200a8e4d6thrust24THRUST_300001_SM_1000_NS6system6detail10sequential3seqE - _ZN34_INTERNAL_0cf4d930_4_k_cu_200a8e4d4cuda3std6ranges3__45__cpo9iter_moveE)
_ZN34_INTERNAL_0cf4d930_4_k_cu_200a8e4d4cuda3std6ranges3__45__cpo9iter_moveE:
	.zero		1
	.type		_ZN34_INTERNAL_0cf4d930_4_k_cu_200a8e4d6thrust24THRUST_300001_SM_1000_NS6system6detail10sequential3seqE,@object
	.size		_ZN34_INTERNAL_0cf4d930_4_k_cu_200a8e4d6thrust24THRUST_300001_SM_1000_NS6system6detail10sequential3seqE,(_ZN34_INTERNAL_0cf4d930_4_k_cu_200a8e4d6thrust24THRUST_300001_SM_1000_NS12placeholders2_9E - _ZN34_INTERNAL_0cf4d930_4_k_cu_200a8e4d6thrust24THRUST_300001_SM_1000_NS6system6detail10sequential3seqE)
_ZN34_INTERNAL_0cf4d930_4_k_cu_200a8e4d6thrust24THRUST_300001_SM_1000_NS6system6detail10sequential3seqE:
	.zero		1
	.type		_ZN34_INTERNAL_0cf4d930_4_k_cu_200a8e4d6thrust24THRUST_300001_SM_1000_NS12placeholders2_9E,@object
	.size		_ZN34_INTERNAL_0cf4d930_4_k_cu_200a8e4d6thrust24THRUST_300001_SM_1000_NS12placeholders2_9E,(_ZN34_INTERNAL_0cf4d930_4_k_cu_200a8e4d4cuda3std3__419piecewise_constructE - _ZN34_INTERNAL_0cf4d930_4_k_cu_200a8e4d6thrust24THRUST_300001_SM_1000_NS12placeholders2_9E)
_ZN34_INTERNAL_0cf4d930_4_k_cu_200a8e4d6thrust24THRUST_300001_SM_1000_NS12placeholders2_9E:
	.zero		1
	.type		_ZN34_INTERNAL_0cf4d930_4_k_cu_200a8e4d4cuda3std3__419piecewise_constructE,@object
	.size		_ZN34_INTERNAL_0cf4d930_4_k_cu_200a8e4d4cuda3std3__419piecewise_constructE,(_ZN34_INTERNAL_0cf4d930_4_k_cu_200a8e4d4cuda3std6ranges3__45__cpo5cdataE - _ZN34_INTERNAL_0cf4d930_4_k_cu_200a8e4d4cuda3std3__419piecewise_constructE)
_ZN34_INTERNAL_0cf4d930_4_k_cu_200a8e4d4cuda3std3__419piecewise_constructE:
	.zero		1
	.type		_ZN34_INTERNAL_0cf4d930_4_k_cu_200a8e4d4cuda3std6ranges3__45__cpo5cdataE,@object
	.size		_ZN34_INTERNAL_0cf4d930_4_k_cu_200a8e4d4cuda3std6ranges3__45__cpo5cdataE,(_ZN34_INTERNAL_0cf4d930_4_k_cu_200a8e4d6thrust24THRUST_300001_SM_1000_NS12placeholders2_1E - _ZN34_INTERNAL_0cf4d930_4_k_cu_200a8e4d4cuda3std6ranges3__45__cpo5cdataE)
_ZN34_INTERNAL_0cf4d930_4_k_cu_200a8e4d4cuda3std6ranges3__45__cpo5cdataE:
	.zero		1
	.type		_ZN34_INTERNAL_0cf4d930_4_k_cu_200a8e4d6thrust24THRUST_300001_SM_1000_NS12placeholders2_1E,@object
	.size		_ZN34_INTERNAL_0cf4d930_4_k_cu_200a8e4d6thrust24THRUST_300001_SM_1000_NS12placeholders2_1E,(_ZN34_INTERNAL_0cf4d930_4_k_cu_200a8e4d4cuda3std3__45__cpo3endE - _ZN34_INTERNAL_0cf4d930_4_k_cu_200a8e4d6thrust24THRUST_300001_SM_1000_NS12placeholders2_1E)
_ZN34_INTERNAL_0cf4d930_4_k_cu_200a8e4d6thrust24THRUST_300001_SM_1000_NS12placeholders2_1E:
	.zero		1
	.type		_ZN34_INTERNAL_0cf4d930_4_k_cu_200a8e4d4cuda3std3__45__cpo3endE,@object
	.size		_ZN34_INTERNAL_0cf4d930_4_k_cu_200a8e4d4cuda3std3__45__cpo3endE,(_ZN34_INTERNAL_0cf4d930_4_k_cu_200a8e4d4cuda3std6ranges3__45__cpo3endE - _ZN34_INTERNAL_0cf4d930_4_k_cu_200a8e4d4cuda3std3__45__cpo3endE)
_ZN34_INTERNAL_0cf4d930_4_k_cu_200a8e4d4cuda3std3__45__cpo3endE:
	.zero		1
	.type		_ZN34_INTERNAL_0cf4d930_4_k_cu_200a8e4d4cuda3std6ranges3__45__cpo3endE,@object
	.size		_ZN34_INTERNAL_0cf4d930_4_k_cu_200a8e4d4cuda3std6ranges3__45__cpo3endE,(_ZN34_INTERNAL_0cf4d930_4_k_cu_200a8e4d6thrust24THRUST_300001_SM_1000_NS12placeholders2_5E - _ZN34_INTERNAL_0cf4d930_4_k_cu_200a8e4d4cuda3std6ranges3__45__cpo3endE)
_ZN34_INTERNAL_0cf4d930_4_k_cu_200a8e4d4cuda3std6ranges3__45__cpo3endE:
	.zero		1
	.type		_ZN34_INTERNAL_0cf4d930_4_k_cu_200a8e4d6thrust24THRUST_300001_SM_1000_NS12placeholders2_5E,@object
	.size		_ZN34_INTERNAL_0cf4d930_4_k_cu_200a8e4d6thrust24THRUST_300001_SM_1000_NS12placeholders2_5E,(_ZN34_INTERNAL_0cf4d930_4_k_cu_200a8e4d4cuda3std3__45__cpo4rendE - _ZN34_INTERNAL_0cf4d930_4_k_cu_200a8e4d6thrust24THRUST_300001_SM_1000_NS12placeholders2_5E)
_ZN34_INTERNAL_0cf4d930_4_k_cu_200a8e4d6thrust24THRUST_300001_SM_1000_NS12placeholders2_5E:
	.zero		1
	.type		_ZN34_INTERNAL_0cf4d930_4_k_cu_200a8e4d4cuda3std3__45__cpo4rendE,@object
	.size		_ZN34_INTERNAL_0cf4d930_4_k_cu_200a8e4d4cuda3std3__45__cpo4rendE,(_ZN34_INTERNAL_0cf4d930_4_k_cu_200a8e4d4cuda3std6ranges3__45__cpo9iter_swapE - _ZN34_INTERNAL_0cf4d930_4_k_cu_200a8e4d4cuda3std3__45__cpo4rendE)
_ZN34_INTERNAL_0cf4d930_4_k_cu_200a8e4d4cuda3std3__45__cpo4rendE:
	.zero		1
	.type		_ZN34_INTERNAL_0cf4d930_4_k_cu_200a8e4d4cuda3std6ranges3__45__cpo9iter_swapE,@object
	.size		_ZN34_INTERNAL_0cf4d930_4_k_cu_200a8e4d4cuda3std6ranges3__45__cpo9iter_swapE,(_ZN34_INTERNAL_0cf4d930_4_k_cu_200a8e4d4cuda3std3__48unexpectE - _ZN34_INTERNAL_0cf4d930_4_k_cu_200a8e4d4cuda3std6ranges3__45__cpo9iter_swapE)
_ZN34_INTERNAL_0cf4d930_4_k_cu_200a8e4d4cuda3std6ranges3__45__cpo9iter_swapE:
	.zero		1
	.type		_ZN34_INTERNAL_0cf4d930_4_k_cu_200a8e4d4cuda3std3__48unexpectE,@object
	.size		_ZN34_INTERNAL_0cf4d930_4_k_cu_200a8e4d4cuda3std3__48unexpectE,(_ZN34_INTERNAL_0cf4d930_4_k_cu_200a8e4d6thrust24THRUST_300001_SM_1000_NS8cuda_cub3parE - _ZN34_INTERNAL_0cf4d930_4_k_cu_200a8e4d4cuda3std3__48unexpectE)
_ZN34_INTERNAL_0cf4d930_4_k_cu_200a8e4d4cuda3std3__48unexpectE:
	.zero		1
	.type		_ZN34_INTERNAL_0cf4d930_4_k_cu_200a8e4d6thrust24THRUST_300001_SM_1000_NS8cuda_cub3parE,@object
	.size		_ZN34_INTERNAL_0cf4d930_4_k_cu_200a8e4d6thrust24THRUST_300001_SM_1000_NS8cuda_cub3parE,(.L_29 - _ZN34_INTERNAL_0cf4d930_4_k_cu_200a8e4d6thrust24THRUST_300001_SM_1000_NS8cuda_cub3parE)
_ZN34_INTERNAL_0cf4d930_4_k_cu_200a8e4d6thrust24THRUST_300001_SM_1000_NS8cuda_cub3parE:
	.zero		1
.L_29:


//--------------------- .nv.shared._ZN3cub18CUB_300001_SM_10006detail4scan16DeviceScanKernelINS2_10policy_hubIjjjjN4cuda3std3__44plusIvEEE10Policy1000EN6thrust24THRUST_300001_SM_1000_NS6detail15normal_iteratorINSD_10device_ptrIjEEEESI_NS0_13ScanTileStateIjLb1EEES9_NS0_8NullTypeEjjLb0ESL_EEvT0_T1_T2_iT3_T4_T5_ --------------------------
	.section	.nv.shared._ZN3cub18CUB_300001_SM_10006detail4scan16DeviceScanKernelINS2_10policy_hubIjjjjN4cuda3std3__44plusIvEEE10Policy1000EN6thrust24THRUST_300001_SM_1000_NS6detail15normal_iteratorINSD_10device_ptrIjEEEESI_NS0_13ScanTileStateIjLb1EEES9_NS0_8NullTypeEjjLb0ESL_EEvT0_T1_T2_iT3_T4_T5_,"aw",@nobits
	.sectionflags	@""
	.align	16
.nv.shared._ZN3cub18CUB_300001_SM_10006detail4scan16DeviceScanKernelINS2_10policy_hubIjjjjN4cuda3std3__44plusIvEEE10Policy1000EN6thrust24THRUST_300001_SM_1000_NS6detail15normal_iteratorINSD_10device_ptrIjEEEESI_NS0_13ScanTileStateIjLb1EEES9_NS0_8NullTypeEjjLb0ESL_EEvT0_T1_T2_iT3_T4_T5_:
	.zero		34832


//--------------------- .nv.shared._ZN3cub18CUB_300001_SM_10006detail4scan20DeviceScanInitKernelINS0_13ScanTileStateIjLb1EEEEEvT_i --------------------------
	.section	.nv.shared._ZN3cub18CUB_300001_SM_10006detail4scan20DeviceScanInitKernelINS0_13ScanTileStateIjLb1EEEEEvT_i,"aw",@nobits
	.sectionflags	@""
	.align	16
	.zero		1024


//--------------------- .nv.shared._ZN3cub18CUB_300001_SM_10006detail8for_each13static_kernelINS2_12policy_hub_t12policy_500_tEmN6thrust24THRUST_300001_SM_1000_NS8cuda_cub20__uninitialized_fill7functorINS7_10device_ptrIjEEjEEEEvT0_T1_ --------------------------
	.section	.nv.shared._ZN3cub18CUB_300001_SM_10006detail8for_each13static_kernelINS2_12policy_hub_t12policy_500_tEmN6thrust24THRUST_300001_SM_1000_NS8cuda_cub20__uninitialized_fill7functorINS7_10device_ptrIjEEjEEEEvT0_T1_,"aw",@nobits
	.sectionflags	@""
	.align	16
	.zero		1024


//--------------------- .nv.shared._ZN3cub18CUB_300001_SM_10006detail11EmptyKernelIvEEvv --------------------------
	.section	.nv.shared._ZN3cub18CUB_300001_SM_10006detail11EmptyKernelIvEEvv,"aw",@nobits
	.sectionflags	@""
	.align	16
	.zero		1024


//--------------------- .nv.shared._ZN6thrust24THRUST_300001_SM_1000_NS8cuda_cub4core6detail13_kernel_agentINS1_15__reduce_by_key16ReduceByKeyAgentINS0_6detail15normal_iteratorINS0_10device_ptrIjEEEENS0_17constant_iteratorIiNS0_11use_defaultESD_EESB_SB_N4cuda3std3__48equal_toIjEENSH_4plusIjEEPllEEJSB_SE_SB_SB_SM_N3cub18CUB_300001_SM_100024ReduceByKeyScanTileStateIilLb1EEESJ_SL_llEEEvDpT0_ --------------------------
	.section	.nv.shared._ZN6thrust24THRUST_300001_SM_1000_NS8cuda_cub4core6detail13_kernel_agentINS1_15__reduce_by_key16ReduceByKeyAgentINS0_6detail15normal_iteratorINS0_10device_ptrIjEEEENS0_17constant_iteratorIiNS0_11use_defaultESD_EESB_SB_N4cuda3std3__48equal_toIjEENSH_4plusIjEEPllEEJSB_SE_SB_SB_SM_N3cub18CUB_300001_SM_100024ReduceByKeyScanTileStateIilLb1EEESJ_SL_llEEEvDpT0_,"aw",@nobits
	.sectionflags	@""
	.align	16
	.zero		1024


//--------------------- .nv.shared._ZN6thrust24THRUST_300001_SM_1000_NS8cuda_cub4core6detail13_kernel_agentINS1_15__reduce_by_key9InitAgentIN3cub18CUB_300001_SM_100024ReduceByKeyScanTileStateIilLb1EEElPlEEJSA_lSB_EEEvDpT0_ --------------------------
	.section	.nv.shared._ZN6thrust24THRUST_300001_SM_1000_NS8cuda_cub4core6detail13_kernel_agentINS1_15__reduce_by_key9InitAgentIN3cub18CUB_300001_SM_100024ReduceByKeyScanTileStateIilLb1EEElPlEEJSA_lSB_EEEvDpT0_,"aw",@nobits
	.sectionflags	@""
	.align	16
	.zero		1024


//--------------------- .nv.shared._ZN6thrust24THRUST_300001_SM_1000_NS8cuda_cub4core6detail13_kernel_agentINS1_15__reduce_by_key16ReduceByKeyAgentINS0_6detail15normal_iteratorINS0_10device_ptrIjEEEENS0_17constant_iteratorIiNS0_11use_defaultESD_EESB_SB_N4cuda3std3__48equal_toIjEENSH_4plusIjEEPiiEEJSB_SE_SB_SB_SM_N3cub18CUB_300001_SM_100024ReduceByKeyScanTileStateIiiLb1EEESJ_SL_iiEEEvDpT0_ --------------------------
	.section	.nv.shared._ZN6thrust24THRUST_300001_SM_1000_NS8cuda_cub4core6detail13_kernel_agentINS1_15__reduce_by_key16ReduceByKeyAgentINS0_6detail15normal_iteratorINS0_10device_ptrIjEEEENS0_17constant_iteratorIiNS0_11use_defaultESD_EESB_SB_N4cuda3std3__48equal_toIjEENSH_4plusIjEEPiiEEJSB_SE_SB_SB_SM_N3cub18CUB_300001_SM_100024ReduceByKeyScanTileStateIiiLb1EEESJ_SL_iiEEEvDpT0_,"aw",@nobits
	.sectionflags	@""
	.align	16
	.zero		1024


//--------------------- .nv.shared._ZN6thrust24THRUST_300001_SM_1000_NS8cuda_cub4core6detail13_kernel_agentINS1_15__reduce_by_key9InitAgentIN3cub18CUB_300001_SM_100024ReduceByKeyScanTileStateIiiLb1EEEiPiEEJSA_iSB_EEEvDpT0_ --------------------------
	.section	.nv.shared._ZN6thrust24THRUST_300001_SM_1000_NS8cuda_cub4core6detail13_kernel_agentINS1_15__reduce_by_key9InitAgentIN3cub18CUB_300001_SM_100024ReduceByKeyScanTileStateIiiLb1EEEiPiEEJSA_iSB_EEEvDpT0_,"aw",@nobits
	.sectionflags	@""
	.align	16
	.zero		1024


//--------------------- .nv.shared._Z10joinGroupsPjS_j --------------------------
	.section	.nv.shared._Z10joinGroupsPjS_j,"aw",@nobits
	.sectionflags	@""
	.align	16
	.zero		1024


//--------------------- .nv.constant0._ZN3cub18CUB_300001_SM_10006detail4scan16DeviceScanKernelINS2_10policy_hubIjjjmN4cuda3std3__44plusIvEEE10Policy1000EN6thrust24THRUST_300001_SM_1000_NS6detail15normal_iteratorINSD_10device_ptrIjEEEESI_NS0_13ScanTileStateIjLb1EEES9_NS0_8NullTypeEmjLb0ESL_EEvT0_T1_T2_iT3_T4_T5_ --------------------------
	.section	.nv.constant0._ZN3cub18CUB_300001_SM_10006detail4scan16DeviceScanKernelINS2_10policy_hubIjjjmN4cuda3std3__44plusIvEEE10Policy1000EN6thrust24THRUST_300001_SM_1000_NS6detail15normal_iteratorINSD_10device_ptrIjEEEESI_NS0_13ScanTileStateIjLb1EEES9_NS0_8NullTypeEmjLb0ESL_EEvT0_T1_T2_iT3_T4_T5_,"a",@progbits
	.sectionflags	@""
	.align	4
.nv.constant0._ZN3cub18CUB_300001_SM_10006detail4scan16DeviceScanKernelINS2_10policy_hubIjjjmN4cuda3std3__44plusIvEEE10Policy1000EN6thrust24THRUST_300001_SM_1000_NS6detail15normal_iteratorINSD_10device_ptrIjEEEESI_NS0_13ScanTileStateIjLb1EEES9_NS0_8NullTypeEmjLb0ESL_EEvT0_T1_T2_iT3_T4_T5_:
	.zero		936


//--------------------- .nv.constant0._ZN3cub18CUB_300001_SM_10006detail4scan16DeviceScanKernelINS2_10policy_hubIjjjjN4cuda3std3__44plusIvEEE10Policy1000EN6thrust24THRUST_300001_SM_1000_NS6detail15normal_iteratorINSD_10device_ptrIjEEEESI_NS0_13ScanTileStateIjLb1EEES9_NS0_8NullTypeEjjLb0ESL_EEvT0_T1_T2_iT3_T4_T5_ --------------------------
	.section	.nv.constant0._ZN3cub18CUB_300001_SM_10006detail4scan16DeviceScanKernelINS2_10policy_hubIjjjjN4cuda3std3__44plusIvEEE10Policy1000EN6thrust24THRUST_300001_SM_1000_NS6detail15normal_iteratorINSD_10device_ptrIjEEEESI_NS0_13ScanTileStateIjLb1EEES9_NS0_8NullTypeEjjLb0ESL_EEvT0_T1_T2_iT3_T4_T5_,"a",@progbits
	.sectionflags	@""
	.align	4
.nv.constant0._ZN3cub18CUB_300001_SM_10006detail4scan16DeviceScanKernelINS2_10policy_hubIjjjjN4cuda3std3__44plusIvEEE10Policy1000EN6thrust24THRUST_300001_SM_1000_NS6detail15normal_iteratorINSD_10device_ptrIjEEEESI_NS0_13ScanTileStateIjLb1EEES9_NS0_8NullTypeEjjLb0ESL_EEvT0_T1_T2_iT3_T4_T5_:
	.zero		932


//--------------------- .nv.constant0._ZN3cub18CUB_300001_SM_10006detail4scan20DeviceScanInitKernelINS0_13ScanTileStateIjLb1EEEEEvT_i --------------------------
	.section	.nv.constant0._ZN3cub18CUB_300001_SM_10006detail4scan20DeviceScanInitKernelINS0_13ScanTileStateIjLb1EEEEEvT_i,"a",@progbits
	.sectionflags	@""
	.align	4
.nv.constant0._ZN3cub18CUB_300001_SM_10006detail4scan20DeviceScanInitKernelINS0_13ScanTileStateIjLb1EEEEEvT_i:
	.zero		908


//--------------------- .nv.constant0._ZN3cub18CUB_300001_SM_10006detail8for_each13static_kernelINS2_12policy_hub_t12policy_500_tEmN6thrust24THRUST_300001_SM_1000_NS8cuda_cub20__uninitialized_fill7functorINS7_10device_ptrIjEEjEEEEvT0_T1_ --------------------------
	.section	.nv.constant0._ZN3cub18CUB_300001_SM_10006detail8for_each13static_kernelINS2_12policy_hub_t12policy_500_tEmN6thrust24THRUST_300001_SM_1000_NS8cuda_cub20__uninitialized_fill7functorINS7_10device_ptrIjEEjEEEEvT0_T1_,"a",@progbits
	.sectionflags	@""
	.align	4
.nv.constant0._ZN3cub18CUB_300001_SM_10006detail8for_each13static_kernelINS2_12policy_hub_t12policy_500_tEmN6thrust24THRUST_300001_SM_1000_NS8cuda_cub20__uninitialized_fill7functorINS7_10device_ptrIjEEjEEEEvT0_T1_:
	.zero		920


//--------------------- .nv.constant0._ZN3cub18CUB_300001_SM_10006detail11EmptyKernelIvEEvv --------------------------
	.section	.nv.constant0._ZN3cub18CUB_300001_SM_10006detail11EmptyKernelIvEEvv,"a",@progbits
	.sectionflags	@""
	.align	4
.nv.constant0._ZN3cub18CUB_300001_SM_10006detail11EmptyKernelIvEEvv:
	.zero		896


//--------------------- .nv.constant0._ZN6thrust24THRUST_300001_SM_1000_NS8cuda_cub4core6detail13_kernel_agentINS1_15__reduce_by_key16ReduceByKeyAgentINS0_6detail15normal_iteratorINS0_10device_ptrIjEEEENS0_17constant_iteratorIiNS0_11use_defaultESD_EESB_SB_N4cuda3std3__48equal_toIjEENSH_4plusIjEEPllEEJSB_SE_SB_SB_SM_N3cub18CUB_300001_SM_100024ReduceByKeyScanTileStateIilLb1EEESJ_SL_llEEEvDpT0_ --------------------------
	.section	.nv.constant0._ZN6thrust24THRUST_300001_SM_1000_NS8cuda_cub4core6detail13_kernel_agentINS1_15__reduce_by_key16ReduceByKeyAgentINS0_6detail15normal_iteratorINS0_10device_ptrIjEEEENS0_17constant_iteratorIiNS0_11use_defaultESD_EESB_SB_N4cuda3std3__48equal_toIjEENSH_4plusIjEEPllEEJSB_SE_SB_SB_SM_N3cub18CUB_300001_SM_100024ReduceByKeyScanTileStateIilLb1EEESJ_SL_llEEEvDpT0_,"a",@progbits
	.sectionflags	@""
	.align	4
.nv.constant0._ZN6thrust24THRUST_300001_SM_1000_NS8cuda_cub4core6detail13_kernel_agentINS1_15__reduce_by_key16ReduceByKeyAgentINS0_6detail15normal_iteratorINS0_10device_ptrIjEEEENS0_17constant_iteratorIiNS0_11use_defaultESD_EESB_SB_N4cuda3std3__48equal_toIjEENSH_4plusIjEEPllEEJSB_SE_SB_SB_SM_N3cub18CUB_300001_SM_100024ReduceByKeyScanTileStateIilLb1EEESJ_SL_llEEEvDpT0_:
	.zero		976


//--------------------- .nv.constant0._ZN6thrust24THRUST_300001_SM_1000_NS8cuda_cub4core6detail13_kernel_agentINS1_15__reduce_by_key9InitAgentIN3cub18CUB_300001_SM_100024ReduceByKeyScanTileStateIilLb1EEElPlEEJSA_lSB_EEEvDpT0_ --------------------------
	.section	.nv.constant0._ZN6thrust24THRUST_300001_SM_1000_NS8cuda_cub4core6detail13_kernel_agentINS1_15__reduce_by_key9InitAgentIN3cub18CUB_300001_SM_100024ReduceByKeyScanTileStateIilLb1EEElPlEEJSA_lSB_EEEvDpT0_,"a",@progbits
	.sectionflags	@""
	.align	4
.nv.constant0._ZN6thrust24THRUST_300001_SM_1000_NS8cuda_cub4core6detail13_kernel_agentINS1_15__reduce_by_key9InitAgentIN3cub18CUB_300001_SM_100024ReduceByKeyScanTileStateIilLb1EEElPlEEJSA_lSB_EEEvDpT0_:
	.zero		920


//--------------------- .nv.constant0._ZN6thrust24THRUST_300001_SM_1000_NS8cuda_cub4core6detail13_kernel_agentINS1_15__reduce_by_key16ReduceByKeyAgentINS0_6detail15normal_iteratorINS0_10device_ptrIjEEEENS0_17constant_iteratorIiNS0_11use_defaultESD_EESB_SB_N4cuda3std3__48equal_toIjEENSH_4plusIjEEPiiEEJSB_SE_SB_SB_SM_N3cub18CUB_300001_SM_100024ReduceByKeyScanTileStateIiiLb1EEESJ_SL_iiEEEvDpT0_ --------------------------
	.section	.nv.constant0._ZN6thrust24THRUST_300001_SM_1000_NS8cuda_cub4core6detail13_kernel_agentINS1_15__reduce_by_key16ReduceByKeyAgentINS0_6detail15normal_iteratorINS0_10device_ptrIjEEEENS0_17constant_iteratorIiNS0_11use_defaultESD_EESB_SB_N4cuda3std3__48equal_toIjEENSH_4plusIjEEPiiEEJSB_SE_SB_SB_SM_N3cub18CUB_300001_SM_100024ReduceByKeyScanTileStateIiiLb1EEESJ_SL_iiEEEvDpT0_,"a",@progbits
	.sectionflags	@""
	.align	4
.nv.constant0._ZN6thrust24THRUST_300001_SM_1000_NS8cuda_cub4core6detail13_kernel_agentINS1_15__reduce_by_key16ReduceByKeyAgentINS0_6detail15normal_iteratorINS0_10device_ptrIjEEEENS0_17constant_iteratorIiNS0_11use_defaultESD_EESB_SB_N4cuda3std3__48equal_toIjEENSH_4plusIjEEPiiEEJSB_SE_SB_SB_SM_N3cub18CUB_300001_SM_100024ReduceByKeyScanTileStateIiiLb1EEESJ_SL_iiEEEvDpT0_:
	.zero		964


//--------------------- .nv.constant0._ZN6thrust24THRUST_300001_SM_1000_NS8cuda_cub4core6detail13_kernel_agentINS1_15__reduce_by_key9InitAgentIN3cub18CUB_300001_SM_100024ReduceByKeyScanTileStateIiiLb1EEEiPiEEJSA_iSB_EEEvDpT0_ --------------------------
	.section	.nv.constant0._ZN6thrust24THRUST_300001_SM_1000_NS8cuda_cub4core6detail13_kernel_agentINS1_15__reduce_by_key9InitAgentIN3cub18CUB_300001_SM_100024ReduceByKeyScanTileStateIiiLb1EEEiPiEEJSA_iSB_EEEvDpT0_,"a",@progbits
	.sectionflags	@""
	.align	4
.nv.constant0._ZN6thrust24THRUST_300001_SM_1000_NS8cuda_cub4core6detail13_kernel_agentINS1_15__reduce_by_key9InitAgentIN3cub18CUB_300001_SM_100024ReduceByKeyScanTileStateIiiLb1EEEiPiEEJSA_iSB_EEEvDpT0_:
	.zero		920


//--------------------- .nv.constant0._Z10joinGroupsPjS_j --------------------------
	.section	.nv.constant0._Z10joinGroupsPjS_j,"a",@progbits
	.sectionflags	@""
	.align	4
.nv.constant0._Z10joinGroupsPjS_j:
	.zero		916


//--------------------- SYMBOLS --------------------------

	.type		.nv.reservedSmem.offset0,@object
	.size		.nv.reservedSmem.offset0,0x4
	.type		.nv.reservedSmem.cap,@object
	.size		.nv.reservedSmem.cap,0x4
	.type		vprintf,@function
